//
// Generated by NVIDIA NVVM Compiler
//
// Compiler Build ID: CL-36424714
// Cuda compilation tools, release 13.0, V13.0.88
// Based on NVVM 20.0.0
//

.version 9.0
.target sm_100
.address_size 64

	// .globl	_ZN3cub18CUB_300001_SM_10006detail11EmptyKernelIvEEvv
// _ZZN3cub18CUB_300001_SM_10006detail6reduce28DeviceReduceSingleTileKernelINS2_10policy_hubIfjN4cuda3std3__44plusIfEEE10Policy1000EN6thrust24THRUST_300001_SM_1000_NS18transform_iteratorI41ConvertLinearIndexToTriangularMatrixIndexNSD_17counting_iteratorIiNSD_11use_defaultESH_SH_EESH_SH_EEPfjS9_ff12ComputeDeltaEEvT0_T1_T2_T3_T4_T6_E12temp_storage has been demoted
// _ZZN3cub18CUB_300001_SM_10006detail6reduce18DeviceReduceKernelINS2_10policy_hubIfjN4cuda3std3__44plusIfEEE10Policy1000EN6thrust24THRUST_300001_SM_1000_NS18transform_iteratorI41ConvertLinearIndexToTriangularMatrixIndexNSD_17counting_iteratorIiNSD_11use_defaultESH_SH_EESH_SH_EEjS9_f12ComputeDeltaEEvT0_PT3_T1_NS0_13GridEvenShareISO_EET2_T4_E12temp_storage has been demoted
// _ZZN3cub18CUB_300001_SM_10006detail6reduce28DeviceReduceSingleTileKernelINS2_10policy_hubIfjN4cuda3std3__44plusIfEEE10Policy1000EPfSC_iS9_ffNS7_10__identityEEEvT0_T1_T2_T3_T4_T6_E12temp_storage has been demoted
// _ZZN3cub18CUB_300001_SM_10006detail6reduce28DeviceReduceSingleTileKernelINS2_10policy_hubIfyN4cuda3std3__44plusIfEEE10Policy1000EN6thrust24THRUST_300001_SM_1000_NS18transform_iteratorI41ConvertLinearIndexToTriangularMatrixIndexNSD_17counting_iteratorIiNSD_11use_defaultESH_SH_EESH_SH_EEPfyS9_ff12ComputeDeltaEEvT0_T1_T2_T3_T4_T6_E12temp_storage has been demoted
// _ZZN3cub18CUB_300001_SM_10006detail6reduce18DeviceReduceKernelINS2_10policy_hubIfyN4cuda3std3__44plusIfEEE10Policy1000EN6thrust24THRUST_300001_SM_1000_NS18transform_iteratorI41ConvertLinearIndexToTriangularMatrixIndexNSD_17counting_iteratorIiNSD_11use_defaultESH_SH_EESH_SH_EEyS9_f12ComputeDeltaEEvT0_PT3_T1_NS0_13GridEvenShareISO_EET2_T4_E12temp_storage has been demoted
// _ZZN3cub18CUB_300001_SM_10006detail6reduce28DeviceReduceSingleTileKernelINS2_10policy_hubIfyN4cuda3std3__44plusIfEEE10Policy1000EPfSC_iS9_ffNS7_10__identityEEEvT0_T1_T2_T3_T4_T6_E12temp_storage has been demoted
.global .align 1 .b8 _ZN34_INTERNAL_872b178c_4_k_cu_7595b3154cuda3std3__45__cpo5beginE[1];
.global .align 1 .b8 _ZN34_INTERNAL_872b178c_4_k_cu_7595b3154cuda3std3__45__cpo3endE[1];
.global .align 1 .b8 _ZN34_INTERNAL_872b178c_4_k_cu_7595b3154cuda3std3__45__cpo6cbeginE[1];
.global .align 1 .b8 _ZN34_INTERNAL_872b178c_4_k_cu_7595b3154cuda3std3__45__cpo4cendE[1];
.global .align 1 .b8 _ZN34_INTERNAL_872b178c_4_k_cu_7595b3154cuda3std3__45__cpo6rbeginE[1];
.global .align 1 .b8 _ZN34_INTERNAL_872b178c_4_k_cu_7595b3154cuda3std3__45__cpo4rendE[1];
.global .align 1 .b8 _ZN34_INTERNAL_872b178c_4_k_cu_7595b3154cuda3std3__45__cpo7crbeginE[1];
.global .align 1 .b8 _ZN34_INTERNAL_872b178c_4_k_cu_7595b3154cuda3std3__45__cpo5crendE[1];
.global .align 1 .b8 _ZN34_INTERNAL_872b178c_4_k_cu_7595b3154cuda3std3__436_GLOBAL__N__872b178c_4_k_cu_7595b3156ignoreE[1];
.global .align 1 .b8 _ZN34_INTERNAL_872b178c_4_k_cu_7595b3154cuda3std3__419piecewise_constructE[1];
.global .align 1 .b8 _ZN34_INTERNAL_872b178c_4_k_cu_7595b3154cuda3std3__48in_placeE[1];
.global .align 1 .b8 _ZN34_INTERNAL_872b178c_4_k_cu_7595b3154cuda3std3__420unreachable_sentinelE[1];
.global .align 1 .b8 _ZN34_INTERNAL_872b178c_4_k_cu_7595b3154cuda3std3__47nulloptE[1];
.global .align 1 .b8 _ZN34_INTERNAL_872b178c_4_k_cu_7595b3154cuda3std3__48unexpectE[1];
.global .align 1 .b8 _ZN34_INTERNAL_872b178c_4_k_cu_7595b3154cuda3std6ranges3__45__cpo4swapE[1];
.global .align 1 .b8 _ZN34_INTERNAL_872b178c_4_k_cu_7595b3154cuda3std6ranges3__45__cpo9iter_moveE[1];
.global .align 1 .b8 _ZN34_INTERNAL_872b178c_4_k_cu_7595b3154cuda3std6ranges3__45__cpo5beginE[1];
.global .align 1 .b8 _ZN34_INTERNAL_872b178c_4_k_cu_7595b3154cuda3std6ranges3__45__cpo3endE[1];
.global .align 1 .b8 _ZN34_INTERNAL_872b178c_4_k_cu_7595b3154cuda3std6ranges3__45__cpo6cbeginE[1];
.global .align 1 .b8 _ZN34_INTERNAL_872b178c_4_k_cu_7595b3154cuda3std6ranges3__45__cpo4cendE[1];
.global .align 1 .b8 _ZN34_INTERNAL_872b178c_4_k_cu_7595b3154cuda3std6ranges3__45__cpo7advanceE[1];
.global .align 1 .b8 _ZN34_INTERNAL_872b178c_4_k_cu_7595b3154cuda3std6ranges3__45__cpo9iter_swapE[1];
.global .align 1 .b8 _ZN34_INTERNAL_872b178c_4_k_cu_7595b3154cuda3std6ranges3__45__cpo4nextE[1];
.global .align 1 .b8 _ZN34_INTERNAL_872b178c_4_k_cu_7595b3154cuda3std6ranges3__45__cpo4prevE[1];
.global .align 1 .b8 _ZN34_INTERNAL_872b178c_4_k_cu_7595b3154cuda3std6ranges3__45__cpo4dataE[1];
.global .align 1 .b8 _ZN34_INTERNAL_872b178c_4_k_cu_7595b3154cuda3std6ranges3__45__cpo5cdataE[1];
.global .align 1 .b8 _ZN34_INTERNAL_872b178c_4_k_cu_7595b3154cuda3std6ranges3__45__cpo4sizeE[1];
.global .align 1 .b8 _ZN34_INTERNAL_872b178c_4_k_cu_7595b3154cuda3std6ranges3__45__cpo5ssizeE[1];
.global .align 1 .b8 _ZN34_INTERNAL_872b178c_4_k_cu_7595b3154cuda3std6ranges3__45__cpo8distanceE[1];
.global .align 1 .b8 _ZN34_INTERNAL_872b178c_4_k_cu_7595b3156thrust24THRUST_300001_SM_1000_NS8cuda_cub3parE[1];
.global .align 1 .b8 _ZN34_INTERNAL_872b178c_4_k_cu_7595b3156thrust24THRUST_300001_SM_1000_NS8cuda_cub10par_nosyncE[1];
.global .align 1 .b8 _ZN34_INTERNAL_872b178c_4_k_cu_7595b3156thrust24THRUST_300001_SM_1000_NS6system6detail10sequential3seqE[1];
.global .align 1 .b8 _ZN34_INTERNAL_872b178c_4_k_cu_7595b3156thrust24THRUST_300001_SM_1000_NS12placeholders2_1E[1];
.global .align 1 .b8 _ZN34_INTERNAL_872b178c_4_k_cu_7595b3156thrust24THRUST_300001_SM_1000_NS12placeholders2_2E[1];
.global .align 1 .b8 _ZN34_INTERNAL_872b178c_4_k_cu_7595b3156thrust24THRUST_300001_SM_1000_NS12placeholders2_3E[1];
.global .align 1 .b8 _ZN34_INTERNAL_872b178c_4_k_cu_7595b3156thrust24THRUST_300001_SM_1000_NS12placeholders2_4E[1];
.global .align 1 .b8 _ZN34_INTERNAL_872b178c_4_k_cu_7595b3156thrust24THRUST_300001_SM_1000_NS12placeholders2_5E[1];
.global .align 1 .b8 _ZN34_INTERNAL_872b178c_4_k_cu_7595b3156thrust24THRUST_300001_SM_1000_NS12placeholders2_6E[1];
.global .align 1 .b8 _ZN34_INTERNAL_872b178c_4_k_cu_7595b3156thrust24THRUST_300001_SM_1000_NS12placeholders2_7E[1];
.global .align 1 .b8 _ZN34_INTERNAL_872b178c_4_k_cu_7595b3156thrust24THRUST_300001_SM_1000_NS12placeholders2_8E[1];
.global .align 1 .b8 _ZN34_INTERNAL_872b178c_4_k_cu_7595b3156thrust24THRUST_300001_SM_1000_NS12placeholders2_9E[1];
.global .align 1 .b8 _ZN34_INTERNAL_872b178c_4_k_cu_7595b3156thrust24THRUST_300001_SM_1000_NS12placeholders3_10E[1];
.global .align 1 .b8 _ZN34_INTERNAL_872b178c_4_k_cu_7595b3156thrust24THRUST_300001_SM_1000_NS3seqE[1];

.visible .entry _ZN3cub18CUB_300001_SM_10006detail11EmptyKernelIvEEvv()
{


	ret;

}
	// .globl	_ZN3cub18CUB_300001_SM_10006detail6reduce28DeviceReduceSingleTileKernelINS2_10policy_hubIfjN4cuda3std3__44plusIfEEE10Policy1000EN6thrust24THRUST_300001_SM_1000_NS18transform_iteratorI41ConvertLinearIndexToTriangularMatrixIndexNSD_17counting_iteratorIiNSD_11use_defaultESH_SH_EESH_SH_EEPfjS9_ff12ComputeDeltaEEvT0_T1_T2_T3_T4_T6_
.visible .entry _ZN3cub18CUB_300001_SM_10006detail6reduce28DeviceReduceSingleTileKernelINS2_10policy_hubIfjN4cuda3std3__44plusIfEEE10Policy1000EN6thrust24THRUST_300001_SM_1000_NS18transform_iteratorI41ConvertLinearIndexToTriangularMatrixIndexNSD_17counting_iteratorIiNSD_11use_defaultESH_SH_EESH_SH_EEPfjS9_ff12ComputeDeltaEEvT0_T1_T2_T3_T4_T6_(
	.param .align 4 .b8 _ZN3cub18CUB_300001_SM_10006detail6reduce28DeviceReduceSingleTileKernelINS2_10policy_hubIfjN4cuda3std3__44plusIfEEE10Policy1000EN6thrust24THRUST_300001_SM_1000_NS18transform_iteratorI41ConvertLinearIndexToTriangularMatrixIndexNSD_17counting_iteratorIiNSD_11use_defaultESH_SH_EESH_SH_EEPfjS9_ff12ComputeDeltaEEvT0_T1_T2_T3_T4_T6__param_0[8],
	.param .u64 .ptr .align 1 _ZN3cub18CUB_300001_SM_10006detail6reduce28DeviceReduceSingleTileKernelINS2_10policy_hubIfjN4cuda3std3__44plusIfEEE10Policy1000EN6thrust24THRUST_300001_SM_1000_NS18transform_iteratorI41ConvertLinearIndexToTriangularMatrixIndexNSD_17counting_iteratorIiNSD_11use_defaultESH_SH_EESH_SH_EEPfjS9_ff12ComputeDeltaEEvT0_T1_T2_T3_T4_T6__param_1,
	.param .u32 _ZN3cub18CUB_300001_SM_10006detail6reduce28DeviceReduceSingleTileKernelINS2_10policy_hubIfjN4cuda3std3__44plusIfEEE10Policy1000EN6thrust24THRUST_300001_SM_1000_NS18transform_iteratorI41ConvertLinearIndexToTriangularMatrixIndexNSD_17counting_iteratorIiNSD_11use_defaultESH_SH_EESH_SH_EEPfjS9_ff12ComputeDeltaEEvT0_T1_T2_T3_T4_T6__param_2,
	.param .align 1 .b8 _ZN3cub18CUB_300001_SM_10006detail6reduce28DeviceReduceSingleTileKernelINS2_10policy_hubIfjN4cuda3std3__44plusIfEEE10Policy1000EN6thrust24THRUST_300001_SM_1000_NS18transform_iteratorI41ConvertLinearIndexToTriangularMatrixIndexNSD_17counting_iteratorIiNSD_11use_defaultESH_SH_EESH_SH_EEPfjS9_ff12ComputeDeltaEEvT0_T1_T2_T3_T4_T6__param_3[1],
	.param .f32 _ZN3cub18CUB_300001_SM_10006detail6reduce28DeviceReduceSingleTileKernelINS2_10policy_hubIfjN4cuda3std3__44plusIfEEE10Policy1000EN6thrust24THRUST_300001_SM_1000_NS18transform_iteratorI41ConvertLinearIndexToTriangularMatrixIndexNSD_17counting_iteratorIiNSD_11use_defaultESH_SH_EESH_SH_EEPfjS9_ff12ComputeDeltaEEvT0_T1_T2_T3_T4_T6__param_4,
	.param .align 8 .b8 _ZN3cub18CUB_300001_SM_10006detail6reduce28DeviceReduceSingleTileKernelINS2_10policy_hubIfjN4cuda3std3__44plusIfEEE10Policy1000EN6thrust24THRUST_300001_SM_1000_NS18transform_iteratorI41ConvertLinearIndexToTriangularMatrixIndexNSD_17counting_iteratorIiNSD_11use_defaultESH_SH_EESH_SH_EEPfjS9_ff12ComputeDeltaEEvT0_T1_T2_T3_T4_T6__param_5[48]
)
.maxntid 512
.minnctapersm 1
{
	.reg .pred 	%p<16>;
	.reg .b32 	%r<72>;
	.reg .b32 	%f<31>;
	.reg .b64 	%rd<3>;
	// demoted variable
	.shared .align 4 .b8 _ZZN3cub18CUB_300001_SM_10006detail6reduce28DeviceReduceSingleTileKernelINS2_10policy_hubIfjN4cuda3std3__44plusIfEEE10Policy1000EN6thrust24THRUST_300001_SM_1000_NS18transform_iteratorI41ConvertLinearIndexToTriangularMatrixIndexNSD_17counting_iteratorIiNSD_11use_defaultESH_SH_EESH_SH_EEPfjS9_ff12ComputeDeltaEEvT0_T1_T2_T3_T4_T6_E12temp_storage[84];
	ld.param.u64 	%rd1, [_ZN3cub18CUB_300001_SM_10006detail6reduce28DeviceReduceSingleTileKernelINS2_10policy_hubIfjN4cuda3std3__44plusIfEEE10Policy1000EN6thrust24THRUST_300001_SM_1000_NS18transform_iteratorI41ConvertLinearIndexToTriangularMatrixIndexNSD_17counting_iteratorIiNSD_11use_defaultESH_SH_EESH_SH_EEPfjS9_ff12ComputeDeltaEEvT0_T1_T2_T3_T4_T6__param_1];
	ld.param.u32 	%r2, [_ZN3cub18CUB_300001_SM_10006detail6reduce28DeviceReduceSingleTileKernelINS2_10policy_hubIfjN4cuda3std3__44plusIfEEE10Policy1000EN6thrust24THRUST_300001_SM_1000_NS18transform_iteratorI41ConvertLinearIndexToTriangularMatrixIndexNSD_17counting_iteratorIiNSD_11use_defaultESH_SH_EESH_SH_EEPfjS9_ff12ComputeDeltaEEvT0_T1_T2_T3_T4_T6__param_2];
	ld.param.f32 	%f3, [_ZN3cub18CUB_300001_SM_10006detail6reduce28DeviceReduceSingleTileKernelINS2_10policy_hubIfjN4cuda3std3__44plusIfEEE10Policy1000EN6thrust24THRUST_300001_SM_1000_NS18transform_iteratorI41ConvertLinearIndexToTriangularMatrixIndexNSD_17counting_iteratorIiNSD_11use_defaultESH_SH_EESH_SH_EEPfjS9_ff12ComputeDeltaEEvT0_T1_T2_T3_T4_T6__param_4];
	setp.ne.s32 	%p1, %r2, 0;
	@%p1 bra 	$L__BB1_3;
	mov.u32 	%r71, %tid.x;
	setp.ne.s32 	%p15, %r71, 0;
	@%p15 bra 	$L__BB1_10;
	cvta.to.global.u64 	%rd2, %rd1;
	st.global.f32 	[%rd2], %f3;
	bra.uni 	$L__BB1_10;
$L__BB1_3:
	mov.u32 	%r1, %tid.x;
	setp.lt.u32 	%p2, %r2, 512;
	@%p2 bra 	$L__BB1_7;
	// begin inline asm
	mov.u32 %r41, %laneid;
	// end inline asm
	mov.b32 	%r43, 0;
	mov.b32 	%r44, 1;
	mov.b32 	%r65, 31;
	mov.b32 	%r66, -1;
	// begin inline asm
	shfl.sync.down.b32 %r42, %r43, %r44, %r65, %r66;
	// end inline asm
	setp.gt.s32 	%p10, %r41, 30;
	mov.b32 	%f18, %r42;
	add.f32 	%f19, %f18, 0f00000000;
	selp.f32 	%f20, 0f00000000, %f19, %p10;
	mov.b32 	%r48, %f20;
	mov.b32 	%r49, 2;
	// begin inline asm
	shfl.sync.down.b32 %r47, %r48, %r49, %r65, %r66;
	// end inline asm
	setp.gt.s32 	%p11, %r41, 29;
	mov.b32 	%f21, %r47;
	add.f32 	%f22, %f20, %f21;
	selp.f32 	%f23, %f20, %f22, %p11;
	mov.b32 	%r53, %f23;
	mov.b32 	%r54, 4;
	// begin inline asm
	shfl.sync.down.b32 %r52, %r53, %r54, %r65, %r66;
	// end inline asm
	setp.gt.s32 	%p12, %r41, 27;
	mov.b32 	%f24, %r52;
	add.f32 	%f25, %f23, %f24;
	selp.f32 	%f26, %f23, %f25, %p12;
	mov.b32 	%r58, %f26;
	mov.b32 	%r59, 8;
	// begin inline asm
	shfl.sync.down.b32 %r57, %r58, %r59, %r65, %r66;
	// end inline asm
	setp.gt.s32 	%p13, %r41, 23;
	mov.b32 	%f27, %r57;
	add.f32 	%f28, %f26, %f27;
	selp.f32 	%f29, %f26, %f28, %p13;
	mov.b32 	%r63, %f29;
	mov.b32 	%r64, 16;
	// begin inline asm
	shfl.sync.down.b32 %r62, %r63, %r64, %r65, %r66;
	// end inline asm
	mov.b32 	%f30, %r62;
	add.f32 	%f1, %f29, %f30;
	setp.ne.s32 	%p14, %r41, 0;
	@%p14 bra 	$L__BB1_6;
	shr.u32 	%r67, %r1, 3;
	and.b32  	%r68, %r67, 124;
	mov.u32 	%r69, _ZZN3cub18CUB_300001_SM_10006detail6reduce28DeviceReduceSingleTileKernelINS2_10policy_hubIfjN4cuda3std3__44plusIfEEE10Policy1000EN6thrust24THRUST_300001_SM_1000_NS18transform_iteratorI41ConvertLinearIndexToTriangularMatrixIndexNSD_17counting_iteratorIiNSD_11use_defaultESH_SH_EESH_SH_EEPfjS9_ff12ComputeDeltaEEvT0_T1_T2_T3_T4_T6_E12temp_storage;
	add.s32 	%r70, %r69, %r68;
	st.shared.f32 	[%r70+16], %f1;
$L__BB1_6:
	bar.sync 	0;
	bra.uni 	$L__BB1_10;
$L__BB1_7:
	// begin inline asm
	mov.u32 %r3, %laneid;
	// end inline asm
	and.b32  	%r29, %r1, 992;
	add.s32 	%r30, %r29, 32;
	setp.gt.u32 	%p3, %r30, %r2;
	not.b32 	%r31, %r29;
	add.s32 	%r32, %r2, %r31;
	selp.b32 	%r27, %r32, 31, %p3;
	mov.b32 	%r5, 0;
	mov.b32 	%r6, 1;
	mov.b32 	%r28, -1;
	// begin inline asm
	shfl.sync.down.b32 %r4, %r5, %r6, %r27, %r28;
	// end inline asm
	setp.lt.s32 	%p4, %r3, %r27;
	mov.b32 	%f4, %r4;
	add.f32 	%f5, %f4, 0f00000000;
	selp.f32 	%f6, %f5, 0f00000000, %p4;
	mov.b32 	%r10, %f6;
	mov.b32 	%r11, 2;
	// begin inline asm
	shfl.sync.down.b32 %r9, %r10, %r11, %r27, %r28;
	// end inline asm
	add.s32 	%r33, %r3, 2;
	setp.gt.s32 	%p5, %r33, %r27;
	mov.b32 	%f7, %r9;
	add.f32 	%f8, %f6, %f7;
	selp.f32 	%f9, %f6, %f8, %p5;
	mov.b32 	%r15, %f9;
	mov.b32 	%r16, 4;
	// begin inline asm
	shfl.sync.down.b32 %r14, %r15, %r16, %r27, %r28;
	// end inline asm
	add.s32 	%r34, %r3, 4;
	setp.gt.s32 	%p6, %r34, %r27;
	mov.b32 	%f10, %r14;
	add.f32 	%f11, %f9, %f10;
	selp.f32 	%f12, %f9, %f11, %p6;
	mov.b32 	%r20, %f12;
	mov.b32 	%r21, 8;
	// begin inline asm
	shfl.sync.down.b32 %r19, %r20, %r21, %r27, %r28;
	// end inline asm
	add.s32 	%r35, %r3, 8;
	setp.gt.s32 	%p7, %r35, %r27;
	mov.b32 	%f13, %r19;
	add.f32 	%f14, %f12, %f13;
	selp.f32 	%f15, %f12, %f14, %p7;
	mov.b32 	%r25, %f15;
	mov.b32 	%r26, 16;
	// begin inline asm
	shfl.sync.down.b32 %r24, %r25, %r26, %r27, %r28;
	// end inline asm
	add.s32 	%r36, %r3, 16;
	setp.gt.s32 	%p8, %r36, %r27;
	mov.b32 	%f16, %r24;
	add.f32 	%f17, %f15, %f16;
	selp.f32 	%f2, %f15, %f17, %p8;
	setp.ne.s32 	%p9, %r3, 0;
	@%p9 bra 	$L__BB1_9;
	shr.u32 	%r37, %r1, 3;
	and.b32  	%r38, %r37, 124;
	mov.u32 	%r39, _ZZN3cub18CUB_300001_SM_10006detail6reduce28DeviceReduceSingleTileKernelINS2_10policy_hubIfjN4cuda3std3__44plusIfEEE10Policy1000EN6thrust24THRUST_300001_SM_1000_NS18transform_iteratorI41ConvertLinearIndexToTriangularMatrixIndexNSD_17counting_iteratorIiNSD_11use_defaultESH_SH_EESH_SH_EEPfjS9_ff12ComputeDeltaEEvT0_T1_T2_T3_T4_T6_E12temp_storage;
	add.s32 	%r40, %r39, %r38;
	st.shared.f32 	[%r40+16], %f2;
$L__BB1_9:
	bar.sync 	0;
$L__BB1_10:
	ret;

}
	// .globl	_ZN3cub18CUB_300001_SM_10006detail6reduce18DeviceReduceKernelINS2_10policy_hubIfjN4cuda3std3__44plusIfEEE10Policy1000EN6thrust24THRUST_300001_SM_1000_NS18transform_iteratorI41ConvertLinearIndexToTriangularMatrixIndexNSD_17counting_iteratorIiNSD_11use_defaultESH_SH_EESH_SH_EEjS9_f12ComputeDeltaEEvT0_PT3_T1_NS0_13GridEvenShareISO_EET2_T4_
.visible .entry _ZN3cub18CUB_300001_SM_10006detail6reduce18DeviceReduceKernelINS2_10policy_hubIfjN4cuda3std3__44plusIfEEE10Policy1000EN6thrust24THRUST_300001_SM_1000_NS18transform_iteratorI41ConvertLinearIndexToTriangularMatrixIndexNSD_17counting_iteratorIiNSD_11use_defaultESH_SH_EESH_SH_EEjS9_f12ComputeDeltaEEvT0_PT3_T1_NS0_13GridEvenShareISO_EET2_T4_(
	.param .align 4 .b8 _ZN3cub18CUB_300001_SM_10006detail6reduce18DeviceReduceKernelINS2_10policy_hubIfjN4cuda3std3__44plusIfEEE10Policy1000EN6thrust24THRUST_300001_SM_1000_NS18transform_iteratorI41ConvertLinearIndexToTriangularMatrixIndexNSD_17counting_iteratorIiNSD_11use_defaultESH_SH_EESH_SH_EEjS9_f12ComputeDeltaEEvT0_PT3_T1_NS0_13GridEvenShareISO_EET2_T4__param_0[8],
	.param .u64 .ptr .align 1 _ZN3cub18CUB_300001_SM_10006detail6reduce18DeviceReduceKernelINS2_10policy_hubIfjN4cuda3std3__44plusIfEEE10Policy1000EN6thrust24THRUST_300001_SM_1000_NS18transform_iteratorI41ConvertLinearIndexToTriangularMatrixIndexNSD_17counting_iteratorIiNSD_11use_defaultESH_SH_EESH_SH_EEjS9_f12ComputeDeltaEEvT0_PT3_T1_NS0_13GridEvenShareISO_EET2_T4__param_1,
	.param .u32 _ZN3cub18CUB_300001_SM_10006detail6reduce18DeviceReduceKernelINS2_10policy_hubIfjN4cuda3std3__44plusIfEEE10Policy1000EN6thrust24THRUST_300001_SM_1000_NS18transform_iteratorI41ConvertLinearIndexToTriangularMatrixIndexNSD_17counting_iteratorIiNSD_11use_defaultESH_SH_EESH_SH_EEjS9_f12ComputeDeltaEEvT0_PT3_T1_NS0_13GridEvenShareISO_EET2_T4__param_2,
	.param .align 4 .b8 _ZN3cub18CUB_300001_SM_10006detail6reduce18DeviceReduceKernelINS2_10policy_hubIfjN4cuda3std3__44plusIfEEE10Policy1000EN6thrust24THRUST_300001_SM_1000_NS18transform_iteratorI41ConvertLinearIndexToTriangularMatrixIndexNSD_17counting_iteratorIiNSD_11use_defaultESH_SH_EESH_SH_EEjS9_f12ComputeDeltaEEvT0_PT3_T1_NS0_13GridEvenShareISO_EET2_T4__param_3[40],
	.param .align 1 .b8 _ZN3cub18CUB_300001_SM_10006detail6reduce18DeviceReduceKernelINS2_10policy_hubIfjN4cuda3std3__44plusIfEEE10Policy1000EN6thrust24THRUST_300001_SM_1000_NS18transform_iteratorI41ConvertLinearIndexToTriangularMatrixIndexNSD_17counting_iteratorIiNSD_11use_defaultESH_SH_EESH_SH_EEjS9_f12ComputeDeltaEEvT0_PT3_T1_NS0_13GridEvenShareISO_EET2_T4__param_4[1],
	.param .align 8 .b8 _ZN3cub18CUB_300001_SM_10006detail6reduce18DeviceReduceKernelINS2_10policy_hubIfjN4cuda3std3__44plusIfEEE10Policy1000EN6thrust24THRUST_300001_SM_1000_NS18transform_iteratorI41ConvertLinearIndexToTriangularMatrixIndexNSD_17counting_iteratorIiNSD_11use_defaultESH_SH_EESH_SH_EEjS9_f12ComputeDeltaEEvT0_PT3_T1_NS0_13GridEvenShareISO_EET2_T4__param_5[48]
)
.maxntid 512
{
	.reg .pred 	%p<32>;
	.reg .b32 	%r<74>;
	.reg .b32 	%f<108>;
	.reg .b64 	%rd<5>;
	// demoted variable
	.shared .align 4 .b8 _ZZN3cub18CUB_300001_SM_10006detail6reduce18DeviceReduceKernelINS2_10policy_hubIfjN4cuda3std3__44plusIfEEE10Policy1000EN6thrust24THRUST_300001_SM_1000_NS18transform_iteratorI41ConvertLinearIndexToTriangularMatrixIndexNSD_17counting_iteratorIiNSD_11use_defaultESH_SH_EESH_SH_EEjS9_f12ComputeDeltaEEvT0_PT3_T1_NS0_13GridEvenShareISO_EET2_T4_E12temp_storage[84];
	ld.param.u32 	%r4, [_ZN3cub18CUB_300001_SM_10006detail6reduce18DeviceReduceKernelINS2_10policy_hubIfjN4cuda3std3__44plusIfEEE10Policy1000EN6thrust24THRUST_300001_SM_1000_NS18transform_iteratorI41ConvertLinearIndexToTriangularMatrixIndexNSD_17counting_iteratorIiNSD_11use_defaultESH_SH_EESH_SH_EEjS9_f12ComputeDeltaEEvT0_PT3_T1_NS0_13GridEvenShareISO_EET2_T4__param_3+20];
	ld.param.u64 	%rd1, [_ZN3cub18CUB_300001_SM_10006detail6reduce18DeviceReduceKernelINS2_10policy_hubIfjN4cuda3std3__44plusIfEEE10Policy1000EN6thrust24THRUST_300001_SM_1000_NS18transform_iteratorI41ConvertLinearIndexToTriangularMatrixIndexNSD_17counting_iteratorIiNSD_11use_defaultESH_SH_EESH_SH_EEjS9_f12ComputeDeltaEEvT0_PT3_T1_NS0_13GridEvenShareISO_EET2_T4__param_1];
	mov.u32 	%r1, %ctaid.x;
	shl.b32 	%r5, %r1, 13;
	sub.s32 	%r2, %r4, %r5;
	mov.u32 	%r3, %tid.x;
	setp.lt.u32 	%p1, %r2, 512;
	@%p1 bra 	$L__BB2_5;
	// begin inline asm
	mov.u32 %r44, %laneid;
	// end inline asm
	mov.b32 	%r46, 0;
	mov.b32 	%r47, 1;
	mov.b32 	%r68, 31;
	mov.b32 	%r69, -1;
	// begin inline asm
	shfl.sync.down.b32 %r45, %r46, %r47, %r68, %r69;
	// end inline asm
	setp.gt.s32 	%p25, %r44, 30;
	mov.b32 	%f65, %r45;
	add.f32 	%f66, %f65, 0f00000000;
	selp.f32 	%f67, 0f00000000, %f66, %p25;
	mov.b32 	%r51, %f67;
	mov.b32 	%r52, 2;
	// begin inline asm
	shfl.sync.down.b32 %r50, %r51, %r52, %r68, %r69;
	// end inline asm
	setp.gt.s32 	%p26, %r44, 29;
	mov.b32 	%f68, %r50;
	add.f32 	%f69, %f67, %f68;
	selp.f32 	%f70, %f67, %f69, %p26;
	mov.b32 	%r56, %f70;
	mov.b32 	%r57, 4;
	// begin inline asm
	shfl.sync.down.b32 %r55, %r56, %r57, %r68, %r69;
	// end inline asm
	setp.gt.s32 	%p27, %r44, 27;
	mov.b32 	%f71, %r55;
	add.f32 	%f72, %f70, %f71;
	selp.f32 	%f73, %f70, %f72, %p27;
	mov.b32 	%r61, %f73;
	mov.b32 	%r62, 8;
	// begin inline asm
	shfl.sync.down.b32 %r60, %r61, %r62, %r68, %r69;
	// end inline asm
	setp.gt.s32 	%p28, %r44, 23;
	mov.b32 	%f74, %r60;
	add.f32 	%f75, %f73, %f74;
	selp.f32 	%f76, %f73, %f75, %p28;
	mov.b32 	%r66, %f76;
	mov.b32 	%r67, 16;
	// begin inline asm
	shfl.sync.down.b32 %r65, %r66, %r67, %r68, %r69;
	// end inline asm
	setp.gt.s32 	%p29, %r44, 15;
	mov.b32 	%f77, %r65;
	add.f32 	%f1, %f76, %f77;
	selp.f32 	%f2, %f76, %f1, %p29;
	setp.ne.s32 	%p30, %r44, 0;
	@%p30 bra 	$L__BB2_3;
	shr.u32 	%r70, %r3, 3;
	and.b32  	%r71, %r70, 124;
	mov.u32 	%r72, _ZZN3cub18CUB_300001_SM_10006detail6reduce18DeviceReduceKernelINS2_10policy_hubIfjN4cuda3std3__44plusIfEEE10Policy1000EN6thrust24THRUST_300001_SM_1000_NS18transform_iteratorI41ConvertLinearIndexToTriangularMatrixIndexNSD_17counting_iteratorIiNSD_11use_defaultESH_SH_EESH_SH_EEjS9_f12ComputeDeltaEEvT0_PT3_T1_NS0_13GridEvenShareISO_EET2_T4_E12temp_storage;
	add.s32 	%r73, %r72, %r71;
	st.shared.f32 	[%r73+16], %f1;
$L__BB2_3:
	bar.sync 	0;
	setp.ne.s32 	%p31, %r3, 0;
	@%p31 bra 	$L__BB2_10;
	ld.shared.f32 	%f78, [_ZZN3cub18CUB_300001_SM_10006detail6reduce18DeviceReduceKernelINS2_10policy_hubIfjN4cuda3std3__44plusIfEEE10Policy1000EN6thrust24THRUST_300001_SM_1000_NS18transform_iteratorI41ConvertLinearIndexToTriangularMatrixIndexNSD_17counting_iteratorIiNSD_11use_defaultESH_SH_EESH_SH_EEjS9_f12ComputeDeltaEEvT0_PT3_T1_NS0_13GridEvenShareISO_EET2_T4_E12temp_storage+20];
	add.f32 	%f79, %f2, %f78;
	ld.shared.f32 	%f80, [_ZZN3cub18CUB_300001_SM_10006detail6reduce18DeviceReduceKernelINS2_10policy_hubIfjN4cuda3std3__44plusIfEEE10Policy1000EN6thrust24THRUST_300001_SM_1000_NS18transform_iteratorI41ConvertLinearIndexToTriangularMatrixIndexNSD_17counting_iteratorIiNSD_11use_defaultESH_SH_EESH_SH_EEjS9_f12ComputeDeltaEEvT0_PT3_T1_NS0_13GridEvenShareISO_EET2_T4_E12temp_storage+24];
	add.f32 	%f81, %f79, %f80;
	ld.shared.f32 	%f82, [_ZZN3cub18CUB_300001_SM_10006detail6reduce18DeviceReduceKernelINS2_10policy_hubIfjN4cuda3std3__44plusIfEEE10Policy1000EN6thrust24THRUST_300001_SM_1000_NS18transform_iteratorI41ConvertLinearIndexToTriangularMatrixIndexNSD_17counting_iteratorIiNSD_11use_defaultESH_SH_EESH_SH_EEjS9_f12ComputeDeltaEEvT0_PT3_T1_NS0_13GridEvenShareISO_EET2_T4_E12temp_storage+28];
	add.f32 	%f83, %f81, %f82;
	ld.shared.f32 	%f84, [_ZZN3cub18CUB_300001_SM_10006detail6reduce18DeviceReduceKernelINS2_10policy_hubIfjN4cuda3std3__44plusIfEEE10Policy1000EN6thrust24THRUST_300001_SM_1000_NS18transform_iteratorI41ConvertLinearIndexToTriangularMatrixIndexNSD_17counting_iteratorIiNSD_11use_defaultESH_SH_EESH_SH_EEjS9_f12ComputeDeltaEEvT0_PT3_T1_NS0_13GridEvenShareISO_EET2_T4_E12temp_storage+32];
	add.f32 	%f85, %f83, %f84;
	ld.shared.f32 	%f86, [_ZZN3cub18CUB_300001_SM_10006detail6reduce18DeviceReduceKernelINS2_10policy_hubIfjN4cuda3std3__44plusIfEEE10Policy1000EN6thrust24THRUST_300001_SM_1000_NS18transform_iteratorI41ConvertLinearIndexToTriangularMatrixIndexNSD_17counting_iteratorIiNSD_11use_defaultESH_SH_EESH_SH_EEjS9_f12ComputeDeltaEEvT0_PT3_T1_NS0_13GridEvenShareISO_EET2_T4_E12temp_storage+36];
	add.f32 	%f87, %f85, %f86;
	ld.shared.f32 	%f88, [_ZZN3cub18CUB_300001_SM_10006detail6reduce18DeviceReduceKernelINS2_10policy_hubIfjN4cuda3std3__44plusIfEEE10Policy1000EN6thrust24THRUST_300001_SM_1000_NS18transform_iteratorI41ConvertLinearIndexToTriangularMatrixIndexNSD_17counting_iteratorIiNSD_11use_defaultESH_SH_EESH_SH_EEjS9_f12ComputeDeltaEEvT0_PT3_T1_NS0_13GridEvenShareISO_EET2_T4_E12temp_storage+40];
	add.f32 	%f89, %f87, %f88;
	ld.shared.f32 	%f90, [_ZZN3cub18CUB_300001_SM_10006detail6reduce18DeviceReduceKernelINS2_10policy_hubIfjN4cuda3std3__44plusIfEEE10Policy1000EN6thrust24THRUST_300001_SM_1000_NS18transform_iteratorI41ConvertLinearIndexToTriangularMatrixIndexNSD_17counting_iteratorIiNSD_11use_defaultESH_SH_EESH_SH_EEjS9_f12ComputeDeltaEEvT0_PT3_T1_NS0_13GridEvenShareISO_EET2_T4_E12temp_storage+44];
	add.f32 	%f91, %f89, %f90;
	ld.shared.f32 	%f92, [_ZZN3cub18CUB_300001_SM_10006detail6reduce18DeviceReduceKernelINS2_10policy_hubIfjN4cuda3std3__44plusIfEEE10Policy1000EN6thrust24THRUST_300001_SM_1000_NS18transform_iteratorI41ConvertLinearIndexToTriangularMatrixIndexNSD_17counting_iteratorIiNSD_11use_defaultESH_SH_EESH_SH_EEjS9_f12ComputeDeltaEEvT0_PT3_T1_NS0_13GridEvenShareISO_EET2_T4_E12temp_storage+48];
	add.f32 	%f93, %f91, %f92;
	ld.shared.f32 	%f94, [_ZZN3cub18CUB_300001_SM_10006detail6reduce18DeviceReduceKernelINS2_10policy_hubIfjN4cuda3std3__44plusIfEEE10Policy1000EN6thrust24THRUST_300001_SM_1000_NS18transform_iteratorI41ConvertLinearIndexToTriangularMatrixIndexNSD_17counting_iteratorIiNSD_11use_defaultESH_SH_EESH_SH_EEjS9_f12ComputeDeltaEEvT0_PT3_T1_NS0_13GridEvenShareISO_EET2_T4_E12temp_storage+52];
	add.f32 	%f95, %f93, %f94;
	ld.shared.f32 	%f96, [_ZZN3cub18CUB_300001_SM_10006detail6reduce18DeviceReduceKernelINS2_10policy_hubIfjN4cuda3std3__44plusIfEEE10Policy1000EN6thrust24THRUST_300001_SM_1000_NS18transform_iteratorI41ConvertLinearIndexToTriangularMatrixIndexNSD_17counting_iteratorIiNSD_11use_defaultESH_SH_EESH_SH_EEjS9_f12ComputeDeltaEEvT0_PT3_T1_NS0_13GridEvenShareISO_EET2_T4_E12temp_storage+56];
	add.f32 	%f97, %f95, %f96;
	ld.shared.f32 	%f98, [_ZZN3cub18CUB_300001_SM_10006detail6reduce18DeviceReduceKernelINS2_10policy_hubIfjN4cuda3std3__44plusIfEEE10Policy1000EN6thrust24THRUST_300001_SM_1000_NS18transform_iteratorI41ConvertLinearIndexToTriangularMatrixIndexNSD_17counting_iteratorIiNSD_11use_defaultESH_SH_EESH_SH_EEjS9_f12ComputeDeltaEEvT0_PT3_T1_NS0_13GridEvenShareISO_EET2_T4_E12temp_storage+60];
	add.f32 	%f99, %f97, %f98;
	ld.shared.f32 	%f100, [_ZZN3cub18CUB_300001_SM_10006detail6reduce18DeviceReduceKernelINS2_10policy_hubIfjN4cuda3std3__44plusIfEEE10Policy1000EN6thrust24THRUST_300001_SM_1000_NS18transform_iteratorI41ConvertLinearIndexToTriangularMatrixIndexNSD_17counting_iteratorIiNSD_11use_defaultESH_SH_EESH_SH_EEjS9_f12ComputeDeltaEEvT0_PT3_T1_NS0_13GridEvenShareISO_EET2_T4_E12temp_storage+64];
	add.f32 	%f101, %f99, %f100;
	ld.shared.f32 	%f102, [_ZZN3cub18CUB_300001_SM_10006detail6reduce18DeviceReduceKernelINS2_10policy_hubIfjN4cuda3std3__44plusIfEEE10Policy1000EN6thrust24THRUST_300001_SM_1000_NS18transform_iteratorI41ConvertLinearIndexToTriangularMatrixIndexNSD_17counting_iteratorIiNSD_11use_defaultESH_SH_EESH_SH_EEjS9_f12ComputeDeltaEEvT0_PT3_T1_NS0_13GridEvenShareISO_EET2_T4_E12temp_storage+68];
	add.f32 	%f103, %f101, %f102;
	ld.shared.f32 	%f104, [_ZZN3cub18CUB_300001_SM_10006detail6reduce18DeviceReduceKernelINS2_10policy_hubIfjN4cuda3std3__44plusIfEEE10Policy1000EN6thrust24THRUST_300001_SM_1000_NS18transform_iteratorI41ConvertLinearIndexToTriangularMatrixIndexNSD_17counting_iteratorIiNSD_11use_defaultESH_SH_EESH_SH_EEjS9_f12ComputeDeltaEEvT0_PT3_T1_NS0_13GridEvenShareISO_EET2_T4_E12temp_storage+72];
	add.f32 	%f105, %f103, %f104;
	ld.shared.f32 	%f106, [_ZZN3cub18CUB_300001_SM_10006detail6reduce18DeviceReduceKernelINS2_10policy_hubIfjN4cuda3std3__44plusIfEEE10Policy1000EN6thrust24THRUST_300001_SM_1000_NS18transform_iteratorI41ConvertLinearIndexToTriangularMatrixIndexNSD_17counting_iteratorIiNSD_11use_defaultESH_SH_EESH_SH_EEjS9_f12ComputeDeltaEEvT0_PT3_T1_NS0_13GridEvenShareISO_EET2_T4_E12temp_storage+76];
	add.f32 	%f107, %f105, %f106;
	bra.uni 	$L__BB2_9;
$L__BB2_5:
	// begin inline asm
	mov.u32 %r6, %laneid;
	// end inline asm
	and.b32  	%r32, %r3, 992;
	add.s32 	%r33, %r32, 32;
	setp.gt.u32 	%p2, %r33, %r2;
	not.b32 	%r34, %r32;
	add.s32 	%r35, %r2, %r34;
	selp.b32 	%r30, %r35, 31, %p2;
	mov.b32 	%r8, 0;
	mov.b32 	%r9, 1;
	mov.b32 	%r31, -1;
	// begin inline asm
	shfl.sync.down.b32 %r7, %r8, %r9, %r30, %r31;
	// end inline asm
	setp.lt.s32 	%p3, %r6, %r30;
	mov.b32 	%f7, %r7;
	add.f32 	%f8, %f7, 0f00000000;
	selp.f32 	%f9, %f8, 0f00000000, %p3;
	mov.b32 	%r13, %f9;
	mov.b32 	%r14, 2;
	// begin inline asm
	shfl.sync.down.b32 %r12, %r13, %r14, %r30, %r31;
	// end inline asm
	add.s32 	%r36, %r6, 2;
	setp.gt.s32 	%p4, %r36, %r30;
	mov.b32 	%f10, %r12;
	add.f32 	%f11, %f9, %f10;
	selp.f32 	%f12, %f9, %f11, %p4;
	mov.b32 	%r18, %f12;
	mov.b32 	%r19, 4;
	// begin inline asm
	shfl.sync.down.b32 %r17, %r18, %r19, %r30, %r31;
	// end inline asm
	add.s32 	%r37, %r6, 4;
	setp.gt.s32 	%p5, %r37, %r30;
	mov.b32 	%f13, %r17;
	add.f32 	%f14, %f12, %f13;
	selp.f32 	%f15, %f12, %f14, %p5;
	mov.b32 	%r23, %f15;
	mov.b32 	%r24, 8;
	// begin inline asm
	shfl.sync.down.b32 %r22, %r23, %r24, %r30, %r31;
	// end inline asm
	add.s32 	%r38, %r6, 8;
	setp.gt.s32 	%p6, %r38, %r30;
	mov.b32 	%f16, %r22;
	add.f32 	%f17, %f15, %f16;
	selp.f32 	%f18, %f15, %f17, %p6;
	mov.b32 	%r28, %f18;
	mov.b32 	%r29, 16;
	// begin inline asm
	shfl.sync.down.b32 %r27, %r28, %r29, %r30, %r31;
	// end inline asm
	add.s32 	%r39, %r6, 16;
	setp.gt.s32 	%p7, %r39, %r30;
	mov.b32 	%f19, %r27;
	add.f32 	%f20, %f18, %f19;
	selp.f32 	%f4, %f18, %f20, %p7;
	setp.ne.s32 	%p8, %r6, 0;
	@%p8 bra 	$L__BB2_7;
	shr.u32 	%r40, %r3, 3;
	and.b32  	%r41, %r40, 124;
	mov.u32 	%r42, _ZZN3cub18CUB_300001_SM_10006detail6reduce18DeviceReduceKernelINS2_10policy_hubIfjN4cuda3std3__44plusIfEEE10Policy1000EN6thrust24THRUST_300001_SM_1000_NS18transform_iteratorI41ConvertLinearIndexToTriangularMatrixIndexNSD_17counting_iteratorIiNSD_11use_defaultESH_SH_EESH_SH_EEjS9_f12ComputeDeltaEEvT0_PT3_T1_NS0_13GridEvenShareISO_EET2_T4_E12temp_storage;
	add.s32 	%r43, %r42, %r41;
	st.shared.f32 	[%r43+16], %f4;
$L__BB2_7:
	bar.sync 	0;
	setp.ne.s32 	%p9, %r3, 0;
	@%p9 bra 	$L__BB2_10;
	setp.gt.u32 	%p10, %r2, 32;
	ld.shared.f32 	%f21, [_ZZN3cub18CUB_300001_SM_10006detail6reduce18DeviceReduceKernelINS2_10policy_hubIfjN4cuda3std3__44plusIfEEE10Policy1000EN6thrust24THRUST_300001_SM_1000_NS18transform_iteratorI41ConvertLinearIndexToTriangularMatrixIndexNSD_17counting_iteratorIiNSD_11use_defaultESH_SH_EESH_SH_EEjS9_f12ComputeDeltaEEvT0_PT3_T1_NS0_13GridEvenShareISO_EET2_T4_E12temp_storage+20];
	add.f32 	%f22, %f4, %f21;
	selp.f32 	%f23, %f22, %f4, %p10;
	setp.gt.u32 	%p11, %r2, 64;
	ld.shared.f32 	%f24, [_ZZN3cub18CUB_300001_SM_10006detail6reduce18DeviceReduceKernelINS2_10policy_hubIfjN4cuda3std3__44plusIfEEE10Policy1000EN6thrust24THRUST_300001_SM_1000_NS18transform_iteratorI41ConvertLinearIndexToTriangularMatrixIndexNSD_17counting_iteratorIiNSD_11use_defaultESH_SH_EESH_SH_EEjS9_f12ComputeDeltaEEvT0_PT3_T1_NS0_13GridEvenShareISO_EET2_T4_E12temp_storage+24];
	add.f32 	%f25, %f24, %f23;
	selp.f32 	%f26, %f25, %f23, %p11;
	setp.gt.u32 	%p12, %r2, 96;
	ld.shared.f32 	%f27, [_ZZN3cub18CUB_300001_SM_10006detail6reduce18DeviceReduceKernelINS2_10policy_hubIfjN4cuda3std3__44plusIfEEE10Policy1000EN6thrust24THRUST_300001_SM_1000_NS18transform_iteratorI41ConvertLinearIndexToTriangularMatrixIndexNSD_17counting_iteratorIiNSD_11use_defaultESH_SH_EESH_SH_EEjS9_f12ComputeDeltaEEvT0_PT3_T1_NS0_13GridEvenShareISO_EET2_T4_E12temp_storage+28];
	add.f32 	%f28, %f27, %f26;
	selp.f32 	%f29, %f28, %f26, %p12;
	setp.gt.u32 	%p13, %r2, 128;
	ld.shared.f32 	%f30, [_ZZN3cub18CUB_300001_SM_10006detail6reduce18DeviceReduceKernelINS2_10policy_hubIfjN4cuda3std3__44plusIfEEE10Policy1000EN6thrust24THRUST_300001_SM_1000_NS18transform_iteratorI41ConvertLinearIndexToTriangularMatrixIndexNSD_17counting_iteratorIiNSD_11use_defaultESH_SH_EESH_SH_EEjS9_f12ComputeDeltaEEvT0_PT3_T1_NS0_13GridEvenShareISO_EET2_T4_E12temp_storage+32];
	add.f32 	%f31, %f30, %f29;
	selp.f32 	%f32, %f31, %f29, %p13;
	setp.gt.u32 	%p14, %r2, 160;
	ld.shared.f32 	%f33, [_ZZN3cub18CUB_300001_SM_10006detail6reduce18DeviceReduceKernelINS2_10policy_hubIfjN4cuda3std3__44plusIfEEE10Policy1000EN6thrust24THRUST_300001_SM_1000_NS18transform_iteratorI41ConvertLinearIndexToTriangularMatrixIndexNSD_17counting_iteratorIiNSD_11use_defaultESH_SH_EESH_SH_EEjS9_f12ComputeDeltaEEvT0_PT3_T1_NS0_13GridEvenShareISO_EET2_T4_E12temp_storage+36];
	add.f32 	%f34, %f33, %f32;
	selp.f32 	%f35, %f34, %f32, %p14;
	setp.gt.u32 	%p15, %r2, 192;
	ld.shared.f32 	%f36, [_ZZN3cub18CUB_300001_SM_10006detail6reduce18DeviceReduceKernelINS2_10policy_hubIfjN4cuda3std3__44plusIfEEE10Policy1000EN6thrust24THRUST_300001_SM_1000_NS18transform_iteratorI41ConvertLinearIndexToTriangularMatrixIndexNSD_17counting_iteratorIiNSD_11use_defaultESH_SH_EESH_SH_EEjS9_f12ComputeDeltaEEvT0_PT3_T1_NS0_13GridEvenShareISO_EET2_T4_E12temp_storage+40];
	add.f32 	%f37, %f36, %f35;
	selp.f32 	%f38, %f37, %f35, %p15;
	setp.gt.u32 	%p16, %r2, 224;
	ld.shared.f32 	%f39, [_ZZN3cub18CUB_300001_SM_10006detail6reduce18DeviceReduceKernelINS2_10policy_hubIfjN4cuda3std3__44plusIfEEE10Policy1000EN6thrust24THRUST_300001_SM_1000_NS18transform_iteratorI41ConvertLinearIndexToTriangularMatrixIndexNSD_17counting_iteratorIiNSD_11use_defaultESH_SH_EESH_SH_EEjS9_f12ComputeDeltaEEvT0_PT3_T1_NS0_13GridEvenShareISO_EET2_T4_E12temp_storage+44];
	add.f32 	%f40, %f39, %f38;
	selp.f32 	%f41, %f40, %f38, %p16;
	setp.gt.u32 	%p17, %r2, 256;
	ld.shared.f32 	%f42, [_ZZN3cub18CUB_300001_SM_10006detail6reduce18DeviceReduceKernelINS2_10policy_hubIfjN4cuda3std3__44plusIfEEE10Policy1000EN6thrust24THRUST_300001_SM_1000_NS18transform_iteratorI41ConvertLinearIndexToTriangularMatrixIndexNSD_17counting_iteratorIiNSD_11use_defaultESH_SH_EESH_SH_EEjS9_f12ComputeDeltaEEvT0_PT3_T1_NS0_13GridEvenShareISO_EET2_T4_E12temp_storage+48];
	add.f32 	%f43, %f42, %f41;
	selp.f32 	%f44, %f43, %f41, %p17;
	setp.gt.u32 	%p18, %r2, 288;
	ld.shared.f32 	%f45, [_ZZN3cub18CUB_300001_SM_10006detail6reduce18DeviceReduceKernelINS2_10policy_hubIfjN4cuda3std3__44plusIfEEE10Policy1000EN6thrust24THRUST_300001_SM_1000_NS18transform_iteratorI41ConvertLinearIndexToTriangularMatrixIndexNSD_17counting_iteratorIiNSD_11use_defaultESH_SH_EESH_SH_EEjS9_f12ComputeDeltaEEvT0_PT3_T1_NS0_13GridEvenShareISO_EET2_T4_E12temp_storage+52];
	add.f32 	%f46, %f45, %f44;
	selp.f32 	%f47, %f46, %f44, %p18;
	setp.gt.u32 	%p19, %r2, 320;
	ld.shared.f32 	%f48, [_ZZN3cub18CUB_300001_SM_10006detail6reduce18DeviceReduceKernelINS2_10policy_hubIfjN4cuda3std3__44plusIfEEE10Policy1000EN6thrust24THRUST_300001_SM_1000_NS18transform_iteratorI41ConvertLinearIndexToTriangularMatrixIndexNSD_17counting_iteratorIiNSD_11use_defaultESH_SH_EESH_SH_EEjS9_f12ComputeDeltaEEvT0_PT3_T1_NS0_13GridEvenShareISO_EET2_T4_E12temp_storage+56];
	add.f32 	%f49, %f48, %f47;
	selp.f32 	%f50, %f49, %f47, %p19;
	setp.gt.u32 	%p20, %r2, 352;
	ld.shared.f32 	%f51, [_ZZN3cub18CUB_300001_SM_10006detail6reduce18DeviceReduceKernelINS2_10policy_hubIfjN4cuda3std3__44plusIfEEE10Policy1000EN6thrust24THRUST_300001_SM_1000_NS18transform_iteratorI41ConvertLinearIndexToTriangularMatrixIndexNSD_17counting_iteratorIiNSD_11use_defaultESH_SH_EESH_SH_EEjS9_f12ComputeDeltaEEvT0_PT3_T1_NS0_13GridEvenShareISO_EET2_T4_E12temp_storage+60];
	add.f32 	%f52, %f51, %f50;
	selp.f32 	%f53, %f52, %f50, %p20;
	setp.gt.u32 	%p21, %r2, 384;
	ld.shared.f32 	%f54, [_ZZN3cub18CUB_300001_SM_10006detail6reduce18DeviceReduceKernelINS2_10policy_hubIfjN4cuda3std3__44plusIfEEE10Policy1000EN6thrust24THRUST_300001_SM_1000_NS18transform_iteratorI41ConvertLinearIndexToTriangularMatrixIndexNSD_17counting_iteratorIiNSD_11use_defaultESH_SH_EESH_SH_EEjS9_f12ComputeDeltaEEvT0_PT3_T1_NS0_13GridEvenShareISO_EET2_T4_E12temp_storage+64];
	add.f32 	%f55, %f54, %f53;
	selp.f32 	%f56, %f55, %f53, %p21;
	setp.gt.u32 	%p22, %r2, 416;
	ld.shared.f32 	%f57, [_ZZN3cub18CUB_300001_SM_10006detail6reduce18DeviceReduceKernelINS2_10policy_hubIfjN4cuda3std3__44plusIfEEE10Policy1000EN6thrust24THRUST_300001_SM_1000_NS18transform_iteratorI41ConvertLinearIndexToTriangularMatrixIndexNSD_17counting_iteratorIiNSD_11use_defaultESH_SH_EESH_SH_EEjS9_f12ComputeDeltaEEvT0_PT3_T1_NS0_13GridEvenShareISO_EET2_T4_E12temp_storage+68];
	add.f32 	%f58, %f57, %f56;
	selp.f32 	%f59, %f58, %f56, %p22;
	setp.gt.u32 	%p23, %r2, 448;
	ld.shared.f32 	%f60, [_ZZN3cub18CUB_300001_SM_10006detail6reduce18DeviceReduceKernelINS2_10policy_hubIfjN4cuda3std3__44plusIfEEE10Policy1000EN6thrust24THRUST_300001_SM_1000_NS18transform_iteratorI41ConvertLinearIndexToTriangularMatrixIndexNSD_17counting_iteratorIiNSD_11use_defaultESH_SH_EESH_SH_EEjS9_f12ComputeDeltaEEvT0_PT3_T1_NS0_13GridEvenShareISO_EET2_T4_E12temp_storage+72];
	add.f32 	%f61, %f60, %f59;
	selp.f32 	%f62, %f61, %f59, %p23;
	setp.gt.u32 	%p24, %r2, 480;
	ld.shared.f32 	%f63, [_ZZN3cub18CUB_300001_SM_10006detail6reduce18DeviceReduceKernelINS2_10policy_hubIfjN4cuda3std3__44plusIfEEE10Policy1000EN6thrust24THRUST_300001_SM_1000_NS18transform_iteratorI41ConvertLinearIndexToTriangularMatrixIndexNSD_17counting_iteratorIiNSD_11use_defaultESH_SH_EESH_SH_EEjS9_f12ComputeDeltaEEvT0_PT3_T1_NS0_13GridEvenShareISO_EET2_T4_E12temp_storage+76];
	add.f32 	%f64, %f63, %f62;
	selp.f32 	%f107, %f64, %f62, %p24;
$L__BB2_9:
	cvta.to.global.u64 	%rd2, %rd1;
	mul.wide.u32 	%rd3, %r1, 4;
	add.s64 	%rd4, %rd2, %rd3;
	st.global.f32 	[%rd4], %f107;
$L__BB2_10:
	ret;

}
	// .globl	_ZN3cub18CUB_300001_SM_10006detail6reduce28DeviceReduceSingleTileKernelINS2_10policy_hubIfjN4cuda3std3__44plusIfEEE10Policy1000EPfSC_iS9_ffNS7_10__identityEEEvT0_T1_T2_T3_T4_T6_
.visible .entry _ZN3cub18CUB_300001_SM_10006detail6reduce28DeviceReduceSingleTileKernelINS2_10policy_hubIfjN4cuda3std3__44plusIfEEE10Policy1000EPfSC_iS9_ffNS7_10__identityEEEvT0_T1_T2_T3_T4_T6_(
	.param .u64 .ptr .align 1 _ZN3cub18CUB_300001_SM_10006detail6reduce28DeviceReduceSingleTileKernelINS2_10policy_hubIfjN4cuda3std3__44plusIfEEE10Policy1000EPfSC_iS9_ffNS7_10__identityEEEvT0_T1_T2_T3_T4_T6__param_0,
	.param .u64 .ptr .align 1 _ZN3cub18CUB_300001_SM_10006detail6reduce28DeviceReduceSingleTileKernelINS2_10policy_hubIfjN4cuda3std3__44plusIfEEE10Policy1000EPfSC_iS9_ffNS7_10__identityEEEvT0_T1_T2_T3_T4_T6__param_1,
	.param .u32 _ZN3cub18CUB_300001_SM_10006detail6reduce28DeviceReduceSingleTileKernelINS2_10policy_hubIfjN4cuda3std3__44plusIfEEE10Policy1000EPfSC_iS9_ffNS7_10__identityEEEvT0_T1_T2_T3_T4_T6__param_2,
	.param .align 1 .b8 _ZN3cub18CUB_300001_SM_10006detail6reduce28DeviceReduceSingleTileKernelINS2_10policy_hubIfjN4cuda3std3__44plusIfEEE10Policy1000EPfSC_iS9_ffNS7_10__identityEEEvT0_T1_T2_T3_T4_T6__param_3[1],
	.param .f32 _ZN3cub18CUB_300001_SM_10006detail6reduce28DeviceReduceSingleTileKernelINS2_10policy_hubIfjN4cuda3std3__44plusIfEEE10Policy1000EPfSC_iS9_ffNS7_10__identityEEEvT0_T1_T2_T3_T4_T6__param_4,
	.param .align 1 .b8 _ZN3cub18CUB_300001_SM_10006detail6reduce28DeviceReduceSingleTileKernelINS2_10policy_hubIfjN4cuda3std3__44plusIfEEE10Policy1000EPfSC_iS9_ffNS7_10__identityEEEvT0_T1_T2_T3_T4_T6__param_5[1]
)
.maxntid 512
.minnctapersm 1
{
	.reg .pred 	%p<113>;
	.reg .b32 	%r<407>;
	.reg .b32 	%f<531>;
	.reg .b64 	%rd<133>;
	// demoted variable
	.shared .align 4 .b8 _ZZN3cub18CUB_300001_SM_10006detail6reduce28DeviceReduceSingleTileKernelINS2_10policy_hubIfjN4cuda3std3__44plusIfEEE10Policy1000EPfSC_iS9_ffNS7_10__identityEEEvT0_T1_T2_T3_T4_T6_E12temp_storage[84];
	ld.param.u64 	%rd16, [_ZN3cub18CUB_300001_SM_10006detail6reduce28DeviceReduceSingleTileKernelINS2_10policy_hubIfjN4cuda3std3__44plusIfEEE10Policy1000EPfSC_iS9_ffNS7_10__identityEEEvT0_T1_T2_T3_T4_T6__param_0];
	ld.param.u64 	%rd17, [_ZN3cub18CUB_300001_SM_10006detail6reduce28DeviceReduceSingleTileKernelINS2_10policy_hubIfjN4cuda3std3__44plusIfEEE10Policy1000EPfSC_iS9_ffNS7_10__identityEEEvT0_T1_T2_T3_T4_T6__param_1];
	ld.param.u32 	%r67, [_ZN3cub18CUB_300001_SM_10006detail6reduce28DeviceReduceSingleTileKernelINS2_10policy_hubIfjN4cuda3std3__44plusIfEEE10Policy1000EPfSC_iS9_ffNS7_10__identityEEEvT0_T1_T2_T3_T4_T6__param_2];
	ld.param.f32 	%f58, [_ZN3cub18CUB_300001_SM_10006detail6reduce28DeviceReduceSingleTileKernelINS2_10policy_hubIfjN4cuda3std3__44plusIfEEE10Policy1000EPfSC_iS9_ffNS7_10__identityEEEvT0_T1_T2_T3_T4_T6__param_4];
	cvta.to.global.u64 	%rd1, %rd17;
	setp.ne.s32 	%p1, %r67, 0;
	@%p1 bra 	$L__BB3_3;
	mov.u32 	%r380, %tid.x;
	setp.ne.s32 	%p112, %r380, 0;
	@%p112 bra 	$L__BB3_74;
	st.global.f32 	[%rd1], %f58;
	bra.uni 	$L__BB3_74;
$L__BB3_3:
	and.b64  	%rd18, %rd16, 7;
	setp.ne.s64 	%p2, %rd18, 0;
	@%p2 bra 	$L__BB3_38;
	setp.gt.s32 	%p57, %r67, 8191;
	@%p57 bra 	$L__BB3_22;
	mov.u32 	%r1, %tid.x;
	setp.ge.s32 	%p74, %r1, %r67;
	mov.f32 	%f509, 0f00000000;
	mov.u32 	%r384, %r1;
	@%p74 bra 	$L__BB3_7;
	mul.wide.u32 	%rd121, %r1, 4;
	add.s64 	%rd120, %rd16, %rd121;
	// begin inline asm
	ld.global.nc.u32 %r300, [%rd120];
	// end inline asm
	mov.b32 	%f509, %r300;
	add.s32 	%r384, %r1, 512;
$L__BB3_7:
	setp.ge.s32 	%p75, %r384, %r67;
	@%p75 bra 	$L__BB3_13;
	not.b32 	%r301, %r384;
	add.s32 	%r4, %r67, %r301;
	and.b32  	%r302, %r4, 1536;
	setp.eq.s32 	%p76, %r302, 1536;
	@%p76 bra 	$L__BB3_11;
	mul.wide.u32 	%rd122, %r384, 4;
	add.s64 	%rd129, %rd16, %rd122;
	shr.u32 	%r303, %r4, 9;
	add.s32 	%r304, %r303, 1;
	and.b32  	%r305, %r304, 3;
	neg.s32 	%r382, %r305;
$L__BB3_10:
	.pragma "nounroll";
	// begin inline asm
	ld.global.nc.u32 %r306, [%rd129];
	// end inline asm
	mov.b32 	%f395, %r306;
	add.f32 	%f509, %f509, %f395;
	add.s32 	%r384, %r384, 512;
	add.s64 	%rd129, %rd129, 2048;
	add.s32 	%r382, %r382, 1;
	setp.ne.s32 	%p77, %r382, 0;
	@%p77 bra 	$L__BB3_10;
$L__BB3_11:
	setp.lt.u32 	%p78, %r4, 1536;
	@%p78 bra 	$L__BB3_13;
$L__BB3_12:
	mul.wide.s32 	%rd128, %r384, 4;
	add.s64 	%rd124, %rd16, %rd128;
	// begin inline asm
	ld.global.nc.u32 %r307, [%rd124];
	// end inline asm
	mov.b32 	%f396, %r307;
	add.f32 	%f397, %f509, %f396;
	add.s64 	%rd125, %rd124, 2048;
	// begin inline asm
	ld.global.nc.u32 %r308, [%rd125];
	// end inline asm
	mov.b32 	%f398, %r308;
	add.f32 	%f399, %f397, %f398;
	add.s64 	%rd126, %rd124, 4096;
	// begin inline asm
	ld.global.nc.u32 %r309, [%rd126];
	// end inline asm
	mov.b32 	%f400, %r309;
	add.f32 	%f401, %f399, %f400;
	add.s64 	%rd127, %rd124, 6144;
	// begin inline asm
	ld.global.nc.u32 %r310, [%rd127];
	// end inline asm
	mov.b32 	%f402, %r310;
	add.f32 	%f509, %f401, %f402;
	add.s32 	%r384, %r384, 2048;
	setp.lt.s32 	%p79, %r384, %r67;
	@%p79 bra 	$L__BB3_12;
$L__BB3_13:
	setp.lt.s32 	%p80, %r67, 512;
	@%p80 bra 	$L__BB3_18;
	// begin inline asm
	mov.u32 %r349, %laneid;
	// end inline asm
	mov.b32 	%r351, %f509;
	mov.b32 	%r352, 1;
	mov.b32 	%r373, 31;
	mov.b32 	%r374, -1;
	// begin inline asm
	shfl.sync.down.b32 %r350, %r351, %r352, %r373, %r374;
	// end inline asm
	setp.gt.s32 	%p104, %r349, 30;
	mov.b32 	%f461, %r350;
	add.f32 	%f462, %f509, %f461;
	selp.f32 	%f463, %f509, %f462, %p104;
	mov.b32 	%r356, %f463;
	mov.b32 	%r357, 2;
	// begin inline asm
	shfl.sync.down.b32 %r355, %r356, %r357, %r373, %r374;
	// end inline asm
	setp.gt.s32 	%p105, %r349, 29;
	mov.b32 	%f464, %r355;
	add.f32 	%f465, %f463, %f464;
	selp.f32 	%f466, %f463, %f465, %p105;
	mov.b32 	%r361, %f466;
	mov.b32 	%r362, 4;
	// begin inline asm
	shfl.sync.down.b32 %r360, %r361, %r362, %r373, %r374;
	// end inline asm
	setp.gt.s32 	%p106, %r349, 27;
	mov.b32 	%f467, %r360;
	add.f32 	%f468, %f466, %f467;
	selp.f32 	%f469, %f466, %f468, %p106;
	mov.b32 	%r366, %f469;
	mov.b32 	%r367, 8;
	// begin inline asm
	shfl.sync.down.b32 %r365, %r366, %r367, %r373, %r374;
	// end inline asm
	setp.gt.s32 	%p107, %r349, 23;
	mov.b32 	%f470, %r365;
	add.f32 	%f471, %f469, %f470;
	selp.f32 	%f472, %f469, %f471, %p107;
	mov.b32 	%r371, %f472;
	mov.b32 	%r372, 16;
	// begin inline asm
	shfl.sync.down.b32 %r370, %r371, %r372, %r373, %r374;
	// end inline asm
	setp.gt.s32 	%p108, %r349, 15;
	mov.b32 	%f473, %r370;
	add.f32 	%f10, %f472, %f473;
	selp.f32 	%f530, %f472, %f10, %p108;
	setp.ne.s32 	%p109, %r349, 0;
	@%p109 bra 	$L__BB3_16;
	shr.u32 	%r375, %r1, 3;
	and.b32  	%r376, %r375, 124;
	mov.u32 	%r377, _ZZN3cub18CUB_300001_SM_10006detail6reduce28DeviceReduceSingleTileKernelINS2_10policy_hubIfjN4cuda3std3__44plusIfEEE10Policy1000EPfSC_iS9_ffNS7_10__identityEEEvT0_T1_T2_T3_T4_T6_E12temp_storage;
	add.s32 	%r378, %r377, %r376;
	st.shared.f32 	[%r378+16], %f10;
$L__BB3_16:
	bar.sync 	0;
	setp.ne.s32 	%p110, %r1, 0;
	@%p110 bra 	$L__BB3_72;
	ld.shared.f32 	%f474, [_ZZN3cub18CUB_300001_SM_10006detail6reduce28DeviceReduceSingleTileKernelINS2_10policy_hubIfjN4cuda3std3__44plusIfEEE10Policy1000EPfSC_iS9_ffNS7_10__identityEEEvT0_T1_T2_T3_T4_T6_E12temp_storage+20];
	add.f32 	%f475, %f530, %f474;
	ld.shared.f32 	%f476, [_ZZN3cub18CUB_300001_SM_10006detail6reduce28DeviceReduceSingleTileKernelINS2_10policy_hubIfjN4cuda3std3__44plusIfEEE10Policy1000EPfSC_iS9_ffNS7_10__identityEEEvT0_T1_T2_T3_T4_T6_E12temp_storage+24];
	add.f32 	%f477, %f475, %f476;
	ld.shared.f32 	%f478, [_ZZN3cub18CUB_300001_SM_10006detail6reduce28DeviceReduceSingleTileKernelINS2_10policy_hubIfjN4cuda3std3__44plusIfEEE10Policy1000EPfSC_iS9_ffNS7_10__identityEEEvT0_T1_T2_T3_T4_T6_E12temp_storage+28];
	add.f32 	%f479, %f477, %f478;
	ld.shared.f32 	%f480, [_ZZN3cub18CUB_300001_SM_10006detail6reduce28DeviceReduceSingleTileKernelINS2_10policy_hubIfjN4cuda3std3__44plusIfEEE10Policy1000EPfSC_iS9_ffNS7_10__identityEEEvT0_T1_T2_T3_T4_T6_E12temp_storage+32];
	add.f32 	%f481, %f479, %f480;
	ld.shared.f32 	%f482, [_ZZN3cub18CUB_300001_SM_10006detail6reduce28DeviceReduceSingleTileKernelINS2_10policy_hubIfjN4cuda3std3__44plusIfEEE10Policy1000EPfSC_iS9_ffNS7_10__identityEEEvT0_T1_T2_T3_T4_T6_E12temp_storage+36];
	add.f32 	%f483, %f481, %f482;
	ld.shared.f32 	%f484, [_ZZN3cub18CUB_300001_SM_10006detail6reduce28DeviceReduceSingleTileKernelINS2_10policy_hubIfjN4cuda3std3__44plusIfEEE10Policy1000EPfSC_iS9_ffNS7_10__identityEEEvT0_T1_T2_T3_T4_T6_E12temp_storage+40];
	add.f32 	%f485, %f483, %f484;
	ld.shared.f32 	%f486, [_ZZN3cub18CUB_300001_SM_10006detail6reduce28DeviceReduceSingleTileKernelINS2_10policy_hubIfjN4cuda3std3__44plusIfEEE10Policy1000EPfSC_iS9_ffNS7_10__identityEEEvT0_T1_T2_T3_T4_T6_E12temp_storage+44];
	add.f32 	%f487, %f485, %f486;
	ld.shared.f32 	%f488, [_ZZN3cub18CUB_300001_SM_10006detail6reduce28DeviceReduceSingleTileKernelINS2_10policy_hubIfjN4cuda3std3__44plusIfEEE10Policy1000EPfSC_iS9_ffNS7_10__identityEEEvT0_T1_T2_T3_T4_T6_E12temp_storage+48];
	add.f32 	%f489, %f487, %f488;
	ld.shared.f32 	%f490, [_ZZN3cub18CUB_300001_SM_10006detail6reduce28DeviceReduceSingleTileKernelINS2_10policy_hubIfjN4cuda3std3__44plusIfEEE10Policy1000EPfSC_iS9_ffNS7_10__identityEEEvT0_T1_T2_T3_T4_T6_E12temp_storage+52];
	add.f32 	%f491, %f489, %f490;
	ld.shared.f32 	%f492, [_ZZN3cub18CUB_300001_SM_10006detail6reduce28DeviceReduceSingleTileKernelINS2_10policy_hubIfjN4cuda3std3__44plusIfEEE10Policy1000EPfSC_iS9_ffNS7_10__identityEEEvT0_T1_T2_T3_T4_T6_E12temp_storage+56];
	add.f32 	%f493, %f491, %f492;
	ld.shared.f32 	%f494, [_ZZN3cub18CUB_300001_SM_10006detail6reduce28DeviceReduceSingleTileKernelINS2_10policy_hubIfjN4cuda3std3__44plusIfEEE10Policy1000EPfSC_iS9_ffNS7_10__identityEEEvT0_T1_T2_T3_T4_T6_E12temp_storage+60];
	add.f32 	%f495, %f493, %f494;
	ld.shared.f32 	%f496, [_ZZN3cub18CUB_300001_SM_10006detail6reduce28DeviceReduceSingleTileKernelINS2_10policy_hubIfjN4cuda3std3__44plusIfEEE10Policy1000EPfSC_iS9_ffNS7_10__identityEEEvT0_T1_T2_T3_T4_T6_E12temp_storage+64];
	add.f32 	%f497, %f495, %f496;
	ld.shared.f32 	%f498, [_ZZN3cub18CUB_300001_SM_10006detail6reduce28DeviceReduceSingleTileKernelINS2_10policy_hubIfjN4cuda3std3__44plusIfEEE10Policy1000EPfSC_iS9_ffNS7_10__identityEEEvT0_T1_T2_T3_T4_T6_E12temp_storage+68];
	add.f32 	%f499, %f497, %f498;
	ld.shared.f32 	%f500, [_ZZN3cub18CUB_300001_SM_10006detail6reduce28DeviceReduceSingleTileKernelINS2_10policy_hubIfjN4cuda3std3__44plusIfEEE10Policy1000EPfSC_iS9_ffNS7_10__identityEEEvT0_T1_T2_T3_T4_T6_E12temp_storage+72];
	add.f32 	%f501, %f499, %f500;
	ld.shared.f32 	%f502, [_ZZN3cub18CUB_300001_SM_10006detail6reduce28DeviceReduceSingleTileKernelINS2_10policy_hubIfjN4cuda3std3__44plusIfEEE10Policy1000EPfSC_iS9_ffNS7_10__identityEEEvT0_T1_T2_T3_T4_T6_E12temp_storage+76];
	add.f32 	%f530, %f501, %f502;
	bra.uni 	$L__BB3_72;
$L__BB3_18:
	// begin inline asm
	mov.u32 %r311, %laneid;
	// end inline asm
	and.b32  	%r337, %r1, 992;
	add.s32 	%r338, %r337, 32;
	setp.gt.s32 	%p81, %r338, %r67;
	not.b32 	%r339, %r337;
	add.s32 	%r340, %r67, %r339;
	selp.b32 	%r335, %r340, 31, %p81;
	mov.b32 	%r313, %f509;
	mov.b32 	%r314, 1;
	mov.b32 	%r336, -1;
	// begin inline asm
	shfl.sync.down.b32 %r312, %r313, %r314, %r335, %r336;
	// end inline asm
	setp.lt.s32 	%p82, %r311, %r335;
	mov.b32 	%f403, %r312;
	add.f32 	%f404, %f509, %f403;
	selp.f32 	%f405, %f404, %f509, %p82;
	mov.b32 	%r318, %f405;
	mov.b32 	%r319, 2;
	// begin inline asm
	shfl.sync.down.b32 %r317, %r318, %r319, %r335, %r336;
	// end inline asm
	add.s32 	%r341, %r311, 2;
	setp.gt.s32 	%p83, %r341, %r335;
	mov.b32 	%f406, %r317;
	add.f32 	%f407, %f405, %f406;
	selp.f32 	%f408, %f405, %f407, %p83;
	mov.b32 	%r323, %f408;
	mov.b32 	%r324, 4;
	// begin inline asm
	shfl.sync.down.b32 %r322, %r323, %r324, %r335, %r336;
	// end inline asm
	add.s32 	%r342, %r311, 4;
	setp.gt.s32 	%p84, %r342, %r335;
	mov.b32 	%f409, %r322;
	add.f32 	%f410, %f408, %f409;
	selp.f32 	%f411, %f408, %f410, %p84;
	mov.b32 	%r328, %f411;
	mov.b32 	%r329, 8;
	// begin inline asm
	shfl.sync.down.b32 %r327, %r328, %r329, %r335, %r336;
	// end inline asm
	add.s32 	%r343, %r311, 8;
	setp.gt.s32 	%p85, %r343, %r335;
	mov.b32 	%f412, %r327;
	add.f32 	%f413, %f411, %f412;
	selp.f32 	%f414, %f411, %f413, %p85;
	mov.b32 	%r333, %f414;
	mov.b32 	%r334, 16;
	// begin inline asm
	shfl.sync.down.b32 %r332, %r333, %r334, %r335, %r336;
	// end inline asm
	add.s32 	%r344, %r311, 16;
	setp.gt.s32 	%p86, %r344, %r335;
	mov.b32 	%f415, %r332;
	add.f32 	%f416, %f414, %f415;
	selp.f32 	%f530, %f414, %f416, %p86;
	setp.ne.s32 	%p87, %r311, 0;
	@%p87 bra 	$L__BB3_20;
	shr.u32 	%r345, %r1, 3;
	and.b32  	%r346, %r345, 124;
	mov.u32 	%r347, _ZZN3cub18CUB_300001_SM_10006detail6reduce28DeviceReduceSingleTileKernelINS2_10policy_hubIfjN4cuda3std3__44plusIfEEE10Policy1000EPfSC_iS9_ffNS7_10__identityEEEvT0_T1_T2_T3_T4_T6_E12temp_storage;
	add.s32 	%r348, %r347, %r346;
	st.shared.f32 	[%r348+16], %f530;
$L__BB3_20:
	bar.sync 	0;
	setp.ne.s32 	%p88, %r1, 0;
	@%p88 bra 	$L__BB3_72;
	setp.gt.s32 	%p89, %r67, 32;
	ld.shared.f32 	%f417, [_ZZN3cub18CUB_300001_SM_10006detail6reduce28DeviceReduceSingleTileKernelINS2_10policy_hubIfjN4cuda3std3__44plusIfEEE10Policy1000EPfSC_iS9_ffNS7_10__identityEEEvT0_T1_T2_T3_T4_T6_E12temp_storage+20];
	add.f32 	%f418, %f530, %f417;
	selp.f32 	%f419, %f418, %f530, %p89;
	setp.gt.s32 	%p90, %r67, 64;
	ld.shared.f32 	%f420, [_ZZN3cub18CUB_300001_SM_10006detail6reduce28DeviceReduceSingleTileKernelINS2_10policy_hubIfjN4cuda3std3__44plusIfEEE10Policy1000EPfSC_iS9_ffNS7_10__identityEEEvT0_T1_T2_T3_T4_T6_E12temp_storage+24];
	add.f32 	%f421, %f420, %f419;
	selp.f32 	%f422, %f421, %f419, %p90;
	setp.gt.s32 	%p91, %r67, 96;
	ld.shared.f32 	%f423, [_ZZN3cub18CUB_300001_SM_10006detail6reduce28DeviceReduceSingleTileKernelINS2_10policy_hubIfjN4cuda3std3__44plusIfEEE10Policy1000EPfSC_iS9_ffNS7_10__identityEEEvT0_T1_T2_T3_T4_T6_E12temp_storage+28];
	add.f32 	%f424, %f423, %f422;
	selp.f32 	%f425, %f424, %f422, %p91;
	setp.gt.s32 	%p92, %r67, 128;
	ld.shared.f32 	%f426, [_ZZN3cub18CUB_300001_SM_10006detail6reduce28DeviceReduceSingleTileKernelINS2_10policy_hubIfjN4cuda3std3__44plusIfEEE10Policy1000EPfSC_iS9_ffNS7_10__identityEEEvT0_T1_T2_T3_T4_T6_E12temp_storage+32];
	add.f32 	%f427, %f426, %f425;
	selp.f32 	%f428, %f427, %f425, %p92;
	setp.gt.s32 	%p93, %r67, 160;
	ld.shared.f32 	%f429, [_ZZN3cub18CUB_300001_SM_10006detail6reduce28DeviceReduceSingleTileKernelINS2_10policy_hubIfjN4cuda3std3__44plusIfEEE10Policy1000EPfSC_iS9_ffNS7_10__identityEEEvT0_T1_T2_T3_T4_T6_E12temp_storage+36];
	add.f32 	%f430, %f429, %f428;
	selp.f32 	%f431, %f430, %f428, %p93;
	setp.gt.s32 	%p94, %r67, 192;
	ld.shared.f32 	%f432, [_ZZN3cub18CUB_300001_SM_10006detail6reduce28DeviceReduceSingleTileKernelINS2_10policy_hubIfjN4cuda3std3__44plusIfEEE10Policy1000EPfSC_iS9_ffNS7_10__identityEEEvT0_T1_T2_T3_T4_T6_E12temp_storage+40];
	add.f32 	%f433, %f432, %f431;
	selp.f32 	%f434, %f433, %f431, %p94;
	setp.gt.s32 	%p95, %r67, 224;
	ld.shared.f32 	%f435, [_ZZN3cub18CUB_300001_SM_10006detail6reduce28DeviceReduceSingleTileKernelINS2_10policy_hubIfjN4cuda3std3__44plusIfEEE10Policy1000EPfSC_iS9_ffNS7_10__identityEEEvT0_T1_T2_T3_T4_T6_E12temp_storage+44];
	add.f32 	%f436, %f435, %f434;
	selp.f32 	%f437, %f436, %f434, %p95;
	setp.gt.s32 	%p96, %r67, 256;
	ld.shared.f32 	%f438, [_ZZN3cub18CUB_300001_SM_10006detail6reduce28DeviceReduceSingleTileKernelINS2_10policy_hubIfjN4cuda3std3__44plusIfEEE10Policy1000EPfSC_iS9_ffNS7_10__identityEEEvT0_T1_T2_T3_T4_T6_E12temp_storage+48];
	add.f32 	%f439, %f438, %f437;
	selp.f32 	%f440, %f439, %f437, %p96;
	setp.gt.s32 	%p97, %r67, 288;
	ld.shared.f32 	%f441, [_ZZN3cub18CUB_300001_SM_10006detail6reduce28DeviceReduceSingleTileKernelINS2_10policy_hubIfjN4cuda3std3__44plusIfEEE10Policy1000EPfSC_iS9_ffNS7_10__identityEEEvT0_T1_T2_T3_T4_T6_E12temp_storage+52];
	add.f32 	%f442, %f441, %f440;
	selp.f32 	%f443, %f442, %f440, %p97;
	setp.gt.s32 	%p98, %r67, 320;
	ld.shared.f32 	%f444, [_ZZN3cub18CUB_300001_SM_10006detail6reduce28DeviceReduceSingleTileKernelINS2_10policy_hubIfjN4cuda3std3__44plusIfEEE10Policy1000EPfSC_iS9_ffNS7_10__identityEEEvT0_T1_T2_T3_T4_T6_E12temp_storage+56];
	add.f32 	%f445, %f444, %f443;
	selp.f32 	%f446, %f445, %f443, %p98;
	setp.gt.s32 	%p99, %r67, 352;
	ld.shared.f32 	%f447, [_ZZN3cub18CUB_300001_SM_10006detail6reduce28DeviceReduceSingleTileKernelINS2_10policy_hubIfjN4cuda3std3__44plusIfEEE10Policy1000EPfSC_iS9_ffNS7_10__identityEEEvT0_T1_T2_T3_T4_T6_E12temp_storage+60];
	add.f32 	%f448, %f447, %f446;
	selp.f32 	%f449, %f448, %f446, %p99;
	setp.gt.s32 	%p100, %r67, 384;
	ld.shared.f32 	%f450, [_ZZN3cub18CUB_300001_SM_10006detail6reduce28DeviceReduceSingleTileKernelINS2_10policy_hubIfjN4cuda3std3__44plusIfEEE10Policy1000EPfSC_iS9_ffNS7_10__identityEEEvT0_T1_T2_T3_T4_T6_E12temp_storage+64];
	add.f32 	%f451, %f450, %f449;
	selp.f32 	%f452, %f451, %f449, %p100;
	setp.gt.s32 	%p101, %r67, 416;
	ld.shared.f32 	%f453, [_ZZN3cub18CUB_300001_SM_10006detail6reduce28DeviceReduceSingleTileKernelINS2_10policy_hubIfjN4cuda3std3__44plusIfEEE10Policy1000EPfSC_iS9_ffNS7_10__identityEEEvT0_T1_T2_T3_T4_T6_E12temp_storage+68];
	add.f32 	%f454, %f453, %f452;
	selp.f32 	%f455, %f454, %f452, %p101;
	setp.gt.s32 	%p102, %r67, 448;
	ld.shared.f32 	%f456, [_ZZN3cub18CUB_300001_SM_10006detail6reduce28DeviceReduceSingleTileKernelINS2_10policy_hubIfjN4cuda3std3__44plusIfEEE10Policy1000EPfSC_iS9_ffNS7_10__identityEEEvT0_T1_T2_T3_T4_T6_E12temp_storage+72];
	add.f32 	%f457, %f456, %f455;
	selp.f32 	%f458, %f457, %f455, %p102;
	setp.gt.s32 	%p103, %r67, 480;
	ld.shared.f32 	%f459, [_ZZN3cub18CUB_300001_SM_10006detail6reduce28DeviceReduceSingleTileKernelINS2_10policy_hubIfjN4cuda3std3__44plusIfEEE10Policy1000EPfSC_iS9_ffNS7_10__identityEEEvT0_T1_T2_T3_T4_T6_E12temp_storage+76];
	add.f32 	%f460, %f459, %f458;
	selp.f32 	%f530, %f460, %f458, %p103;
	bra.uni 	$L__BB3_72;
$L__BB3_22:
	mov.u32 	%r13, %tid.x;
	shl.b32 	%r224, %r13, 1;
	mul.wide.u32 	%rd90, %r224, 4;
	add.s64 	%rd75, %rd16, %rd90;
	// begin inline asm
	ld.global.nc.u64 %rd74, [%rd75];
	// end inline asm
	mov.b64 	{%r225, %r226}, %rd74;
	mov.b32 	%f281, %r226;
	mov.b32 	%f282, %r225;
	add.s64 	%rd77, %rd75, 4096;
	// begin inline asm
	ld.global.nc.u64 %rd76, [%rd77];
	// end inline asm
	mov.b64 	{%r227, %r228}, %rd76;
	mov.b32 	%f283, %r228;
	mov.b32 	%f284, %r227;
	add.s64 	%rd79, %rd75, 8192;
	// begin inline asm
	ld.global.nc.u64 %rd78, [%rd79];
	// end inline asm
	mov.b64 	{%r229, %r230}, %rd78;
	mov.b32 	%f285, %r230;
	mov.b32 	%f286, %r229;
	add.s64 	%rd81, %rd75, 12288;
	// begin inline asm
	ld.global.nc.u64 %rd80, [%rd81];
	// end inline asm
	mov.b64 	{%r231, %r232}, %rd80;
	mov.b32 	%f287, %r232;
	mov.b32 	%f288, %r231;
	add.s64 	%rd83, %rd75, 16384;
	// begin inline asm
	ld.global.nc.u64 %rd82, [%rd83];
	// end inline asm
	mov.b64 	{%r233, %r234}, %rd82;
	mov.b32 	%f289, %r234;
	mov.b32 	%f290, %r233;
	add.s64 	%rd85, %rd75, 20480;
	// begin inline asm
	ld.global.nc.u64 %rd84, [%rd85];
	// end inline asm
	mov.b64 	{%r235, %r236}, %rd84;
	mov.b32 	%f291, %r236;
	mov.b32 	%f292, %r235;
	add.s64 	%rd87, %rd75, 24576;
	// begin inline asm
	ld.global.nc.u64 %rd86, [%rd87];
	// end inline asm
	mov.b64 	{%r237, %r238}, %rd86;
	mov.b32 	%f293, %r238;
	mov.b32 	%f294, %r237;
	add.s64 	%rd89, %rd75, 28672;
	// begin inline asm
	ld.global.nc.u64 %rd88, [%rd89];
	// end inline asm
	mov.b64 	{%r239, %r240}, %rd88;
	mov.b32 	%f295, %r240;
	mov.b32 	%f296, %r239;
	add.f32 	%f297, %f282, %f281;
	add.f32 	%f298, %f284, %f283;
	add.f32 	%f299, %f286, %f285;
	add.f32 	%f300, %f288, %f287;
	add.f32 	%f301, %f290, %f289;
	add.f32 	%f302, %f292, %f291;
	add.f32 	%f303, %f294, %f293;
	add.f32 	%f304, %f296, %f295;
	add.f32 	%f305, %f297, %f298;
	add.f32 	%f306, %f299, %f300;
	add.f32 	%f307, %f301, %f302;
	add.f32 	%f308, %f303, %f304;
	add.f32 	%f309, %f305, %f306;
	add.f32 	%f310, %f307, %f308;
	add.f32 	%f516, %f309, %f310;
	setp.lt.u32 	%p58, %r67, 16384;
	mov.b32 	%r387, 8192;
	@%p58 bra 	$L__BB3_26;
	add.s32 	%r14, %r67, -8192;
	mov.b32 	%r387, 8192;
$L__BB3_24:
	mul.wide.s32 	%rd107, %r387, 4;
	add.s64 	%rd92, %rd75, %rd107;
	// begin inline asm
	ld.global.nc.u64 %rd91, [%rd92];
	// end inline asm
	mov.b64 	{%r242, %r243}, %rd91;
	mov.b32 	%f311, %r243;
	mov.b32 	%f312, %r242;
	add.s64 	%rd94, %rd92, 4096;
	// begin inline asm
	ld.global.nc.u64 %rd93, [%rd94];
	// end inline asm
	mov.b64 	{%r244, %r245}, %rd93;
	mov.b32 	%f313, %r245;
	mov.b32 	%f314, %r244;
	add.s64 	%rd96, %rd92, 8192;
	// begin inline asm
	ld.global.nc.u64 %rd95, [%rd96];
	// end inline asm
	mov.b64 	{%r246, %r247}, %rd95;
	mov.b32 	%f315, %r247;
	mov.b32 	%f316, %r246;
	add.s64 	%rd98, %rd92, 12288;
	// begin inline asm
	ld.global.nc.u64 %rd97, [%rd98];
	// end inline asm
	mov.b64 	{%r248, %r249}, %rd97;
	mov.b32 	%f317, %r249;
	mov.b32 	%f318, %r248;
	add.s64 	%rd100, %rd92, 16384;
	// begin inline asm
	ld.global.nc.u64 %rd99, [%rd100];
	// end inline asm
	mov.b64 	{%r250, %r251}, %rd99;
	mov.b32 	%f319, %r251;
	mov.b32 	%f320, %r250;
	add.s64 	%rd102, %rd92, 20480;
	// begin inline asm
	ld.global.nc.u64 %rd101, [%rd102];
	// end inline asm
	mov.b64 	{%r252, %r253}, %rd101;
	mov.b32 	%f321, %r253;
	mov.b32 	%f322, %r252;
	add.s64 	%rd104, %rd92, 24576;
	// begin inline asm
	ld.global.nc.u64 %rd103, [%rd104];
	// end inline asm
	mov.b64 	{%r254, %r255}, %rd103;
	mov.b32 	%f323, %r255;
	mov.b32 	%f324, %r254;
	add.s64 	%rd106, %rd92, 28672;
	// begin inline asm
	ld.global.nc.u64 %rd105, [%rd106];
	// end inline asm
	mov.b64 	{%r256, %r257}, %rd105;
	mov.b32 	%f325, %r257;
	mov.b32 	%f326, %r256;
	add.f32 	%f327, %f516, %f312;
	add.f32 	%f328, %f311, %f314;
	add.f32 	%f329, %f313, %f316;
	add.f32 	%f330, %f315, %f318;
	add.f32 	%f331, %f317, %f320;
	add.f32 	%f332, %f319, %f322;
	add.f32 	%f333, %f321, %f324;
	add.f32 	%f334, %f323, %f326;
	add.f32 	%f335, %f327, %f328;
	add.f32 	%f336, %f329, %f330;
	add.f32 	%f337, %f331, %f332;
	add.f32 	%f338, %f333, %f334;
	add.f32 	%f339, %f335, %f336;
	add.f32 	%f340, %f337, %f338;
	add.f32 	%f341, %f339, %f340;
	add.f32 	%f516, %f341, %f325;
	sub.s32 	%r258, %r67, %r387;
	setp.lt.s32 	%p59, %r258, 8192;
	@%p59 bra 	$L__BB3_34;
	add.s32 	%r387, %r387, 8192;
	setp.le.s32 	%p60, %r387, %r14;
	@%p60 bra 	$L__BB3_24;
$L__BB3_26:
	setp.le.s32 	%p61, %r67, %r387;
	@%p61 bra 	$L__BB3_34;
	sub.s32 	%r18, %r67, %r387;
	setp.ge.s32 	%p62, %r13, %r18;
	@%p62 bra 	$L__BB3_34;
	not.b32 	%r259, %r13;
	add.s32 	%r260, %r67, %r259;
	sub.s32 	%r19, %r260, %r387;
	and.b32  	%r261, %r19, 1536;
	setp.eq.s32 	%p63, %r261, 1536;
	mov.u32 	%r391, %r13;
	@%p63 bra 	$L__BB3_31;
	add.s32 	%r389, %r13, %r387;
	shr.u32 	%r262, %r19, 9;
	add.s32 	%r263, %r262, 1;
	and.b32  	%r264, %r263, 3;
	neg.s32 	%r388, %r264;
	mov.u32 	%r391, %r13;
$L__BB3_30:
	.pragma "nounroll";
	mul.wide.u32 	%rd109, %r389, 4;
	add.s64 	%rd108, %rd16, %rd109;
	// begin inline asm
	ld.global.nc.u32 %r265, [%rd108];
	// end inline asm
	mov.b32 	%f343, %r265;
	add.f32 	%f516, %f516, %f343;
	add.s32 	%r391, %r391, 512;
	add.s32 	%r389, %r389, 512;
	add.s32 	%r388, %r388, 1;
	setp.ne.s32 	%p64, %r388, 0;
	@%p64 bra 	$L__BB3_30;
$L__BB3_31:
	setp.lt.u32 	%p65, %r19, 1536;
	@%p65 bra 	$L__BB3_34;
	cvt.u64.u32 	%rd110, %r391;
	cvt.u64.u32 	%rd111, %r387;
	add.s64 	%rd112, %rd110, %rd111;
	shl.b64 	%rd113, %rd112, 2;
	add.s64 	%rd114, %rd113, %rd16;
	add.s64 	%rd130, %rd114, 4096;
	add.s32 	%r392, %r391, %r387;
$L__BB3_33:
	mul.wide.u32 	%rd119, %r392, 4;
	add.s64 	%rd115, %rd16, %rd119;
	// begin inline asm
	ld.global.nc.u32 %r266, [%rd115];
	// end inline asm
	mov.b32 	%f344, %r266;
	add.f32 	%f345, %f516, %f344;
	add.s64 	%rd116, %rd130, -2048;
	// begin inline asm
	ld.global.nc.u32 %r267, [%rd116];
	// end inline asm
	mov.b32 	%f346, %r267;
	add.f32 	%f347, %f345, %f346;
	// begin inline asm
	ld.global.nc.u32 %r268, [%rd130];
	// end inline asm
	mov.b32 	%f348, %r268;
	add.f32 	%f349, %f347, %f348;
	add.s64 	%rd118, %rd130, 2048;
	// begin inline asm
	ld.global.nc.u32 %r269, [%rd118];
	// end inline asm
	mov.b32 	%f350, %r269;
	add.f32 	%f516, %f349, %f350;
	add.s32 	%r391, %r391, 2048;
	add.s64 	%rd130, %rd130, 8192;
	add.s32 	%r392, %r392, 2048;
	setp.lt.s32 	%p66, %r391, %r18;
	@%p66 bra 	$L__BB3_33;
$L__BB3_34:
	// begin inline asm
	mov.u32 %r270, %laneid;
	// end inline asm
	mov.b32 	%r272, %f516;
	mov.b32 	%r273, 1;
	mov.b32 	%r294, 31;
	mov.b32 	%r295, -1;
	// begin inline asm
	shfl.sync.down.b32 %r271, %r272, %r273, %r294, %r295;
	// end inline asm
	setp.gt.s32 	%p67, %r270, 30;
	mov.b32 	%f351, %r271;
	add.f32 	%f352, %f516, %f351;
	selp.f32 	%f353, %f516, %f352, %p67;
	mov.b32 	%r277, %f353;
	mov.b32 	%r278, 2;
	// begin inline asm
	shfl.sync.down.b32 %r276, %r277, %r278, %r294, %r295;
	// end inline asm
	setp.gt.s32 	%p68, %r270, 29;
	mov.b32 	%f354, %r276;
	add.f32 	%f355, %f353, %f354;
	selp.f32 	%f356, %f353, %f355, %p68;
	mov.b32 	%r282, %f356;
	mov.b32 	%r283, 4;
	// begin inline asm
	shfl.sync.down.b32 %r281, %r282, %r283, %r294, %r295;
	// end inline asm
	setp.gt.s32 	%p69, %r270, 27;
	mov.b32 	%f357, %r281;
	add.f32 	%f358, %f356, %f357;
	selp.f32 	%f359, %f356, %f358, %p69;
	mov.b32 	%r287, %f359;
	mov.b32 	%r288, 8;
	// begin inline asm
	shfl.sync.down.b32 %r286, %r287, %r288, %r294, %r295;
	// end inline asm
	setp.gt.s32 	%p70, %r270, 23;
	mov.b32 	%f360, %r286;
	add.f32 	%f361, %f359, %f360;
	selp.f32 	%f362, %f359, %f361, %p70;
	mov.b32 	%r292, %f362;
	mov.b32 	%r293, 16;
	// begin inline asm
	shfl.sync.down.b32 %r291, %r292, %r293, %r294, %r295;
	// end inline asm
	setp.gt.s32 	%p71, %r270, 15;
	mov.b32 	%f363, %r291;
	add.f32 	%f26, %f362, %f363;
	selp.f32 	%f530, %f362, %f26, %p71;
	setp.ne.s32 	%p72, %r270, 0;
	@%p72 bra 	$L__BB3_36;
	shr.u32 	%r296, %r13, 3;
	and.b32  	%r297, %r296, 124;
	mov.u32 	%r298, _ZZN3cub18CUB_300001_SM_10006detail6reduce28DeviceReduceSingleTileKernelINS2_10policy_hubIfjN4cuda3std3__44plusIfEEE10Policy1000EPfSC_iS9_ffNS7_10__identityEEEvT0_T1_T2_T3_T4_T6_E12temp_storage;
	add.s32 	%r299, %r298, %r297;
	st.shared.f32 	[%r299+16], %f26;
$L__BB3_36:
	bar.sync 	0;
	setp.ne.s32 	%p73, %r13, 0;
	@%p73 bra 	$L__BB3_72;
	ld.shared.f32 	%f364, [_ZZN3cub18CUB_300001_SM_10006detail6reduce28DeviceReduceSingleTileKernelINS2_10policy_hubIfjN4cuda3std3__44plusIfEEE10Policy1000EPfSC_iS9_ffNS7_10__identityEEEvT0_T1_T2_T3_T4_T6_E12temp_storage+20];
	add.f32 	%f365, %f530, %f364;
	ld.shared.f32 	%f366, [_ZZN3cub18CUB_300001_SM_10006detail6reduce28DeviceReduceSingleTileKernelINS2_10policy_hubIfjN4cuda3std3__44plusIfEEE10Policy1000EPfSC_iS9_ffNS7_10__identityEEEvT0_T1_T2_T3_T4_T6_E12temp_storage+24];
	add.f32 	%f367, %f365, %f366;
	ld.shared.f32 	%f368, [_ZZN3cub18CUB_300001_SM_10006detail6reduce28DeviceReduceSingleTileKernelINS2_10policy_hubIfjN4cuda3std3__44plusIfEEE10Policy1000EPfSC_iS9_ffNS7_10__identityEEEvT0_T1_T2_T3_T4_T6_E12temp_storage+28];
	add.f32 	%f369, %f367, %f368;
	ld.shared.f32 	%f370, [_ZZN3cub18CUB_300001_SM_10006detail6reduce28DeviceReduceSingleTileKernelINS2_10policy_hubIfjN4cuda3std3__44plusIfEEE10Policy1000EPfSC_iS9_ffNS7_10__identityEEEvT0_T1_T2_T3_T4_T6_E12temp_storage+32];
	add.f32 	%f371, %f369, %f370;
	ld.shared.f32 	%f372, [_ZZN3cub18CUB_300001_SM_10006detail6reduce28DeviceReduceSingleTileKernelINS2_10policy_hubIfjN4cuda3std3__44plusIfEEE10Policy1000EPfSC_iS9_ffNS7_10__identityEEEvT0_T1_T2_T3_T4_T6_E12temp_storage+36];
	add.f32 	%f373, %f371, %f372;
	ld.shared.f32 	%f374, [_ZZN3cub18CUB_300001_SM_10006detail6reduce28DeviceReduceSingleTileKernelINS2_10policy_hubIfjN4cuda3std3__44plusIfEEE10Policy1000EPfSC_iS9_ffNS7_10__identityEEEvT0_T1_T2_T3_T4_T6_E12temp_storage+40];
	add.f32 	%f375, %f373, %f374;
	ld.shared.f32 	%f376, [_ZZN3cub18CUB_300001_SM_10006detail6reduce28DeviceReduceSingleTileKernelINS2_10policy_hubIfjN4cuda3std3__44plusIfEEE10Policy1000EPfSC_iS9_ffNS7_10__identityEEEvT0_T1_T2_T3_T4_T6_E12temp_storage+44];
	add.f32 	%f377, %f375, %f376;
	ld.shared.f32 	%f378, [_ZZN3cub18CUB_300001_SM_10006detail6reduce28DeviceReduceSingleTileKernelINS2_10policy_hubIfjN4cuda3std3__44plusIfEEE10Policy1000EPfSC_iS9_ffNS7_10__identityEEEvT0_T1_T2_T3_T4_T6_E12temp_storage+48];
	add.f32 	%f379, %f377, %f378;
	ld.shared.f32 	%f380, [_ZZN3cub18CUB_300001_SM_10006detail6reduce28DeviceReduceSingleTileKernelINS2_10policy_hubIfjN4cuda3std3__44plusIfEEE10Policy1000EPfSC_iS9_ffNS7_10__identityEEEvT0_T1_T2_T3_T4_T6_E12temp_storage+52];
	add.f32 	%f381, %f379, %f380;
	ld.shared.f32 	%f382, [_ZZN3cub18CUB_300001_SM_10006detail6reduce28DeviceReduceSingleTileKernelINS2_10policy_hubIfjN4cuda3std3__44plusIfEEE10Policy1000EPfSC_iS9_ffNS7_10__identityEEEvT0_T1_T2_T3_T4_T6_E12temp_storage+56];
	add.f32 	%f383, %f381, %f382;
	ld.shared.f32 	%f384, [_ZZN3cub18CUB_300001_SM_10006detail6reduce28DeviceReduceSingleTileKernelINS2_10policy_hubIfjN4cuda3std3__44plusIfEEE10Policy1000EPfSC_iS9_ffNS7_10__identityEEEvT0_T1_T2_T3_T4_T6_E12temp_storage+60];
	add.f32 	%f385, %f383, %f384;
	ld.shared.f32 	%f386, [_ZZN3cub18CUB_300001_SM_10006detail6reduce28DeviceReduceSingleTileKernelINS2_10policy_hubIfjN4cuda3std3__44plusIfEEE10Policy1000EPfSC_iS9_ffNS7_10__identityEEEvT0_T1_T2_T3_T4_T6_E12temp_storage+64];
	add.f32 	%f387, %f385, %f386;
	ld.shared.f32 	%f388, [_ZZN3cub18CUB_300001_SM_10006detail6reduce28DeviceReduceSingleTileKernelINS2_10policy_hubIfjN4cuda3std3__44plusIfEEE10Policy1000EPfSC_iS9_ffNS7_10__identityEEEvT0_T1_T2_T3_T4_T6_E12temp_storage+68];
	add.f32 	%f389, %f387, %f388;
	ld.shared.f32 	%f390, [_ZZN3cub18CUB_300001_SM_10006detail6reduce28DeviceReduceSingleTileKernelINS2_10policy_hubIfjN4cuda3std3__44plusIfEEE10Policy1000EPfSC_iS9_ffNS7_10__identityEEEvT0_T1_T2_T3_T4_T6_E12temp_storage+72];
	add.f32 	%f391, %f389, %f390;
	ld.shared.f32 	%f392, [_ZZN3cub18CUB_300001_SM_10006detail6reduce28DeviceReduceSingleTileKernelINS2_10policy_hubIfjN4cuda3std3__44plusIfEEE10Policy1000EPfSC_iS9_ffNS7_10__identityEEEvT0_T1_T2_T3_T4_T6_E12temp_storage+76];
	add.f32 	%f530, %f391, %f392;
	bra.uni 	$L__BB3_72;
$L__BB3_38:
	setp.gt.s32 	%p3, %r67, 8191;
	@%p3 bra 	$L__BB3_56;
	mov.u32 	%r34, %tid.x;
	setp.ge.s32 	%p20, %r34, %r67;
	mov.f32 	%f522, 0f00000000;
	mov.u32 	%r397, %r34;
	@%p20 bra 	$L__BB3_41;
	mul.wide.u32 	%rd66, %r34, 4;
	add.s64 	%rd65, %rd16, %rd66;
	// begin inline asm
	ld.global.nc.u32 %r144, [%rd65];
	// end inline asm
	mov.b32 	%f522, %r144;
	add.s32 	%r397, %r34, 512;
$L__BB3_41:
	setp.ge.s32 	%p21, %r397, %r67;
	@%p21 bra 	$L__BB3_47;
	not.b32 	%r145, %r397;
	add.s32 	%r37, %r67, %r145;
	and.b32  	%r146, %r37, 1536;
	setp.eq.s32 	%p22, %r146, 1536;
	@%p22 bra 	$L__BB3_45;
	mul.wide.u32 	%rd67, %r397, 4;
	add.s64 	%rd131, %rd16, %rd67;
	shr.u32 	%r147, %r37, 9;
	add.s32 	%r148, %r147, 1;
	and.b32  	%r149, %r148, 3;
	neg.s32 	%r395, %r149;
$L__BB3_44:
	.pragma "nounroll";
	// begin inline asm
	ld.global.nc.u32 %r150, [%rd131];
	// end inline asm
	mov.b32 	%f173, %r150;
	add.f32 	%f522, %f522, %f173;
	add.s32 	%r397, %r397, 512;
	add.s64 	%rd131, %rd131, 2048;
	add.s32 	%r395, %r395, 1;
	setp.ne.s32 	%p23, %r395, 0;
	@%p23 bra 	$L__BB3_44;
$L__BB3_45:
	setp.lt.u32 	%p24, %r37, 1536;
	@%p24 bra 	$L__BB3_47;
$L__BB3_46:
	mul.wide.s32 	%rd73, %r397, 4;
	add.s64 	%rd69, %rd16, %rd73;
	// begin inline asm
	ld.global.nc.u32 %r151, [%rd69];
	// end inline asm
	mov.b32 	%f174, %r151;
	add.f32 	%f175, %f522, %f174;
	add.s64 	%rd70, %rd69, 2048;
	// begin inline asm
	ld.global.nc.u32 %r152, [%rd70];
	// end inline asm
	mov.b32 	%f176, %r152;
	add.f32 	%f177, %f175, %f176;
	add.s64 	%rd71, %rd69, 4096;
	// begin inline asm
	ld.global.nc.u32 %r153, [%rd71];
	// end inline asm
	mov.b32 	%f178, %r153;
	add.f32 	%f179, %f177, %f178;
	add.s64 	%rd72, %rd69, 6144;
	// begin inline asm
	ld.global.nc.u32 %r154, [%rd72];
	// end inline asm
	mov.b32 	%f180, %r154;
	add.f32 	%f522, %f179, %f180;
	add.s32 	%r397, %r397, 2048;
	setp.lt.s32 	%p25, %r397, %r67;
	@%p25 bra 	$L__BB3_46;
$L__BB3_47:
	setp.lt.s32 	%p26, %r67, 512;
	@%p26 bra 	$L__BB3_52;
	// begin inline asm
	mov.u32 %r193, %laneid;
	// end inline asm
	mov.b32 	%r195, %f522;
	mov.b32 	%r196, 1;
	mov.b32 	%r217, 31;
	mov.b32 	%r218, -1;
	// begin inline asm
	shfl.sync.down.b32 %r194, %r195, %r196, %r217, %r218;
	// end inline asm
	setp.gt.s32 	%p50, %r193, 30;
	mov.b32 	%f239, %r194;
	add.f32 	%f240, %f522, %f239;
	selp.f32 	%f241, %f522, %f240, %p50;
	mov.b32 	%r200, %f241;
	mov.b32 	%r201, 2;
	// begin inline asm
	shfl.sync.down.b32 %r199, %r200, %r201, %r217, %r218;
	// end inline asm
	setp.gt.s32 	%p51, %r193, 29;
	mov.b32 	%f242, %r199;
	add.f32 	%f243, %f241, %f242;
	selp.f32 	%f244, %f241, %f243, %p51;
	mov.b32 	%r205, %f244;
	mov.b32 	%r206, 4;
	// begin inline asm
	shfl.sync.down.b32 %r204, %r205, %r206, %r217, %r218;
	// end inline asm
	setp.gt.s32 	%p52, %r193, 27;
	mov.b32 	%f245, %r204;
	add.f32 	%f246, %f244, %f245;
	selp.f32 	%f247, %f244, %f246, %p52;
	mov.b32 	%r210, %f247;
	mov.b32 	%r211, 8;
	// begin inline asm
	shfl.sync.down.b32 %r209, %r210, %r211, %r217, %r218;
	// end inline asm
	setp.gt.s32 	%p53, %r193, 23;
	mov.b32 	%f248, %r209;
	add.f32 	%f249, %f247, %f248;
	selp.f32 	%f250, %f247, %f249, %p53;
	mov.b32 	%r215, %f250;
	mov.b32 	%r216, 16;
	// begin inline asm
	shfl.sync.down.b32 %r214, %r215, %r216, %r217, %r218;
	// end inline asm
	setp.gt.s32 	%p54, %r193, 15;
	mov.b32 	%f251, %r214;
	add.f32 	%f38, %f250, %f251;
	selp.f32 	%f530, %f250, %f38, %p54;
	setp.ne.s32 	%p55, %r193, 0;
	@%p55 bra 	$L__BB3_50;
	shr.u32 	%r219, %r34, 3;
	and.b32  	%r220, %r219, 124;
	mov.u32 	%r221, _ZZN3cub18CUB_300001_SM_10006detail6reduce28DeviceReduceSingleTileKernelINS2_10policy_hubIfjN4cuda3std3__44plusIfEEE10Policy1000EPfSC_iS9_ffNS7_10__identityEEEvT0_T1_T2_T3_T4_T6_E12temp_storage;
	add.s32 	%r222, %r221, %r220;
	st.shared.f32 	[%r222+16], %f38;
$L__BB3_50:
	bar.sync 	0;
	setp.ne.s32 	%p56, %r34, 0;
	@%p56 bra 	$L__BB3_72;
	ld.shared.f32 	%f252, [_ZZN3cub18CUB_300001_SM_10006detail6reduce28DeviceReduceSingleTileKernelINS2_10policy_hubIfjN4cuda3std3__44plusIfEEE10Policy1000EPfSC_iS9_ffNS7_10__identityEEEvT0_T1_T2_T3_T4_T6_E12temp_storage+20];
	add.f32 	%f253, %f530, %f252;
	ld.shared.f32 	%f254, [_ZZN3cub18CUB_300001_SM_10006detail6reduce28DeviceReduceSingleTileKernelINS2_10policy_hubIfjN4cuda3std3__44plusIfEEE10Policy1000EPfSC_iS9_ffNS7_10__identityEEEvT0_T1_T2_T3_T4_T6_E12temp_storage+24];
	add.f32 	%f255, %f253, %f254;
	ld.shared.f32 	%f256, [_ZZN3cub18CUB_300001_SM_10006detail6reduce28DeviceReduceSingleTileKernelINS2_10policy_hubIfjN4cuda3std3__44plusIfEEE10Policy1000EPfSC_iS9_ffNS7_10__identityEEEvT0_T1_T2_T3_T4_T6_E12temp_storage+28];
	add.f32 	%f257, %f255, %f256;
	ld.shared.f32 	%f258, [_ZZN3cub18CUB_300001_SM_10006detail6reduce28DeviceReduceSingleTileKernelINS2_10policy_hubIfjN4cuda3std3__44plusIfEEE10Policy1000EPfSC_iS9_ffNS7_10__identityEEEvT0_T1_T2_T3_T4_T6_E12temp_storage+32];
	add.f32 	%f259, %f257, %f258;
	ld.shared.f32 	%f260, [_ZZN3cub18CUB_300001_SM_10006detail6reduce28DeviceReduceSingleTileKernelINS2_10policy_hubIfjN4cuda3std3__44plusIfEEE10Policy1000EPfSC_iS9_ffNS7_10__identityEEEvT0_T1_T2_T3_T4_T6_E12temp_storage+36];
	add.f32 	%f261, %f259, %f260;
	ld.shared.f32 	%f262, [_ZZN3cub18CUB_300001_SM_10006detail6reduce28DeviceReduceSingleTileKernelINS2_10policy_hubIfjN4cuda3std3__44plusIfEEE10Policy1000EPfSC_iS9_ffNS7_10__identityEEEvT0_T1_T2_T3_T4_T6_E12temp_storage+40];
	add.f32 	%f263, %f261, %f262;
	ld.shared.f32 	%f264, [_ZZN3cub18CUB_300001_SM_10006detail6reduce28DeviceReduceSingleTileKernelINS2_10policy_hubIfjN4cuda3std3__44plusIfEEE10Policy1000EPfSC_iS9_ffNS7_10__identityEEEvT0_T1_T2_T3_T4_T6_E12temp_storage+44];
	add.f32 	%f265, %f263, %f264;
	ld.shared.f32 	%f266, [_ZZN3cub18CUB_300001_SM_10006detail6reduce28DeviceReduceSingleTileKernelINS2_10policy_hubIfjN4cuda3std3__44plusIfEEE10Policy1000EPfSC_iS9_ffNS7_10__identityEEEvT0_T1_T2_T3_T4_T6_E12temp_storage+48];
	add.f32 	%f267, %f265, %f266;
	ld.shared.f32 	%f268, [_ZZN3cub18CUB_300001_SM_10006detail6reduce28DeviceReduceSingleTileKernelINS2_10policy_hubIfjN4cuda3std3__44plusIfEEE10Policy1000EPfSC_iS9_ffNS7_10__identityEEEvT0_T1_T2_T3_T4_T6_E12temp_storage+52];
	add.f32 	%f269, %f267, %f268;
	ld.shared.f32 	%f270, [_ZZN3cub18CUB_300001_SM_10006detail6reduce28DeviceReduceSingleTileKernelINS2_10policy_hubIfjN4cuda3std3__44plusIfEEE10Policy1000EPfSC_iS9_ffNS7_10__identityEEEvT0_T1_T2_T3_T4_T6_E12temp_storage+56];
	add.f32 	%f271, %f269, %f270;
	ld.shared.f32 	%f272, [_ZZN3cub18CUB_300001_SM_10006detail6reduce28DeviceReduceSingleTileKernelINS2_10policy_hubIfjN4cuda3std3__44plusIfEEE10Policy1000EPfSC_iS9_ffNS7_10__identityEEEvT0_T1_T2_T3_T4_T6_E12temp_storage+60];
	add.f32 	%f273, %f271, %f272;
	ld.shared.f32 	%f274, [_ZZN3cub18CUB_300001_SM_10006detail6reduce28DeviceReduceSingleTileKernelINS2_10policy_hubIfjN4cuda3std3__44plusIfEEE10Policy1000EPfSC_iS9_ffNS7_10__identityEEEvT0_T1_T2_T3_T4_T6_E12temp_storage+64];
	add.f32 	%f275, %f273, %f274;
	ld.shared.f32 	%f276, [_ZZN3cub18CUB_300001_SM_10006detail6reduce28DeviceReduceSingleTileKernelINS2_10policy_hubIfjN4cuda3std3__44plusIfEEE10Policy1000EPfSC_iS9_ffNS7_10__identityEEEvT0_T1_T2_T3_T4_T6_E12temp_storage+68];
	add.f32 	%f277, %f275, %f276;
	ld.shared.f32 	%f278, [_ZZN3cub18CUB_300001_SM_10006detail6reduce28DeviceReduceSingleTileKernelINS2_10policy_hubIfjN4cuda3std3__44plusIfEEE10Policy1000EPfSC_iS9_ffNS7_10__identityEEEvT0_T1_T2_T3_T4_T6_E12temp_storage+72];
	add.f32 	%f279, %f277, %f278;
	ld.shared.f32 	%f280, [_ZZN3cub18CUB_300001_SM_10006detail6reduce28DeviceReduceSingleTileKernelINS2_10policy_hubIfjN4cuda3std3__44plusIfEEE10Policy1000EPfSC_iS9_ffNS7_10__identityEEEvT0_T1_T2_T3_T4_T6_E12temp_storage+76];
	add.f32 	%f530, %f279, %f280;
	bra.uni 	$L__BB3_72;
$L__BB3_52:
	// begin inline asm
	mov.u32 %r155, %laneid;
	// end inline asm
	and.b32  	%r181, %r34, 992;
	add.s32 	%r182, %r181, 32;
	setp.gt.s32 	%p27, %r182, %r67;
	not.b32 	%r183, %r181;
	add.s32 	%r184, %r67, %r183;
	selp.b32 	%r179, %r184, 31, %p27;
	mov.b32 	%r157, %f522;
	mov.b32 	%r158, 1;
	mov.b32 	%r180, -1;
	// begin inline asm
	shfl.sync.down.b32 %r156, %r157, %r158, %r179, %r180;
	// end inline asm
	setp.lt.s32 	%p28, %r155, %r179;
	mov.b32 	%f181, %r156;
	add.f32 	%f182, %f522, %f181;
	selp.f32 	%f183, %f182, %f522, %p28;
	mov.b32 	%r162, %f183;
	mov.b32 	%r163, 2;
	// begin inline asm
	shfl.sync.down.b32 %r161, %r162, %r163, %r179, %r180;
	// end inline asm
	add.s32 	%r185, %r155, 2;
	setp.gt.s32 	%p29, %r185, %r179;
	mov.b32 	%f184, %r161;
	add.f32 	%f185, %f183, %f184;
	selp.f32 	%f186, %f183, %f185, %p29;
	mov.b32 	%r167, %f186;
	mov.b32 	%r168, 4;
	// begin inline asm
	shfl.sync.down.b32 %r166, %r167, %r168, %r179, %r180;
	// end inline asm
	add.s32 	%r186, %r155, 4;
	setp.gt.s32 	%p30, %r186, %r179;
	mov.b32 	%f187, %r166;
	add.f32 	%f188, %f186, %f187;
	selp.f32 	%f189, %f186, %f188, %p30;
	mov.b32 	%r172, %f189;
	mov.b32 	%r173, 8;
	// begin inline asm
	shfl.sync.down.b32 %r171, %r172, %r173, %r179, %r180;
	// end inline asm
	add.s32 	%r187, %r155, 8;
	setp.gt.s32 	%p31, %r187, %r179;
	mov.b32 	%f190, %r171;
	add.f32 	%f191, %f189, %f190;
	selp.f32 	%f192, %f189, %f191, %p31;
	mov.b32 	%r177, %f192;
	mov.b32 	%r178, 16;
	// begin inline asm
	shfl.sync.down.b32 %r176, %r177, %r178, %r179, %r180;
	// end inline asm
	add.s32 	%r188, %r155, 16;
	setp.gt.s32 	%p32, %r188, %r179;
	mov.b32 	%f193, %r176;
	add.f32 	%f194, %f192, %f193;
	selp.f32 	%f530, %f192, %f194, %p32;
	setp.ne.s32 	%p33, %r155, 0;
	@%p33 bra 	$L__BB3_54;
	shr.u32 	%r189, %r34, 3;
	and.b32  	%r190, %r189, 124;
	mov.u32 	%r191, _ZZN3cub18CUB_300001_SM_10006detail6reduce28DeviceReduceSingleTileKernelINS2_10policy_hubIfjN4cuda3std3__44plusIfEEE10Policy1000EPfSC_iS9_ffNS7_10__identityEEEvT0_T1_T2_T3_T4_T6_E12temp_storage;
	add.s32 	%r192, %r191, %r190;
	st.shared.f32 	[%r192+16], %f530;
$L__BB3_54:
	bar.sync 	0;
	setp.ne.s32 	%p34, %r34, 0;
	@%p34 bra 	$L__BB3_72;
	setp.gt.s32 	%p35, %r67, 32;
	ld.shared.f32 	%f195, [_ZZN3cub18CUB_300001_SM_10006detail6reduce28DeviceReduceSingleTileKernelINS2_10policy_hubIfjN4cuda3std3__44plusIfEEE10Policy1000EPfSC_iS9_ffNS7_10__identityEEEvT0_T1_T2_T3_T4_T6_E12temp_storage+20];
	add.f32 	%f196, %f530, %f195;
	selp.f32 	%f197, %f196, %f530, %p35;
	setp.gt.s32 	%p36, %r67, 64;
	ld.shared.f32 	%f198, [_ZZN3cub18CUB_300001_SM_10006detail6reduce28DeviceReduceSingleTileKernelINS2_10policy_hubIfjN4cuda3std3__44plusIfEEE10Policy1000EPfSC_iS9_ffNS7_10__identityEEEvT0_T1_T2_T3_T4_T6_E12temp_storage+24];
	add.f32 	%f199, %f198, %f197;
	selp.f32 	%f200, %f199, %f197, %p36;
	setp.gt.s32 	%p37, %r67, 96;
	ld.shared.f32 	%f201, [_ZZN3cub18CUB_300001_SM_10006detail6reduce28DeviceReduceSingleTileKernelINS2_10policy_hubIfjN4cuda3std3__44plusIfEEE10Policy1000EPfSC_iS9_ffNS7_10__identityEEEvT0_T1_T2_T3_T4_T6_E12temp_storage+28];
	add.f32 	%f202, %f201, %f200;
	selp.f32 	%f203, %f202, %f200, %p37;
	setp.gt.s32 	%p38, %r67, 128;
	ld.shared.f32 	%f204, [_ZZN3cub18CUB_300001_SM_10006detail6reduce28DeviceReduceSingleTileKernelINS2_10policy_hubIfjN4cuda3std3__44plusIfEEE10Policy1000EPfSC_iS9_ffNS7_10__identityEEEvT0_T1_T2_T3_T4_T6_E12temp_storage+32];
	add.f32 	%f205, %f204, %f203;
	selp.f32 	%f206, %f205, %f203, %p38;
	setp.gt.s32 	%p39, %r67, 160;
	ld.shared.f32 	%f207, [_ZZN3cub18CUB_300001_SM_10006detail6reduce28DeviceReduceSingleTileKernelINS2_10policy_hubIfjN4cuda3std3__44plusIfEEE10Policy1000EPfSC_iS9_ffNS7_10__identityEEEvT0_T1_T2_T3_T4_T6_E12temp_storage+36];
	add.f32 	%f208, %f207, %f206;
	selp.f32 	%f209, %f208, %f206, %p39;
	setp.gt.s32 	%p40, %r67, 192;
	ld.shared.f32 	%f210, [_ZZN3cub18CUB_300001_SM_10006detail6reduce28DeviceReduceSingleTileKernelINS2_10policy_hubIfjN4cuda3std3__44plusIfEEE10Policy1000EPfSC_iS9_ffNS7_10__identityEEEvT0_T1_T2_T3_T4_T6_E12temp_storage+40];
	add.f32 	%f211, %f210, %f209;
	selp.f32 	%f212, %f211, %f209, %p40;
	setp.gt.s32 	%p41, %r67, 224;
	ld.shared.f32 	%f213, [_ZZN3cub18CUB_300001_SM_10006detail6reduce28DeviceReduceSingleTileKernelINS2_10policy_hubIfjN4cuda3std3__44plusIfEEE10Policy1000EPfSC_iS9_ffNS7_10__identityEEEvT0_T1_T2_T3_T4_T6_E12temp_storage+44];
	add.f32 	%f214, %f213, %f212;
	selp.f32 	%f215, %f214, %f212, %p41;
	setp.gt.s32 	%p42, %r67, 256;
	ld.shared.f32 	%f216, [_ZZN3cub18CUB_300001_SM_10006detail6reduce28DeviceReduceSingleTileKernelINS2_10policy_hubIfjN4cuda3std3__44plusIfEEE10Policy1000EPfSC_iS9_ffNS7_10__identityEEEvT0_T1_T2_T3_T4_T6_E12temp_storage+48];
	add.f32 	%f217, %f216, %f215;
	selp.f32 	%f218, %f217, %f215, %p42;
	setp.gt.s32 	%p43, %r67, 288;
	ld.shared.f32 	%f219, [_ZZN3cub18CUB_300001_SM_10006detail6reduce28DeviceReduceSingleTileKernelINS2_10policy_hubIfjN4cuda3std3__44plusIfEEE10Policy1000EPfSC_iS9_ffNS7_10__identityEEEvT0_T1_T2_T3_T4_T6_E12temp_storage+52];
	add.f32 	%f220, %f219, %f218;
	selp.f32 	%f221, %f220, %f218, %p43;
	setp.gt.s32 	%p44, %r67, 320;
	ld.shared.f32 	%f222, [_ZZN3cub18CUB_300001_SM_10006detail6reduce28DeviceReduceSingleTileKernelINS2_10policy_hubIfjN4cuda3std3__44plusIfEEE10Policy1000EPfSC_iS9_ffNS7_10__identityEEEvT0_T1_T2_T3_T4_T6_E12temp_storage+56];
	add.f32 	%f223, %f222, %f221;
	selp.f32 	%f224, %f223, %f221, %p44;
	setp.gt.s32 	%p45, %r67, 352;
	ld.shared.f32 	%f225, [_ZZN3cub18CUB_300001_SM_10006detail6reduce28DeviceReduceSingleTileKernelINS2_10policy_hubIfjN4cuda3std3__44plusIfEEE10Policy1000EPfSC_iS9_ffNS7_10__identityEEEvT0_T1_T2_T3_T4_T6_E12temp_storage+60];
	add.f32 	%f226, %f225, %f224;
	selp.f32 	%f227, %f226, %f224, %p45;
	setp.gt.s32 	%p46, %r67, 384;
	ld.shared.f32 	%f228, [_ZZN3cub18CUB_300001_SM_10006detail6reduce28DeviceReduceSingleTileKernelINS2_10policy_hubIfjN4cuda3std3__44plusIfEEE10Policy1000EPfSC_iS9_ffNS7_10__identityEEEvT0_T1_T2_T3_T4_T6_E12temp_storage+64];
	add.f32 	%f229, %f228, %f227;
	selp.f32 	%f230, %f229, %f227, %p46;
	setp.gt.s32 	%p47, %r67, 416;
	ld.shared.f32 	%f231, [_ZZN3cub18CUB_300001_SM_10006detail6reduce28DeviceReduceSingleTileKernelINS2_10policy_hubIfjN4cuda3std3__44plusIfEEE10Policy1000EPfSC_iS9_ffNS7_10__identityEEEvT0_T1_T2_T3_T4_T6_E12temp_storage+68];
	add.f32 	%f232, %f231, %f230;
	selp.f32 	%f233, %f232, %f230, %p47;
	setp.gt.s32 	%p48, %r67, 448;
	ld.shared.f32 	%f234, [_ZZN3cub18CUB_300001_SM_10006detail6reduce28DeviceReduceSingleTileKernelINS2_10policy_hubIfjN4cuda3std3__44plusIfEEE10Policy1000EPfSC_iS9_ffNS7_10__identityEEEvT0_T1_T2_T3_T4_T6_E12temp_storage+72];
	add.f32 	%f235, %f234, %f233;
	selp.f32 	%f236, %f235, %f233, %p48;
	setp.gt.s32 	%p49, %r67, 480;
	ld.shared.f32 	%f237, [_ZZN3cub18CUB_300001_SM_10006detail6reduce28DeviceReduceSingleTileKernelINS2_10policy_hubIfjN4cuda3std3__44plusIfEEE10Policy1000EPfSC_iS9_ffNS7_10__identityEEEvT0_T1_T2_T3_T4_T6_E12temp_storage+76];
	add.f32 	%f238, %f237, %f236;
	selp.f32 	%f530, %f238, %f236, %p49;
	bra.uni 	$L__BB3_72;
$L__BB3_56:
	mov.u32 	%r46, %tid.x;
	mul.wide.u32 	%rd35, %r46, 4;
	add.s64 	%rd19, %rd16, %rd35;
	// begin inline asm
	ld.global.nc.u32 %r68, [%rd19];
	// end inline asm
	mov.b32 	%f59, %r68;
	add.s64 	%rd20, %rd19, 2048;
	// begin inline asm
	ld.global.nc.u32 %r69, [%rd20];
	// end inline asm
	mov.b32 	%f60, %r69;
	add.s64 	%rd21, %rd19, 4096;
	// begin inline asm
	ld.global.nc.u32 %r70, [%rd21];
	// end inline asm
	mov.b32 	%f61, %r70;
	add.s64 	%rd22, %rd19, 6144;
	// begin inline asm
	ld.global.nc.u32 %r71, [%rd22];
	// end inline asm
	mov.b32 	%f62, %r71;
	add.s64 	%rd23, %rd19, 8192;
	// begin inline asm
	ld.global.nc.u32 %r72, [%rd23];
	// end inline asm
	mov.b32 	%f63, %r72;
	add.s64 	%rd24, %rd19, 10240;
	// begin inline asm
	ld.global.nc.u32 %r73, [%rd24];
	// end inline asm
	mov.b32 	%f64, %r73;
	add.s64 	%rd25, %rd19, 12288;
	// begin inline asm
	ld.global.nc.u32 %r74, [%rd25];
	// end inline asm
	mov.b32 	%f65, %r74;
	add.s64 	%rd26, %rd19, 14336;
	// begin inline asm
	ld.global.nc.u32 %r75, [%rd26];
	// end inline asm
	mov.b32 	%f66, %r75;
	add.s64 	%rd27, %rd19, 16384;
	// begin inline asm
	ld.global.nc.u32 %r76, [%rd27];
	// end inline asm
	mov.b32 	%f67, %r76;
	add.s64 	%rd28, %rd19, 18432;
	// begin inline asm
	ld.global.nc.u32 %r77, [%rd28];
	// end inline asm
	mov.b32 	%f68, %r77;
	add.s64 	%rd29, %rd19, 20480;
	// begin inline asm
	ld.global.nc.u32 %r78, [%rd29];
	// end inline asm
	mov.b32 	%f69, %r78;
	add.s64 	%rd30, %rd19, 22528;
	// begin inline asm
	ld.global.nc.u32 %r79, [%rd30];
	// end inline asm
	mov.b32 	%f70, %r79;
	add.s64 	%rd31, %rd19, 24576;
	// begin inline asm
	ld.global.nc.u32 %r80, [%rd31];
	// end inline asm
	mov.b32 	%f71, %r80;
	add.s64 	%rd32, %rd19, 26624;
	// begin inline asm
	ld.global.nc.u32 %r81, [%rd32];
	// end inline asm
	mov.b32 	%f72, %r81;
	add.s64 	%rd33, %rd19, 28672;
	// begin inline asm
	ld.global.nc.u32 %r82, [%rd33];
	// end inline asm
	mov.b32 	%f73, %r82;
	add.s64 	%rd34, %rd19, 30720;
	// begin inline asm
	ld.global.nc.u32 %r83, [%rd34];
	// end inline asm
	mov.b32 	%f74, %r83;
	add.f32 	%f75, %f59, %f60;
	add.f32 	%f76, %f61, %f62;
	add.f32 	%f77, %f63, %f64;
	add.f32 	%f78, %f65, %f66;
	add.f32 	%f79, %f67, %f68;
	add.f32 	%f80, %f69, %f70;
	add.f32 	%f81, %f71, %f72;
	add.f32 	%f82, %f73, %f74;
	add.f32 	%f83, %f75, %f76;
	add.f32 	%f84, %f77, %f78;
	add.f32 	%f85, %f79, %f80;
	add.f32 	%f86, %f81, %f82;
	add.f32 	%f87, %f83, %f84;
	add.f32 	%f88, %f85, %f86;
	add.f32 	%f529, %f87, %f88;
	setp.lt.u32 	%p4, %r67, 16384;
	mov.b32 	%r400, 8192;
	@%p4 bra 	$L__BB3_60;
	add.s32 	%r47, %r67, -8192;
	mov.b32 	%r400, 8192;
$L__BB3_58:
	mul.wide.s32 	%rd52, %r400, 4;
	add.s64 	%rd36, %rd19, %rd52;
	// begin inline asm
	ld.global.nc.u32 %r86, [%rd36];
	// end inline asm
	mov.b32 	%f89, %r86;
	add.s64 	%rd37, %rd36, 2048;
	// begin inline asm
	ld.global.nc.u32 %r87, [%rd37];
	// end inline asm
	mov.b32 	%f90, %r87;
	add.s64 	%rd38, %rd36, 4096;
	// begin inline asm
	ld.global.nc.u32 %r88, [%rd38];
	// end inline asm
	mov.b32 	%f91, %r88;
	add.s64 	%rd39, %rd36, 6144;
	// begin inline asm
	ld.global.nc.u32 %r89, [%rd39];
	// end inline asm
	mov.b32 	%f92, %r89;
	add.s64 	%rd40, %rd36, 8192;
	// begin inline asm
	ld.global.nc.u32 %r90, [%rd40];
	// end inline asm
	mov.b32 	%f93, %r90;
	add.s64 	%rd41, %rd36, 10240;
	// begin inline asm
	ld.global.nc.u32 %r91, [%rd41];
	// end inline asm
	mov.b32 	%f94, %r91;
	add.s64 	%rd42, %rd36, 12288;
	// begin inline asm
	ld.global.nc.u32 %r92, [%rd42];
	// end inline asm
	mov.b32 	%f95, %r92;
	add.s64 	%rd43, %rd36, 14336;
	// begin inline asm
	ld.global.nc.u32 %r93, [%rd43];
	// end inline asm
	mov.b32 	%f96, %r93;
	add.s64 	%rd44, %rd36, 16384;
	// begin inline asm
	ld.global.nc.u32 %r94, [%rd44];
	// end inline asm
	mov.b32 	%f97, %r94;
	add.s64 	%rd45, %rd36, 18432;
	// begin inline asm
	ld.global.nc.u32 %r95, [%rd45];
	// end inline asm
	mov.b32 	%f98, %r95;
	add.s64 	%rd46, %rd36, 20480;
	// begin inline asm
	ld.global.nc.u32 %r96, [%rd46];
	// end inline asm
	mov.b32 	%f99, %r96;
	add.s64 	%rd47, %rd36, 22528;
	// begin inline asm
	ld.global.nc.u32 %r97, [%rd47];
	// end inline asm
	mov.b32 	%f100, %r97;
	add.s64 	%rd48, %rd36, 24576;
	// begin inline asm
	ld.global.nc.u32 %r98, [%rd48];
	// end inline asm
	mov.b32 	%f101, %r98;
	add.s64 	%rd49, %rd36, 26624;
	// begin inline asm
	ld.global.nc.u32 %r99, [%rd49];
	// end inline asm
	mov.b32 	%f102, %r99;
	add.s64 	%rd50, %rd36, 28672;
	// begin inline asm
	ld.global.nc.u32 %r100, [%rd50];
	// end inline asm
	mov.b32 	%f103, %r100;
	add.s64 	%rd51, %rd36, 30720;
	// begin inline asm
	ld.global.nc.u32 %r101, [%rd51];
	// end inline asm
	mov.b32 	%f104, %r101;
	add.f32 	%f105, %f529, %f89;
	add.f32 	%f106, %f90, %f91;
	add.f32 	%f107, %f92, %f93;
	add.f32 	%f108, %f94, %f95;
	add.f32 	%f109, %f96, %f97;
	add.f32 	%f110, %f98, %f99;
	add.f32 	%f111, %f100, %f101;
	add.f32 	%f112, %f102, %f103;
	add.f32 	%f113, %f105, %f106;
	add.f32 	%f114, %f107, %f108;
	add.f32 	%f115, %f109, %f110;
	add.f32 	%f116, %f111, %f112;
	add.f32 	%f117, %f113, %f114;
	add.f32 	%f118, %f115, %f116;
	add.f32 	%f119, %f117, %f118;
	add.f32 	%f529, %f119, %f104;
	sub.s32 	%r102, %r67, %r400;
	setp.lt.s32 	%p5, %r102, 8192;
	@%p5 bra 	$L__BB3_68;
	add.s32 	%r400, %r400, 8192;
	setp.le.s32 	%p6, %r400, %r47;
	@%p6 bra 	$L__BB3_58;
$L__BB3_60:
	setp.le.s32 	%p7, %r67, %r400;
	@%p7 bra 	$L__BB3_68;
	sub.s32 	%r51, %r67, %r400;
	setp.ge.s32 	%p8, %r46, %r51;
	@%p8 bra 	$L__BB3_68;
	not.b32 	%r103, %r46;
	add.s32 	%r104, %r67, %r103;
	sub.s32 	%r52, %r104, %r400;
	and.b32  	%r105, %r52, 1536;
	setp.eq.s32 	%p9, %r105, 1536;
	mov.u32 	%r404, %r46;
	@%p9 bra 	$L__BB3_65;
	add.s32 	%r402, %r46, %r400;
	shr.u32 	%r106, %r52, 9;
	add.s32 	%r107, %r106, 1;
	and.b32  	%r108, %r107, 3;
	neg.s32 	%r401, %r108;
	mov.u32 	%r404, %r46;
$L__BB3_64:
	.pragma "nounroll";
	mul.wide.u32 	%rd54, %r402, 4;
	add.s64 	%rd53, %rd16, %rd54;
	// begin inline asm
	ld.global.nc.u32 %r109, [%rd53];
	// end inline asm
	mov.b32 	%f121, %r109;
	add.f32 	%f529, %f529, %f121;
	add.s32 	%r404, %r404, 512;
	add.s32 	%r402, %r402, 512;
	add.s32 	%r401, %r401, 1;
	setp.ne.s32 	%p10, %r401, 0;
	@%p10 bra 	$L__BB3_64;
$L__BB3_65:
	setp.lt.u32 	%p11, %r52, 1536;
	@%p11 bra 	$L__BB3_68;
	cvt.u64.u32 	%rd55, %r404;
	cvt.u64.u32 	%rd56, %r400;
	add.s64 	%rd57, %rd55, %rd56;
	shl.b64 	%rd58, %rd57, 2;
	add.s64 	%rd59, %rd58, %rd16;
	add.s64 	%rd132, %rd59, 4096;
	add.s32 	%r405, %r404, %r400;
$L__BB3_67:
	mul.wide.u32 	%rd64, %r405, 4;
	add.s64 	%rd60, %rd16, %rd64;
	// begin inline asm
	ld.global.nc.u32 %r110, [%rd60];
	// end inline asm
	mov.b32 	%f122, %r110;
	add.f32 	%f123, %f529, %f122;
	add.s64 	%rd61, %rd132, -2048;
	// begin inline asm
	ld.global.nc.u32 %r111, [%rd61];
	// end inline asm
	mov.b32 	%f124, %r111;
	add.f32 	%f125, %f123, %f124;
	// begin inline asm
	ld.global.nc.u32 %r112, [%rd132];
	// end inline asm
	mov.b32 	%f126, %r112;
	add.f32 	%f127, %f125, %f126;
	add.s64 	%rd63, %rd132, 2048;
	// begin inline asm
	ld.global.nc.u32 %r113, [%rd63];
	// end inline asm
	mov.b32 	%f128, %r113;
	add.f32 	%f529, %f127, %f128;
	add.s32 	%r404, %r404, 2048;
	add.s64 	%rd132, %rd132, 8192;
	add.s32 	%r405, %r405, 2048;
	setp.lt.s32 	%p12, %r404, %r51;
	@%p12 bra 	$L__BB3_67;
$L__BB3_68:
	// begin inline asm
	mov.u32 %r114, %laneid;
	// end inline asm
	mov.b32 	%r116, %f529;
	mov.b32 	%r117, 1;
	mov.b32 	%r138, 31;
	mov.b32 	%r139, -1;
	// begin inline asm
	shfl.sync.down.b32 %r115, %r116, %r117, %r138, %r139;
	// end inline asm
	setp.gt.s32 	%p13, %r114, 30;
	mov.b32 	%f129, %r115;
	add.f32 	%f130, %f529, %f129;
	selp.f32 	%f131, %f529, %f130, %p13;
	mov.b32 	%r121, %f131;
	mov.b32 	%r122, 2;
	// begin inline asm
	shfl.sync.down.b32 %r120, %r121, %r122, %r138, %r139;
	// end inline asm
	setp.gt.s32 	%p14, %r114, 29;
	mov.b32 	%f132, %r120;
	add.f32 	%f133, %f131, %f132;
	selp.f32 	%f134, %f131, %f133, %p14;
	mov.b32 	%r126, %f134;
	mov.b32 	%r127, 4;
	// begin inline asm
	shfl.sync.down.b32 %r125, %r126, %r127, %r138, %r139;
	// end inline asm
	setp.gt.s32 	%p15, %r114, 27;
	mov.b32 	%f135, %r125;
	add.f32 	%f136, %f134, %f135;
	selp.f32 	%f137, %f134, %f136, %p15;
	mov.b32 	%r131, %f137;
	mov.b32 	%r132, 8;
	// begin inline asm
	shfl.sync.down.b32 %r130, %r131, %r132, %r138, %r139;
	// end inline asm
	setp.gt.s32 	%p16, %r114, 23;
	mov.b32 	%f138, %r130;
	add.f32 	%f139, %f137, %f138;
	selp.f32 	%f140, %f137, %f139, %p16;
	mov.b32 	%r136, %f140;
	mov.b32 	%r137, 16;
	// begin inline asm
	shfl.sync.down.b32 %r135, %r136, %r137, %r138, %r139;
	// end inline asm
	setp.gt.s32 	%p17, %r114, 15;
	mov.b32 	%f141, %r135;
	add.f32 	%f54, %f140, %f141;
	selp.f32 	%f530, %f140, %f54, %p17;
	setp.ne.s32 	%p18, %r114, 0;
	@%p18 bra 	$L__BB3_70;
	shr.u32 	%r140, %r46, 3;
	and.b32  	%r141, %r140, 124;
	mov.u32 	%r142, _ZZN3cub18CUB_300001_SM_10006detail6reduce28DeviceReduceSingleTileKernelINS2_10policy_hubIfjN4cuda3std3__44plusIfEEE10Policy1000EPfSC_iS9_ffNS7_10__identityEEEvT0_T1_T2_T3_T4_T6_E12temp_storage;
	add.s32 	%r143, %r142, %r141;
	st.shared.f32 	[%r143+16], %f54;
$L__BB3_70:
	bar.sync 	0;
	setp.ne.s32 	%p19, %r46, 0;
	@%p19 bra 	$L__BB3_72;
	ld.shared.f32 	%f142, [_ZZN3cub18CUB_300001_SM_10006detail6reduce28DeviceReduceSingleTileKernelINS2_10policy_hubIfjN4cuda3std3__44plusIfEEE10Policy1000EPfSC_iS9_ffNS7_10__identityEEEvT0_T1_T2_T3_T4_T6_E12temp_storage+20];
	add.f32 	%f143, %f530, %f142;
	ld.shared.f32 	%f144, [_ZZN3cub18CUB_300001_SM_10006detail6reduce28DeviceReduceSingleTileKernelINS2_10policy_hubIfjN4cuda3std3__44plusIfEEE10Policy1000EPfSC_iS9_ffNS7_10__identityEEEvT0_T1_T2_T3_T4_T6_E12temp_storage+24];
	add.f32 	%f145, %f143, %f144;
	ld.shared.f32 	%f146, [_ZZN3cub18CUB_300001_SM_10006detail6reduce28DeviceReduceSingleTileKernelINS2_10policy_hubIfjN4cuda3std3__44plusIfEEE10Policy1000EPfSC_iS9_ffNS7_10__identityEEEvT0_T1_T2_T3_T4_T6_E12temp_storage+28];
	add.f32 	%f147, %f145, %f146;
	ld.shared.f32 	%f148, [_ZZN3cub18CUB_300001_SM_10006detail6reduce28DeviceReduceSingleTileKernelINS2_10policy_hubIfjN4cuda3std3__44plusIfEEE10Policy1000EPfSC_iS9_ffNS7_10__identityEEEvT0_T1_T2_T3_T4_T6_E12temp_storage+32];
	add.f32 	%f149, %f147, %f148;
	ld.shared.f32 	%f150, [_ZZN3cub18CUB_300001_SM_10006detail6reduce28DeviceReduceSingleTileKernelINS2_10policy_hubIfjN4cuda3std3__44plusIfEEE10Policy1000EPfSC_iS9_ffNS7_10__identityEEEvT0_T1_T2_T3_T4_T6_E12temp_storage+36];
	add.f32 	%f151, %f149, %f150;
	ld.shared.f32 	%f152, [_ZZN3cub18CUB_300001_SM_10006detail6reduce28DeviceReduceSingleTileKernelINS2_10policy_hubIfjN4cuda3std3__44plusIfEEE10Policy1000EPfSC_iS9_ffNS7_10__identityEEEvT0_T1_T2_T3_T4_T6_E12temp_storage+40];
	add.f32 	%f153, %f151, %f152;
	ld.shared.f32 	%f154, [_ZZN3cub18CUB_300001_SM_10006detail6reduce28DeviceReduceSingleTileKernelINS2_10policy_hubIfjN4cuda3std3__44plusIfEEE10Policy1000EPfSC_iS9_ffNS7_10__identityEEEvT0_T1_T2_T3_T4_T6_E12temp_storage+44];
	add.f32 	%f155, %f153, %f154;
	ld.shared.f32 	%f156, [_ZZN3cub18CUB_300001_SM_10006detail6reduce28DeviceReduceSingleTileKernelINS2_10policy_hubIfjN4cuda3std3__44plusIfEEE10Policy1000EPfSC_iS9_ffNS7_10__identityEEEvT0_T1_T2_T3_T4_T6_E12temp_storage+48];
	add.f32 	%f157, %f155, %f156;
	ld.shared.f32 	%f158, [_ZZN3cub18CUB_300001_SM_10006detail6reduce28DeviceReduceSingleTileKernelINS2_10policy_hubIfjN4cuda3std3__44plusIfEEE10Policy1000EPfSC_iS9_ffNS7_10__identityEEEvT0_T1_T2_T3_T4_T6_E12temp_storage+52];
	add.f32 	%f159, %f157, %f158;
	ld.shared.f32 	%f160, [_ZZN3cub18CUB_300001_SM_10006detail6reduce28DeviceReduceSingleTileKernelINS2_10policy_hubIfjN4cuda3std3__44plusIfEEE10Policy1000EPfSC_iS9_ffNS7_10__identityEEEvT0_T1_T2_T3_T4_T6_E12temp_storage+56];
	add.f32 	%f161, %f159, %f160;
	ld.shared.f32 	%f162, [_ZZN3cub18CUB_300001_SM_10006detail6reduce28DeviceReduceSingleTileKernelINS2_10policy_hubIfjN4cuda3std3__44plusIfEEE10Policy1000EPfSC_iS9_ffNS7_10__identityEEEvT0_T1_T2_T3_T4_T6_E12temp_storage+60];
	add.f32 	%f163, %f161, %f162;
	ld.shared.f32 	%f164, [_ZZN3cub18CUB_300001_SM_10006detail6reduce28DeviceReduceSingleTileKernelINS2_10policy_hubIfjN4cuda3std3__44plusIfEEE10Policy1000EPfSC_iS9_ffNS7_10__identityEEEvT0_T1_T2_T3_T4_T6_E12temp_storage+64];
	add.f32 	%f165, %f163, %f164;
	ld.shared.f32 	%f166, [_ZZN3cub18CUB_300001_SM_10006detail6reduce28DeviceReduceSingleTileKernelINS2_10policy_hubIfjN4cuda3std3__44plusIfEEE10Policy1000EPfSC_iS9_ffNS7_10__identityEEEvT0_T1_T2_T3_T4_T6_E12temp_storage+68];
	add.f32 	%f167, %f165, %f166;
	ld.shared.f32 	%f168, [_ZZN3cub18CUB_300001_SM_10006detail6reduce28DeviceReduceSingleTileKernelINS2_10policy_hubIfjN4cuda3std3__44plusIfEEE10Policy1000EPfSC_iS9_ffNS7_10__identityEEEvT0_T1_T2_T3_T4_T6_E12temp_storage+72];
	add.f32 	%f169, %f167, %f168;
	ld.shared.f32 	%f170, [_ZZN3cub18CUB_300001_SM_10006detail6reduce28DeviceReduceSingleTileKernelINS2_10policy_hubIfjN4cuda3std3__44plusIfEEE10Policy1000EPfSC_iS9_ffNS7_10__identityEEEvT0_T1_T2_T3_T4_T6_E12temp_storage+76];
	add.f32 	%f530, %f169, %f170;
$L__BB3_72:
	mov.u32 	%r379, %tid.x;
	setp.ne.s32 	%p111, %r379, 0;
	@%p111 bra 	$L__BB3_74;
	add.f32 	%f503, %f58, %f530;
	st.global.f32 	[%rd1], %f503;
$L__BB3_74:
	ret;

}
	// .globl	_ZN3cub18CUB_300001_SM_10006detail6reduce28DeviceReduceSingleTileKernelINS2_10policy_hubIfyN4cuda3std3__44plusIfEEE10Policy1000EN6thrust24THRUST_300001_SM_1000_NS18transform_iteratorI41ConvertLinearIndexToTriangularMatrixIndexNSD_17counting_iteratorIiNSD_11use_defaultESH_SH_EESH_SH_EEPfyS9_ff12ComputeDeltaEEvT0_T1_T2_T3_T4_T6_
.visible .entry _ZN3cub18CUB_300001_SM_10006detail6reduce28DeviceReduceSingleTileKernelINS2_10policy_hubIfyN4cuda3std3__44plusIfEEE10Policy1000EN6thrust24THRUST_300001_SM_1000_NS18transform_iteratorI41ConvertLinearIndexToTriangularMatrixIndexNSD_17counting_iteratorIiNSD_11use_defaultESH_SH_EESH_SH_EEPfyS9_ff12ComputeDeltaEEvT0_T1_T2_T3_T4_T6_(
	.param .align 4 .b8 _ZN3cub18CUB_300001_SM_10006detail6reduce28DeviceReduceSingleTileKernelINS2_10policy_hubIfyN4cuda3std3__44plusIfEEE10Policy1000EN6thrust24THRUST_300001_SM_1000_NS18transform_iteratorI41ConvertLinearIndexToTriangularMatrixIndexNSD_17counting_iteratorIiNSD_11use_defaultESH_SH_EESH_SH_EEPfyS9_ff12ComputeDeltaEEvT0_T1_T2_T3_T4_T6__param_0[8],
	.param .u64 .ptr .align 1 _ZN3cub18CUB_300001_SM_10006detail6reduce28DeviceReduceSingleTileKernelINS2_10policy_hubIfyN4cuda3std3__44plusIfEEE10Policy1000EN6thrust24THRUST_300001_SM_1000_NS18transform_iteratorI41ConvertLinearIndexToTriangularMatrixIndexNSD_17counting_iteratorIiNSD_11use_defaultESH_SH_EESH_SH_EEPfyS9_ff12ComputeDeltaEEvT0_T1_T2_T3_T4_T6__param_1,
	.param .u64 _ZN3cub18CUB_300001_SM_10006detail6reduce28DeviceReduceSingleTileKernelINS2_10policy_hubIfyN4cuda3std3__44plusIfEEE10Policy1000EN6thrust24THRUST_300001_SM_1000_NS18transform_iteratorI41ConvertLinearIndexToTriangularMatrixIndexNSD_17counting_iteratorIiNSD_11use_defaultESH_SH_EESH_SH_EEPfyS9_ff12ComputeDeltaEEvT0_T1_T2_T3_T4_T6__param_2,
	.param .align 1 .b8 _ZN3cub18CUB_300001_SM_10006detail6reduce28DeviceReduceSingleTileKernelINS2_10policy_hubIfyN4cuda3std3__44plusIfEEE10Policy1000EN6thrust24THRUST_300001_SM_1000_NS18transform_iteratorI41ConvertLinearIndexToTriangularMatrixIndexNSD_17counting_iteratorIiNSD_11use_defaultESH_SH_EESH_SH_EEPfyS9_ff12ComputeDeltaEEvT0_T1_T2_T3_T4_T6__param_3[1],
	.param .f32 _ZN3cub18CUB_300001_SM_10006detail6reduce28DeviceReduceSingleTileKernelINS2_10policy_hubIfyN4cuda3std3__44plusIfEEE10Policy1000EN6thrust24THRUST_300001_SM_1000_NS18transform_iteratorI41ConvertLinearIndexToTriangularMatrixIndexNSD_17counting_iteratorIiNSD_11use_defaultESH_SH_EESH_SH_EEPfyS9_ff12ComputeDeltaEEvT0_T1_T2_T3_T4_T6__param_4,
	.param .align 8 .b8 _ZN3cub18CUB_300001_SM_10006detail6reduce28DeviceReduceSingleTileKernelINS2_10policy_hubIfyN4cuda3std3__44plusIfEEE10Policy1000EN6thrust24THRUST_300001_SM_1000_NS18transform_iteratorI41ConvertLinearIndexToTriangularMatrixIndexNSD_17counting_iteratorIiNSD_11use_defaultESH_SH_EESH_SH_EEPfyS9_ff12ComputeDeltaEEvT0_T1_T2_T3_T4_T6__param_5[48]
)
.maxntid 256
.minnctapersm 1
{
	.reg .pred 	%p<16>;
	.reg .b32 	%r<72>;
	.reg .b32 	%f<31>;
	.reg .b64 	%rd<4>;
	// demoted variable
	.shared .align 4 .b8 _ZZN3cub18CUB_300001_SM_10006detail6reduce28DeviceReduceSingleTileKernelINS2_10policy_hubIfyN4cuda3std3__44plusIfEEE10Policy1000EN6thrust24THRUST_300001_SM_1000_NS18transform_iteratorI41ConvertLinearIndexToTriangularMatrixIndexNSD_17counting_iteratorIiNSD_11use_defaultESH_SH_EESH_SH_EEPfyS9_ff12ComputeDeltaEEvT0_T1_T2_T3_T4_T6_E12temp_storage[44];
	ld.param.u64 	%rd1, [_ZN3cub18CUB_300001_SM_10006detail6reduce28DeviceReduceSingleTileKernelINS2_10policy_hubIfyN4cuda3std3__44plusIfEEE10Policy1000EN6thrust24THRUST_300001_SM_1000_NS18transform_iteratorI41ConvertLinearIndexToTriangularMatrixIndexNSD_17counting_iteratorIiNSD_11use_defaultESH_SH_EESH_SH_EEPfyS9_ff12ComputeDeltaEEvT0_T1_T2_T3_T4_T6__param_1];
	ld.param.u64 	%rd2, [_ZN3cub18CUB_300001_SM_10006detail6reduce28DeviceReduceSingleTileKernelINS2_10policy_hubIfyN4cuda3std3__44plusIfEEE10Policy1000EN6thrust24THRUST_300001_SM_1000_NS18transform_iteratorI41ConvertLinearIndexToTriangularMatrixIndexNSD_17counting_iteratorIiNSD_11use_defaultESH_SH_EESH_SH_EEPfyS9_ff12ComputeDeltaEEvT0_T1_T2_T3_T4_T6__param_2];
	ld.param.f32 	%f3, [_ZN3cub18CUB_300001_SM_10006detail6reduce28DeviceReduceSingleTileKernelINS2_10policy_hubIfyN4cuda3std3__44plusIfEEE10Policy1000EN6thrust24THRUST_300001_SM_1000_NS18transform_iteratorI41ConvertLinearIndexToTriangularMatrixIndexNSD_17counting_iteratorIiNSD_11use_defaultESH_SH_EESH_SH_EEPfyS9_ff12ComputeDeltaEEvT0_T1_T2_T3_T4_T6__param_4];
	setp.ne.s64 	%p1, %rd2, 0;
	@%p1 bra 	$L__BB4_3;
	mov.u32 	%r71, %tid.x;
	setp.ne.s32 	%p15, %r71, 0;
	@%p15 bra 	$L__BB4_10;
	cvta.to.global.u64 	%rd3, %rd1;
	st.global.f32 	[%rd3], %f3;
	bra.uni 	$L__BB4_10;
$L__BB4_3:
	cvt.u32.u64 	%r1, %rd2;
	mov.u32 	%r2, %tid.x;
	setp.lt.u64 	%p2, %rd2, 256;
	@%p2 bra 	$L__BB4_7;
	// begin inline asm
	mov.u32 %r41, %laneid;
	// end inline asm
	mov.b32 	%r43, 0;
	mov.b32 	%r44, 1;
	mov.b32 	%r65, 31;
	mov.b32 	%r66, -1;
	// begin inline asm
	shfl.sync.down.b32 %r42, %r43, %r44, %r65, %r66;
	// end inline asm
	setp.gt.s32 	%p10, %r41, 30;
	mov.b32 	%f18, %r42;
	add.f32 	%f19, %f18, 0f00000000;
	selp.f32 	%f20, 0f00000000, %f19, %p10;
	mov.b32 	%r48, %f20;
	mov.b32 	%r49, 2;
	// begin inline asm
	shfl.sync.down.b32 %r47, %r48, %r49, %r65, %r66;
	// end inline asm
	setp.gt.s32 	%p11, %r41, 29;
	mov.b32 	%f21, %r47;
	add.f32 	%f22, %f20, %f21;
	selp.f32 	%f23, %f20, %f22, %p11;
	mov.b32 	%r53, %f23;
	mov.b32 	%r54, 4;
	// begin inline asm
	shfl.sync.down.b32 %r52, %r53, %r54, %r65, %r66;
	// end inline asm
	setp.gt.s32 	%p12, %r41, 27;
	mov.b32 	%f24, %r52;
	add.f32 	%f25, %f23, %f24;
	selp.f32 	%f26, %f23, %f25, %p12;
	mov.b32 	%r58, %f26;
	mov.b32 	%r59, 8;
	// begin inline asm
	shfl.sync.down.b32 %r57, %r58, %r59, %r65, %r66;
	// end inline asm
	setp.gt.s32 	%p13, %r41, 23;
	mov.b32 	%f27, %r57;
	add.f32 	%f28, %f26, %f27;
	selp.f32 	%f29, %f26, %f28, %p13;
	mov.b32 	%r63, %f29;
	mov.b32 	%r64, 16;
	// begin inline asm
	shfl.sync.down.b32 %r62, %r63, %r64, %r65, %r66;
	// end inline asm
	mov.b32 	%f30, %r62;
	add.f32 	%f1, %f29, %f30;
	setp.ne.s32 	%p14, %r41, 0;
	@%p14 bra 	$L__BB4_6;
	shr.u32 	%r67, %r2, 3;
	and.b32  	%r68, %r67, 124;
	mov.u32 	%r69, _ZZN3cub18CUB_300001_SM_10006detail6reduce28DeviceReduceSingleTileKernelINS2_10policy_hubIfyN4cuda3std3__44plusIfEEE10Policy1000EN6thrust24THRUST_300001_SM_1000_NS18transform_iteratorI41ConvertLinearIndexToTriangularMatrixIndexNSD_17counting_iteratorIiNSD_11use_defaultESH_SH_EESH_SH_EEPfyS9_ff12ComputeDeltaEEvT0_T1_T2_T3_T4_T6_E12temp_storage;
	add.s32 	%r70, %r69, %r68;
	st.shared.f32 	[%r70+8], %f1;
$L__BB4_6:
	bar.sync 	0;
	bra.uni 	$L__BB4_10;
$L__BB4_7:
	// begin inline asm
	mov.u32 %r3, %laneid;
	// end inline asm
	and.b32  	%r29, %r2, 992;
	add.s32 	%r30, %r29, 32;
	setp.gt.u32 	%p3, %r30, %r1;
	not.b32 	%r31, %r29;
	add.s32 	%r32, %r1, %r31;
	selp.b32 	%r27, %r32, 31, %p3;
	mov.b32 	%r5, 0;
	mov.b32 	%r6, 1;
	mov.b32 	%r28, -1;
	// begin inline asm
	shfl.sync.down.b32 %r4, %r5, %r6, %r27, %r28;
	// end inline asm
	setp.lt.s32 	%p4, %r3, %r27;
	mov.b32 	%f4, %r4;
	add.f32 	%f5, %f4, 0f00000000;
	selp.f32 	%f6, %f5, 0f00000000, %p4;
	mov.b32 	%r10, %f6;
	mov.b32 	%r11, 2;
	// begin inline asm
	shfl.sync.down.b32 %r9, %r10, %r11, %r27, %r28;
	// end inline asm
	add.s32 	%r33, %r3, 2;
	setp.gt.s32 	%p5, %r33, %r27;
	mov.b32 	%f7, %r9;
	add.f32 	%f8, %f6, %f7;
	selp.f32 	%f9, %f6, %f8, %p5;
	mov.b32 	%r15, %f9;
	mov.b32 	%r16, 4;
	// begin inline asm
	shfl.sync.down.b32 %r14, %r15, %r16, %r27, %r28;
	// end inline asm
	add.s32 	%r34, %r3, 4;
	setp.gt.s32 	%p6, %r34, %r27;
	mov.b32 	%f10, %r14;
	add.f32 	%f11, %f9, %f10;
	selp.f32 	%f12, %f9, %f11, %p6;
	mov.b32 	%r20, %f12;
	mov.b32 	%r21, 8;
	// begin inline asm
	shfl.sync.down.b32 %r19, %r20, %r21, %r27, %r28;
	// end inline asm
	add.s32 	%r35, %r3, 8;
	setp.gt.s32 	%p7, %r35, %r27;
	mov.b32 	%f13, %r19;
	add.f32 	%f14, %f12, %f13;
	selp.f32 	%f15, %f12, %f14, %p7;
	mov.b32 	%r25, %f15;
	mov.b32 	%r26, 16;
	// begin inline asm
	shfl.sync.down.b32 %r24, %r25, %r26, %r27, %r28;
	// end inline asm
	add.s32 	%r36, %r3, 16;
	setp.gt.s32 	%p8, %r36, %r27;
	mov.b32 	%f16, %r24;
	add.f32 	%f17, %f15, %f16;
	selp.f32 	%f2, %f15, %f17, %p8;
	setp.ne.s32 	%p9, %r3, 0;
	@%p9 bra 	$L__BB4_9;
	shr.u32 	%r37, %r2, 3;
	and.b32  	%r38, %r37, 124;
	mov.u32 	%r39, _ZZN3cub18CUB_300001_SM_10006detail6reduce28DeviceReduceSingleTileKernelINS2_10policy_hubIfyN4cuda3std3__44plusIfEEE10Policy1000EN6thrust24THRUST_300001_SM_1000_NS18transform_iteratorI41ConvertLinearIndexToTriangularMatrixIndexNSD_17counting_iteratorIiNSD_11use_defaultESH_SH_EESH_SH_EEPfyS9_ff12ComputeDeltaEEvT0_T1_T2_T3_T4_T6_E12temp_storage;
	add.s32 	%r40, %r39, %r38;
	st.shared.f32 	[%r40+8], %f2;
$L__BB4_9:
	bar.sync 	0;
$L__BB4_10:
	ret;

}
	// .globl	_ZN3cub18CUB_300001_SM_10006detail6reduce18DeviceReduceKernelINS2_10policy_hubIfyN4cuda3std3__44plusIfEEE10Policy1000EN6thrust24THRUST_300001_SM_1000_NS18transform_iteratorI41ConvertLinearIndexToTriangularMatrixIndexNSD_17counting_iteratorIiNSD_11use_defaultESH_SH_EESH_SH_EEyS9_f12ComputeDeltaEEvT0_PT3_T1_NS0_13GridEvenShareISO_EET2_T4_
.visible .entry _ZN3cub18CUB_300001_SM_10006detail6reduce18DeviceReduceKernelINS2_10policy_hubIfyN4cuda3std3__44plusIfEEE10Policy1000EN6thrust24THRUST_300001_SM_1000_NS18transform_iteratorI41ConvertLinearIndexToTriangularMatrixIndexNSD_17counting_iteratorIiNSD_11use_defaultESH_SH_EESH_SH_EEyS9_f12ComputeDeltaEEvT0_PT3_T1_NS0_13GridEvenShareISO_EET2_T4_(
	.param .align 4 .b8 _ZN3cub18CUB_300001_SM_10006detail6reduce18DeviceReduceKernelINS2_10policy_hubIfyN4cuda3std3__44plusIfEEE10Policy1000EN6thrust24THRUST_300001_SM_1000_NS18transform_iteratorI41ConvertLinearIndexToTriangularMatrixIndexNSD_17counting_iteratorIiNSD_11use_defaultESH_SH_EESH_SH_EEyS9_f12ComputeDeltaEEvT0_PT3_T1_NS0_13GridEvenShareISO_EET2_T4__param_0[8],
	.param .u64 .ptr .align 1 _ZN3cub18CUB_300001_SM_10006detail6reduce18DeviceReduceKernelINS2_10policy_hubIfyN4cuda3std3__44plusIfEEE10Policy1000EN6thrust24THRUST_300001_SM_1000_NS18transform_iteratorI41ConvertLinearIndexToTriangularMatrixIndexNSD_17counting_iteratorIiNSD_11use_defaultESH_SH_EESH_SH_EEyS9_f12ComputeDeltaEEvT0_PT3_T1_NS0_13GridEvenShareISO_EET2_T4__param_1,
	.param .u64 _ZN3cub18CUB_300001_SM_10006detail6reduce18DeviceReduceKernelINS2_10policy_hubIfyN4cuda3std3__44plusIfEEE10Policy1000EN6thrust24THRUST_300001_SM_1000_NS18transform_iteratorI41ConvertLinearIndexToTriangularMatrixIndexNSD_17counting_iteratorIiNSD_11use_defaultESH_SH_EESH_SH_EEyS9_f12ComputeDeltaEEvT0_PT3_T1_NS0_13GridEvenShareISO_EET2_T4__param_2,
	.param .align 8 .b8 _ZN3cub18CUB_300001_SM_10006detail6reduce18DeviceReduceKernelINS2_10policy_hubIfyN4cuda3std3__44plusIfEEE10Policy1000EN6thrust24THRUST_300001_SM_1000_NS18transform_iteratorI41ConvertLinearIndexToTriangularMatrixIndexNSD_17counting_iteratorIiNSD_11use_defaultESH_SH_EESH_SH_EEyS9_f12ComputeDeltaEEvT0_PT3_T1_NS0_13GridEvenShareISO_EET2_T4__param_3[72],
	.param .align 1 .b8 _ZN3cub18CUB_300001_SM_10006detail6reduce18DeviceReduceKernelINS2_10policy_hubIfyN4cuda3std3__44plusIfEEE10Policy1000EN6thrust24THRUST_300001_SM_1000_NS18transform_iteratorI41ConvertLinearIndexToTriangularMatrixIndexNSD_17counting_iteratorIiNSD_11use_defaultESH_SH_EESH_SH_EEyS9_f12ComputeDeltaEEvT0_PT3_T1_NS0_13GridEvenShareISO_EET2_T4__param_4[1],
	.param .align 8 .b8 _ZN3cub18CUB_300001_SM_10006detail6reduce18DeviceReduceKernelINS2_10policy_hubIfyN4cuda3std3__44plusIfEEE10Policy1000EN6thrust24THRUST_300001_SM_1000_NS18transform_iteratorI41ConvertLinearIndexToTriangularMatrixIndexNSD_17counting_iteratorIiNSD_11use_defaultESH_SH_EESH_SH_EEyS9_f12ComputeDeltaEEvT0_PT3_T1_NS0_13GridEvenShareISO_EET2_T4__param_5[48]
)
.maxntid 256
{
	.reg .pred 	%p<24>;
	.reg .b32 	%r<74>;
	.reg .b32 	%f<68>;
	.reg .b64 	%rd<5>;
	// demoted variable
	.shared .align 4 .b8 _ZZN3cub18CUB_300001_SM_10006detail6reduce18DeviceReduceKernelINS2_10policy_hubIfyN4cuda3std3__44plusIfEEE10Policy1000EN6thrust24THRUST_300001_SM_1000_NS18transform_iteratorI41ConvertLinearIndexToTriangularMatrixIndexNSD_17counting_iteratorIiNSD_11use_defaultESH_SH_EESH_SH_EEyS9_f12ComputeDeltaEEvT0_PT3_T1_NS0_13GridEvenShareISO_EET2_T4_E12temp_storage[44];
	ld.param.u32 	%r4, [_ZN3cub18CUB_300001_SM_10006detail6reduce18DeviceReduceKernelINS2_10policy_hubIfyN4cuda3std3__44plusIfEEE10Policy1000EN6thrust24THRUST_300001_SM_1000_NS18transform_iteratorI41ConvertLinearIndexToTriangularMatrixIndexNSD_17counting_iteratorIiNSD_11use_defaultESH_SH_EESH_SH_EEyS9_f12ComputeDeltaEEvT0_PT3_T1_NS0_13GridEvenShareISO_EET2_T4__param_3+32];
	ld.param.u64 	%rd1, [_ZN3cub18CUB_300001_SM_10006detail6reduce18DeviceReduceKernelINS2_10policy_hubIfyN4cuda3std3__44plusIfEEE10Policy1000EN6thrust24THRUST_300001_SM_1000_NS18transform_iteratorI41ConvertLinearIndexToTriangularMatrixIndexNSD_17counting_iteratorIiNSD_11use_defaultESH_SH_EESH_SH_EEyS9_f12ComputeDeltaEEvT0_PT3_T1_NS0_13GridEvenShareISO_EET2_T4__param_1];
	mov.u32 	%r1, %ctaid.x;
	shl.b32 	%r5, %r1, 12;
	sub.s32 	%r2, %r4, %r5;
	mov.u32 	%r3, %tid.x;
	setp.lt.s32 	%p1, %r2, 256;
	@%p1 bra 	$L__BB5_5;
	// begin inline asm
	mov.u32 %r44, %laneid;
	// end inline asm
	mov.b32 	%r46, 0;
	mov.b32 	%r47, 1;
	mov.b32 	%r68, 31;
	mov.b32 	%r69, -1;
	// begin inline asm
	shfl.sync.down.b32 %r45, %r46, %r47, %r68, %r69;
	// end inline asm
	setp.gt.s32 	%p17, %r44, 30;
	mov.b32 	%f41, %r45;
	add.f32 	%f42, %f41, 0f00000000;
	selp.f32 	%f43, 0f00000000, %f42, %p17;
	mov.b32 	%r51, %f43;
	mov.b32 	%r52, 2;
	// begin inline asm
	shfl.sync.down.b32 %r50, %r51, %r52, %r68, %r69;
	// end inline asm
	setp.gt.s32 	%p18, %r44, 29;
	mov.b32 	%f44, %r50;
	add.f32 	%f45, %f43, %f44;
	selp.f32 	%f46, %f43, %f45, %p18;
	mov.b32 	%r56, %f46;
	mov.b32 	%r57, 4;
	// begin inline asm
	shfl.sync.down.b32 %r55, %r56, %r57, %r68, %r69;
	// end inline asm
	setp.gt.s32 	%p19, %r44, 27;
	mov.b32 	%f47, %r55;
	add.f32 	%f48, %f46, %f47;
	selp.f32 	%f49, %f46, %f48, %p19;
	mov.b32 	%r61, %f49;
	mov.b32 	%r62, 8;
	// begin inline asm
	shfl.sync.down.b32 %r60, %r61, %r62, %r68, %r69;
	// end inline asm
	setp.gt.s32 	%p20, %r44, 23;
	mov.b32 	%f50, %r60;
	add.f32 	%f51, %f49, %f50;
	selp.f32 	%f52, %f49, %f51, %p20;
	mov.b32 	%r66, %f52;
	mov.b32 	%r67, 16;
	// begin inline asm
	shfl.sync.down.b32 %r65, %r66, %r67, %r68, %r69;
	// end inline asm
	setp.gt.s32 	%p21, %r44, 15;
	mov.b32 	%f53, %r65;
	add.f32 	%f1, %f52, %f53;
	selp.f32 	%f2, %f52, %f1, %p21;
	setp.ne.s32 	%p22, %r44, 0;
	@%p22 bra 	$L__BB5_3;
	shr.u32 	%r70, %r3, 3;
	and.b32  	%r71, %r70, 124;
	mov.u32 	%r72, _ZZN3cub18CUB_300001_SM_10006detail6reduce18DeviceReduceKernelINS2_10policy_hubIfyN4cuda3std3__44plusIfEEE10Policy1000EN6thrust24THRUST_300001_SM_1000_NS18transform_iteratorI41ConvertLinearIndexToTriangularMatrixIndexNSD_17counting_iteratorIiNSD_11use_defaultESH_SH_EESH_SH_EEyS9_f12ComputeDeltaEEvT0_PT3_T1_NS0_13GridEvenShareISO_EET2_T4_E12temp_storage;
	add.s32 	%r73, %r72, %r71;
	st.shared.f32 	[%r73+8], %f1;
$L__BB5_3:
	bar.sync 	0;
	setp.ne.s32 	%p23, %r3, 0;
	@%p23 bra 	$L__BB5_10;
	ld.shared.f32 	%f54, [_ZZN3cub18CUB_300001_SM_10006detail6reduce18DeviceReduceKernelINS2_10policy_hubIfyN4cuda3std3__44plusIfEEE10Policy1000EN6thrust24THRUST_300001_SM_1000_NS18transform_iteratorI41ConvertLinearIndexToTriangularMatrixIndexNSD_17counting_iteratorIiNSD_11use_defaultESH_SH_EESH_SH_EEyS9_f12ComputeDeltaEEvT0_PT3_T1_NS0_13GridEvenShareISO_EET2_T4_E12temp_storage+12];
	add.f32 	%f55, %f2, %f54;
	ld.shared.f32 	%f56, [_ZZN3cub18CUB_300001_SM_10006detail6reduce18DeviceReduceKernelINS2_10policy_hubIfyN4cuda3std3__44plusIfEEE10Policy1000EN6thrust24THRUST_300001_SM_1000_NS18transform_iteratorI41ConvertLinearIndexToTriangularMatrixIndexNSD_17counting_iteratorIiNSD_11use_defaultESH_SH_EESH_SH_EEyS9_f12ComputeDeltaEEvT0_PT3_T1_NS0_13GridEvenShareISO_EET2_T4_E12temp_storage+16];
	add.f32 	%f57, %f55, %f56;
	ld.shared.f32 	%f58, [_ZZN3cub18CUB_300001_SM_10006detail6reduce18DeviceReduceKernelINS2_10policy_hubIfyN4cuda3std3__44plusIfEEE10Policy1000EN6thrust24THRUST_300001_SM_1000_NS18transform_iteratorI41ConvertLinearIndexToTriangularMatrixIndexNSD_17counting_iteratorIiNSD_11use_defaultESH_SH_EESH_SH_EEyS9_f12ComputeDeltaEEvT0_PT3_T1_NS0_13GridEvenShareISO_EET2_T4_E12temp_storage+20];
	add.f32 	%f59, %f57, %f58;
	ld.shared.f32 	%f60, [_ZZN3cub18CUB_300001_SM_10006detail6reduce18DeviceReduceKernelINS2_10policy_hubIfyN4cuda3std3__44plusIfEEE10Policy1000EN6thrust24THRUST_300001_SM_1000_NS18transform_iteratorI41ConvertLinearIndexToTriangularMatrixIndexNSD_17counting_iteratorIiNSD_11use_defaultESH_SH_EESH_SH_EEyS9_f12ComputeDeltaEEvT0_PT3_T1_NS0_13GridEvenShareISO_EET2_T4_E12temp_storage+24];
	add.f32 	%f61, %f59, %f60;
	ld.shared.f32 	%f62, [_ZZN3cub18CUB_300001_SM_10006detail6reduce18DeviceReduceKernelINS2_10policy_hubIfyN4cuda3std3__44plusIfEEE10Policy1000EN6thrust24THRUST_300001_SM_1000_NS18transform_iteratorI41ConvertLinearIndexToTriangularMatrixIndexNSD_17counting_iteratorIiNSD_11use_defaultESH_SH_EESH_SH_EEyS9_f12ComputeDeltaEEvT0_PT3_T1_NS0_13GridEvenShareISO_EET2_T4_E12temp_storage+28];
	add.f32 	%f63, %f61, %f62;
	ld.shared.f32 	%f64, [_ZZN3cub18CUB_300001_SM_10006detail6reduce18DeviceReduceKernelINS2_10policy_hubIfyN4cuda3std3__44plusIfEEE10Policy1000EN6thrust24THRUST_300001_SM_1000_NS18transform_iteratorI41ConvertLinearIndexToTriangularMatrixIndexNSD_17counting_iteratorIiNSD_11use_defaultESH_SH_EESH_SH_EEyS9_f12ComputeDeltaEEvT0_PT3_T1_NS0_13GridEvenShareISO_EET2_T4_E12temp_storage+32];
	add.f32 	%f65, %f63, %f64;
	ld.shared.f32 	%f66, [_ZZN3cub18CUB_300001_SM_10006detail6reduce18DeviceReduceKernelINS2_10policy_hubIfyN4cuda3std3__44plusIfEEE10Policy1000EN6thrust24THRUST_300001_SM_1000_NS18transform_iteratorI41ConvertLinearIndexToTriangularMatrixIndexNSD_17counting_iteratorIiNSD_11use_defaultESH_SH_EESH_SH_EEyS9_f12ComputeDeltaEEvT0_PT3_T1_NS0_13GridEvenShareISO_EET2_T4_E12temp_storage+36];
	add.f32 	%f67, %f65, %f66;
	bra.uni 	$L__BB5_9;
$L__BB5_5:
	// begin inline asm
	mov.u32 %r6, %laneid;
	// end inline asm
	and.b32  	%r32, %r3, 992;
	add.s32 	%r33, %r32, 32;
	setp.gt.s32 	%p2, %r33, %r2;
	not.b32 	%r34, %r32;
	add.s32 	%r35, %r2, %r34;
	selp.b32 	%r30, %r35, 31, %p2;
	mov.b32 	%r8, 0;
	mov.b32 	%r9, 1;
	mov.b32 	%r31, -1;
	// begin inline asm
	shfl.sync.down.b32 %r7, %r8, %r9, %r30, %r31;
	// end inline asm
	setp.lt.s32 	%p3, %r6, %r30;
	mov.b32 	%f7, %r7;
	add.f32 	%f8, %f7, 0f00000000;
	selp.f32 	%f9, %f8, 0f00000000, %p3;
	mov.b32 	%r13, %f9;
	mov.b32 	%r14, 2;
	// begin inline asm
	shfl.sync.down.b32 %r12, %r13, %r14, %r30, %r31;
	// end inline asm
	add.s32 	%r36, %r6, 2;
	setp.gt.s32 	%p4, %r36, %r30;
	mov.b32 	%f10, %r12;
	add.f32 	%f11, %f9, %f10;
	selp.f32 	%f12, %f9, %f11, %p4;
	mov.b32 	%r18, %f12;
	mov.b32 	%r19, 4;
	// begin inline asm
	shfl.sync.down.b32 %r17, %r18, %r19, %r30, %r31;
	// end inline asm
	add.s32 	%r37, %r6, 4;
	setp.gt.s32 	%p5, %r37, %r30;
	mov.b32 	%f13, %r17;
	add.f32 	%f14, %f12, %f13;
	selp.f32 	%f15, %f12, %f14, %p5;
	mov.b32 	%r23, %f15;
	mov.b32 	%r24, 8;
	// begin inline asm
	shfl.sync.down.b32 %r22, %r23, %r24, %r30, %r31;
	// end inline asm
	add.s32 	%r38, %r6, 8;
	setp.gt.s32 	%p6, %r38, %r30;
	mov.b32 	%f16, %r22;
	add.f32 	%f17, %f15, %f16;
	selp.f32 	%f18, %f15, %f17, %p6;
	mov.b32 	%r28, %f18;
	mov.b32 	%r29, 16;
	// begin inline asm
	shfl.sync.down.b32 %r27, %r28, %r29, %r30, %r31;
	// end inline asm
	add.s32 	%r39, %r6, 16;
	setp.gt.s32 	%p7, %r39, %r30;
	mov.b32 	%f19, %r27;
	add.f32 	%f20, %f18, %f19;
	selp.f32 	%f4, %f18, %f20, %p7;
	setp.ne.s32 	%p8, %r6, 0;
	@%p8 bra 	$L__BB5_7;
	shr.u32 	%r40, %r3, 3;
	and.b32  	%r41, %r40, 124;
	mov.u32 	%r42, _ZZN3cub18CUB_300001_SM_10006detail6reduce18DeviceReduceKernelINS2_10policy_hubIfyN4cuda3std3__44plusIfEEE10Policy1000EN6thrust24THRUST_300001_SM_1000_NS18transform_iteratorI41ConvertLinearIndexToTriangularMatrixIndexNSD_17counting_iteratorIiNSD_11use_defaultESH_SH_EESH_SH_EEyS9_f12ComputeDeltaEEvT0_PT3_T1_NS0_13GridEvenShareISO_EET2_T4_E12temp_storage;
	add.s32 	%r43, %r42, %r41;
	st.shared.f32 	[%r43+8], %f4;
$L__BB5_7:
	bar.sync 	0;
	setp.ne.s32 	%p9, %r3, 0;
	@%p9 bra 	$L__BB5_10;
	setp.gt.s32 	%p10, %r2, 32;
	ld.shared.f32 	%f21, [_ZZN3cub18CUB_300001_SM_10006detail6reduce18DeviceReduceKernelINS2_10policy_hubIfyN4cuda3std3__44plusIfEEE10Policy1000EN6thrust24THRUST_300001_SM_1000_NS18transform_iteratorI41ConvertLinearIndexToTriangularMatrixIndexNSD_17counting_iteratorIiNSD_11use_defaultESH_SH_EESH_SH_EEyS9_f12ComputeDeltaEEvT0_PT3_T1_NS0_13GridEvenShareISO_EET2_T4_E12temp_storage+12];
	add.f32 	%f22, %f4, %f21;
	selp.f32 	%f23, %f22, %f4, %p10;
	setp.gt.s32 	%p11, %r2, 64;
	ld.shared.f32 	%f24, [_ZZN3cub18CUB_300001_SM_10006detail6reduce18DeviceReduceKernelINS2_10policy_hubIfyN4cuda3std3__44plusIfEEE10Policy1000EN6thrust24THRUST_300001_SM_1000_NS18transform_iteratorI41ConvertLinearIndexToTriangularMatrixIndexNSD_17counting_iteratorIiNSD_11use_defaultESH_SH_EESH_SH_EEyS9_f12ComputeDeltaEEvT0_PT3_T1_NS0_13GridEvenShareISO_EET2_T4_E12temp_storage+16];
	add.f32 	%f25, %f24, %f23;
	selp.f32 	%f26, %f25, %f23, %p11;
	setp.gt.s32 	%p12, %r2, 96;
	ld.shared.f32 	%f27, [_ZZN3cub18CUB_300001_SM_10006detail6reduce18DeviceReduceKernelINS2_10policy_hubIfyN4cuda3std3__44plusIfEEE10Policy1000EN6thrust24THRUST_300001_SM_1000_NS18transform_iteratorI41ConvertLinearIndexToTriangularMatrixIndexNSD_17counting_iteratorIiNSD_11use_defaultESH_SH_EESH_SH_EEyS9_f12ComputeDeltaEEvT0_PT3_T1_NS0_13GridEvenShareISO_EET2_T4_E12temp_storage+20];
	add.f32 	%f28, %f27, %f26;
	selp.f32 	%f29, %f28, %f26, %p12;
	setp.gt.s32 	%p13, %r2, 128;
	ld.shared.f32 	%f30, [_ZZN3cub18CUB_300001_SM_10006detail6reduce18DeviceReduceKernelINS2_10policy_hubIfyN4cuda3std3__44plusIfEEE10Policy1000EN6thrust24THRUST_300001_SM_1000_NS18transform_iteratorI41ConvertLinearIndexToTriangularMatrixIndexNSD_17counting_iteratorIiNSD_11use_defaultESH_SH_EESH_SH_EEyS9_f12ComputeDeltaEEvT0_PT3_T1_NS0_13GridEvenShareISO_EET2_T4_E12temp_storage+24];
	add.f32 	%f31, %f30, %f29;
	selp.f32 	%f32, %f31, %f29, %p13;
	setp.gt.s32 	%p14, %r2, 160;
	ld.shared.f32 	%f33, [_ZZN3cub18CUB_300001_SM_10006detail6reduce18DeviceReduceKernelINS2_10policy_hubIfyN4cuda3std3__44plusIfEEE10Policy1000EN6thrust24THRUST_300001_SM_1000_NS18transform_iteratorI41ConvertLinearIndexToTriangularMatrixIndexNSD_17counting_iteratorIiNSD_11use_defaultESH_SH_EESH_SH_EEyS9_f12ComputeDeltaEEvT0_PT3_T1_NS0_13GridEvenShareISO_EET2_T4_E12temp_storage+28];
	add.f32 	%f34, %f33, %f32;
	selp.f32 	%f35, %f34, %f32, %p14;
	setp.gt.s32 	%p15, %r2, 192;
	ld.shared.f32 	%f36, [_ZZN3cub18CUB_300001_SM_10006detail6reduce18DeviceReduceKernelINS2_10policy_hubIfyN4cuda3std3__44plusIfEEE10Policy1000EN6thrust24THRUST_300001_SM_1000_NS18transform_iteratorI41ConvertLinearIndexToTriangularMatrixIndexNSD_17counting_iteratorIiNSD_11use_defaultESH_SH_EESH_SH_EEyS9_f12ComputeDeltaEEvT0_PT3_T1_NS0_13GridEvenShareISO_EET2_T4_E12temp_storage+32];
	add.f32 	%f37, %f36, %f35;
	selp.f32 	%f38, %f37, %f35, %p15;
	setp.gt.s32 	%p16, %r2, 224;
	ld.shared.f32 	%f39, [_ZZN3cub18CUB_300001_SM_10006detail6reduce18DeviceReduceKernelINS2_10policy_hubIfyN4cuda3std3__44plusIfEEE10Policy1000EN6thrust24THRUST_300001_SM_1000_NS18transform_iteratorI41ConvertLinearIndexToTriangularMatrixIndexNSD_17counting_iteratorIiNSD_11use_defaultESH_SH_EESH_SH_EEyS9_f12ComputeDeltaEEvT0_PT3_T1_NS0_13GridEvenShareISO_EET2_T4_E12temp_storage+36];
	add.f32 	%f40, %f39, %f38;
	selp.f32 	%f67, %f40, %f38, %p16;
$L__BB5_9:
	cvta.to.global.u64 	%rd2, %rd1;
	mul.wide.u32 	%rd3, %r1, 4;
	add.s64 	%rd4, %rd2, %rd3;
	st.global.f32 	[%rd4], %f67;
$L__BB5_10:
	ret;

}
	// .globl	_ZN3cub18CUB_300001_SM_10006detail6reduce28DeviceReduceSingleTileKernelINS2_10policy_hubIfyN4cuda3std3__44plusIfEEE10Policy1000EPfSC_iS9_ffNS7_10__identityEEEvT0_T1_T2_T3_T4_T6_
.visible .entry _ZN3cub18CUB_300001_SM_10006detail6reduce28DeviceReduceSingleTileKernelINS2_10policy_hubIfyN4cuda3std3__44plusIfEEE10Policy1000EPfSC_iS9_ffNS7_10__identityEEEvT0_T1_T2_T3_T4_T6_(
	.param .u64 .ptr .align 1 _ZN3cub18CUB_300001_SM_10006detail6reduce28DeviceReduceSingleTileKernelINS2_10policy_hubIfyN4cuda3std3__44plusIfEEE10Policy1000EPfSC_iS9_ffNS7_10__identityEEEvT0_T1_T2_T3_T4_T6__param_0,
	.param .u64 .ptr .align 1 _ZN3cub18CUB_300001_SM_10006detail6reduce28DeviceReduceSingleTileKernelINS2_10policy_hubIfyN4cuda3std3__44plusIfEEE10Policy1000EPfSC_iS9_ffNS7_10__identityEEEvT0_T1_T2_T3_T4_T6__param_1,
	.param .u32 _ZN3cub18CUB_300001_SM_10006detail6reduce28DeviceReduceSingleTileKernelINS2_10policy_hubIfyN4cuda3std3__44plusIfEEE10Policy1000EPfSC_iS9_ffNS7_10__identityEEEvT0_T1_T2_T3_T4_T6__param_2,
	.param .align 1 .b8 _ZN3cub18CUB_300001_SM_10006detail6reduce28DeviceReduceSingleTileKernelINS2_10policy_hubIfyN4cuda3std3__44plusIfEEE10Policy1000EPfSC_iS9_ffNS7_10__identityEEEvT0_T1_T2_T3_T4_T6__param_3[1],
	.param .f32 _ZN3cub18CUB_300001_SM_10006detail6reduce28DeviceReduceSingleTileKernelINS2_10policy_hubIfyN4cuda3std3__44plusIfEEE10Policy1000EPfSC_iS9_ffNS7_10__identityEEEvT0_T1_T2_T3_T4_T6__param_4,
	.param .align 1 .b8 _ZN3cub18CUB_300001_SM_10006detail6reduce28DeviceReduceSingleTileKernelINS2_10policy_hubIfyN4cuda3std3__44plusIfEEE10Policy1000EPfSC_iS9_ffNS7_10__identityEEEvT0_T1_T2_T3_T4_T6__param_5[1]
)
.maxntid 256
.minnctapersm 1
{
	.reg .pred 	%p<97>;
	.reg .b32 	%r<407>;
	.reg .b32 	%f<419>;
	.reg .b64 	%rd<125>;
	// demoted variable
	.shared .align 4 .b8 _ZZN3cub18CUB_300001_SM_10006detail6reduce28DeviceReduceSingleTileKernelINS2_10policy_hubIfyN4cuda3std3__44plusIfEEE10Policy1000EPfSC_iS9_ffNS7_10__identityEEEvT0_T1_T2_T3_T4_T6_E12temp_storage[44];
	ld.param.u64 	%rd16, [_ZN3cub18CUB_300001_SM_10006detail6reduce28DeviceReduceSingleTileKernelINS2_10policy_hubIfyN4cuda3std3__44plusIfEEE10Policy1000EPfSC_iS9_ffNS7_10__identityEEEvT0_T1_T2_T3_T4_T6__param_0];
	ld.param.u64 	%rd17, [_ZN3cub18CUB_300001_SM_10006detail6reduce28DeviceReduceSingleTileKernelINS2_10policy_hubIfyN4cuda3std3__44plusIfEEE10Policy1000EPfSC_iS9_ffNS7_10__identityEEEvT0_T1_T2_T3_T4_T6__param_1];
	ld.param.u32 	%r67, [_ZN3cub18CUB_300001_SM_10006detail6reduce28DeviceReduceSingleTileKernelINS2_10policy_hubIfyN4cuda3std3__44plusIfEEE10Policy1000EPfSC_iS9_ffNS7_10__identityEEEvT0_T1_T2_T3_T4_T6__param_2];
	ld.param.f32 	%f58, [_ZN3cub18CUB_300001_SM_10006detail6reduce28DeviceReduceSingleTileKernelINS2_10policy_hubIfyN4cuda3std3__44plusIfEEE10Policy1000EPfSC_iS9_ffNS7_10__identityEEEvT0_T1_T2_T3_T4_T6__param_4];
	cvta.to.global.u64 	%rd1, %rd17;
	setp.ne.s32 	%p1, %r67, 0;
	@%p1 bra 	$L__BB6_3;
	mov.u32 	%r380, %tid.x;
	setp.ne.s32 	%p96, %r380, 0;
	@%p96 bra 	$L__BB6_74;
	st.global.f32 	[%rd1], %f58;
	bra.uni 	$L__BB6_74;
$L__BB6_3:
	and.b64  	%rd18, %rd16, 15;
	setp.ne.s64 	%p2, %rd18, 0;
	@%p2 bra 	$L__BB6_38;
	setp.gt.s32 	%p49, %r67, 4095;
	@%p49 bra 	$L__BB6_22;
	mov.u32 	%r1, %tid.x;
	setp.ge.s32 	%p66, %r1, %r67;
	mov.f32 	%f397, 0f00000000;
	mov.u32 	%r384, %r1;
	@%p66 bra 	$L__BB6_7;
	mul.wide.u32 	%rd113, %r1, 4;
	add.s64 	%rd112, %rd16, %rd113;
	// begin inline asm
	ld.global.nc.u32 %r300, [%rd112];
	// end inline asm
	mov.b32 	%f397, %r300;
	add.s32 	%r384, %r1, 256;
$L__BB6_7:
	setp.ge.s32 	%p67, %r384, %r67;
	@%p67 bra 	$L__BB6_13;
	not.b32 	%r301, %r384;
	add.s32 	%r4, %r67, %r301;
	and.b32  	%r302, %r4, 768;
	setp.eq.s32 	%p68, %r302, 768;
	@%p68 bra 	$L__BB6_11;
	mul.wide.u32 	%rd114, %r384, 4;
	add.s64 	%rd121, %rd16, %rd114;
	shr.u32 	%r303, %r4, 8;
	add.s32 	%r304, %r303, 1;
	and.b32  	%r305, %r304, 3;
	neg.s32 	%r382, %r305;
$L__BB6_10:
	.pragma "nounroll";
	// begin inline asm
	ld.global.nc.u32 %r306, [%rd121];
	// end inline asm
	mov.b32 	%f323, %r306;
	add.f32 	%f397, %f397, %f323;
	add.s32 	%r384, %r384, 256;
	add.s64 	%rd121, %rd121, 1024;
	add.s32 	%r382, %r382, 1;
	setp.ne.s32 	%p69, %r382, 0;
	@%p69 bra 	$L__BB6_10;
$L__BB6_11:
	setp.lt.u32 	%p70, %r4, 768;
	@%p70 bra 	$L__BB6_13;
$L__BB6_12:
	mul.wide.s32 	%rd120, %r384, 4;
	add.s64 	%rd116, %rd16, %rd120;
	// begin inline asm
	ld.global.nc.u32 %r307, [%rd116];
	// end inline asm
	mov.b32 	%f324, %r307;
	add.f32 	%f325, %f397, %f324;
	add.s64 	%rd117, %rd116, 1024;
	// begin inline asm
	ld.global.nc.u32 %r308, [%rd117];
	// end inline asm
	mov.b32 	%f326, %r308;
	add.f32 	%f327, %f325, %f326;
	add.s64 	%rd118, %rd116, 2048;
	// begin inline asm
	ld.global.nc.u32 %r309, [%rd118];
	// end inline asm
	mov.b32 	%f328, %r309;
	add.f32 	%f329, %f327, %f328;
	add.s64 	%rd119, %rd116, 3072;
	// begin inline asm
	ld.global.nc.u32 %r310, [%rd119];
	// end inline asm
	mov.b32 	%f330, %r310;
	add.f32 	%f397, %f329, %f330;
	add.s32 	%r384, %r384, 1024;
	setp.lt.s32 	%p71, %r384, %r67;
	@%p71 bra 	$L__BB6_12;
$L__BB6_13:
	setp.lt.s32 	%p72, %r67, 256;
	@%p72 bra 	$L__BB6_18;
	// begin inline asm
	mov.u32 %r349, %laneid;
	// end inline asm
	mov.b32 	%r351, %f397;
	mov.b32 	%r352, 1;
	mov.b32 	%r373, 31;
	mov.b32 	%r374, -1;
	// begin inline asm
	shfl.sync.down.b32 %r350, %r351, %r352, %r373, %r374;
	// end inline asm
	setp.gt.s32 	%p88, %r349, 30;
	mov.b32 	%f365, %r350;
	add.f32 	%f366, %f397, %f365;
	selp.f32 	%f367, %f397, %f366, %p88;
	mov.b32 	%r356, %f367;
	mov.b32 	%r357, 2;
	// begin inline asm
	shfl.sync.down.b32 %r355, %r356, %r357, %r373, %r374;
	// end inline asm
	setp.gt.s32 	%p89, %r349, 29;
	mov.b32 	%f368, %r355;
	add.f32 	%f369, %f367, %f368;
	selp.f32 	%f370, %f367, %f369, %p89;
	mov.b32 	%r361, %f370;
	mov.b32 	%r362, 4;
	// begin inline asm
	shfl.sync.down.b32 %r360, %r361, %r362, %r373, %r374;
	// end inline asm
	setp.gt.s32 	%p90, %r349, 27;
	mov.b32 	%f371, %r360;
	add.f32 	%f372, %f370, %f371;
	selp.f32 	%f373, %f370, %f372, %p90;
	mov.b32 	%r366, %f373;
	mov.b32 	%r367, 8;
	// begin inline asm
	shfl.sync.down.b32 %r365, %r366, %r367, %r373, %r374;
	// end inline asm
	setp.gt.s32 	%p91, %r349, 23;
	mov.b32 	%f374, %r365;
	add.f32 	%f375, %f373, %f374;
	selp.f32 	%f376, %f373, %f375, %p91;
	mov.b32 	%r371, %f376;
	mov.b32 	%r372, 16;
	// begin inline asm
	shfl.sync.down.b32 %r370, %r371, %r372, %r373, %r374;
	// end inline asm
	setp.gt.s32 	%p92, %r349, 15;
	mov.b32 	%f377, %r370;
	add.f32 	%f10, %f376, %f377;
	selp.f32 	%f418, %f376, %f10, %p92;
	setp.ne.s32 	%p93, %r349, 0;
	@%p93 bra 	$L__BB6_16;
	shr.u32 	%r375, %r1, 3;
	and.b32  	%r376, %r375, 124;
	mov.u32 	%r377, _ZZN3cub18CUB_300001_SM_10006detail6reduce28DeviceReduceSingleTileKernelINS2_10policy_hubIfyN4cuda3std3__44plusIfEEE10Policy1000EPfSC_iS9_ffNS7_10__identityEEEvT0_T1_T2_T3_T4_T6_E12temp_storage;
	add.s32 	%r378, %r377, %r376;
	st.shared.f32 	[%r378+8], %f10;
$L__BB6_16:
	bar.sync 	0;
	setp.ne.s32 	%p94, %r1, 0;
	@%p94 bra 	$L__BB6_72;
	ld.shared.f32 	%f378, [_ZZN3cub18CUB_300001_SM_10006detail6reduce28DeviceReduceSingleTileKernelINS2_10policy_hubIfyN4cuda3std3__44plusIfEEE10Policy1000EPfSC_iS9_ffNS7_10__identityEEEvT0_T1_T2_T3_T4_T6_E12temp_storage+12];
	add.f32 	%f379, %f418, %f378;
	ld.shared.f32 	%f380, [_ZZN3cub18CUB_300001_SM_10006detail6reduce28DeviceReduceSingleTileKernelINS2_10policy_hubIfyN4cuda3std3__44plusIfEEE10Policy1000EPfSC_iS9_ffNS7_10__identityEEEvT0_T1_T2_T3_T4_T6_E12temp_storage+16];
	add.f32 	%f381, %f379, %f380;
	ld.shared.f32 	%f382, [_ZZN3cub18CUB_300001_SM_10006detail6reduce28DeviceReduceSingleTileKernelINS2_10policy_hubIfyN4cuda3std3__44plusIfEEE10Policy1000EPfSC_iS9_ffNS7_10__identityEEEvT0_T1_T2_T3_T4_T6_E12temp_storage+20];
	add.f32 	%f383, %f381, %f382;
	ld.shared.f32 	%f384, [_ZZN3cub18CUB_300001_SM_10006detail6reduce28DeviceReduceSingleTileKernelINS2_10policy_hubIfyN4cuda3std3__44plusIfEEE10Policy1000EPfSC_iS9_ffNS7_10__identityEEEvT0_T1_T2_T3_T4_T6_E12temp_storage+24];
	add.f32 	%f385, %f383, %f384;
	ld.shared.f32 	%f386, [_ZZN3cub18CUB_300001_SM_10006detail6reduce28DeviceReduceSingleTileKernelINS2_10policy_hubIfyN4cuda3std3__44plusIfEEE10Policy1000EPfSC_iS9_ffNS7_10__identityEEEvT0_T1_T2_T3_T4_T6_E12temp_storage+28];
	add.f32 	%f387, %f385, %f386;
	ld.shared.f32 	%f388, [_ZZN3cub18CUB_300001_SM_10006detail6reduce28DeviceReduceSingleTileKernelINS2_10policy_hubIfyN4cuda3std3__44plusIfEEE10Policy1000EPfSC_iS9_ffNS7_10__identityEEEvT0_T1_T2_T3_T4_T6_E12temp_storage+32];
	add.f32 	%f389, %f387, %f388;
	ld.shared.f32 	%f390, [_ZZN3cub18CUB_300001_SM_10006detail6reduce28DeviceReduceSingleTileKernelINS2_10policy_hubIfyN4cuda3std3__44plusIfEEE10Policy1000EPfSC_iS9_ffNS7_10__identityEEEvT0_T1_T2_T3_T4_T6_E12temp_storage+36];
	add.f32 	%f418, %f389, %f390;
	bra.uni 	$L__BB6_72;
$L__BB6_18:
	// begin inline asm
	mov.u32 %r311, %laneid;
	// end inline asm
	and.b32  	%r337, %r1, 992;
	add.s32 	%r338, %r337, 32;
	setp.gt.s32 	%p73, %r338, %r67;
	not.b32 	%r339, %r337;
	add.s32 	%r340, %r67, %r339;
	selp.b32 	%r335, %r340, 31, %p73;
	mov.b32 	%r313, %f397;
	mov.b32 	%r314, 1;
	mov.b32 	%r336, -1;
	// begin inline asm
	shfl.sync.down.b32 %r312, %r313, %r314, %r335, %r336;
	// end inline asm
	setp.lt.s32 	%p74, %r311, %r335;
	mov.b32 	%f331, %r312;
	add.f32 	%f332, %f397, %f331;
	selp.f32 	%f333, %f332, %f397, %p74;
	mov.b32 	%r318, %f333;
	mov.b32 	%r319, 2;
	// begin inline asm
	shfl.sync.down.b32 %r317, %r318, %r319, %r335, %r336;
	// end inline asm
	add.s32 	%r341, %r311, 2;
	setp.gt.s32 	%p75, %r341, %r335;
	mov.b32 	%f334, %r317;
	add.f32 	%f335, %f333, %f334;
	selp.f32 	%f336, %f333, %f335, %p75;
	mov.b32 	%r323, %f336;
	mov.b32 	%r324, 4;
	// begin inline asm
	shfl.sync.down.b32 %r322, %r323, %r324, %r335, %r336;
	// end inline asm
	add.s32 	%r342, %r311, 4;
	setp.gt.s32 	%p76, %r342, %r335;
	mov.b32 	%f337, %r322;
	add.f32 	%f338, %f336, %f337;
	selp.f32 	%f339, %f336, %f338, %p76;
	mov.b32 	%r328, %f339;
	mov.b32 	%r329, 8;
	// begin inline asm
	shfl.sync.down.b32 %r327, %r328, %r329, %r335, %r336;
	// end inline asm
	add.s32 	%r343, %r311, 8;
	setp.gt.s32 	%p77, %r343, %r335;
	mov.b32 	%f340, %r327;
	add.f32 	%f341, %f339, %f340;
	selp.f32 	%f342, %f339, %f341, %p77;
	mov.b32 	%r333, %f342;
	mov.b32 	%r334, 16;
	// begin inline asm
	shfl.sync.down.b32 %r332, %r333, %r334, %r335, %r336;
	// end inline asm
	add.s32 	%r344, %r311, 16;
	setp.gt.s32 	%p78, %r344, %r335;
	mov.b32 	%f343, %r332;
	add.f32 	%f344, %f342, %f343;
	selp.f32 	%f418, %f342, %f344, %p78;
	setp.ne.s32 	%p79, %r311, 0;
	@%p79 bra 	$L__BB6_20;
	shr.u32 	%r345, %r1, 3;
	and.b32  	%r346, %r345, 124;
	mov.u32 	%r347, _ZZN3cub18CUB_300001_SM_10006detail6reduce28DeviceReduceSingleTileKernelINS2_10policy_hubIfyN4cuda3std3__44plusIfEEE10Policy1000EPfSC_iS9_ffNS7_10__identityEEEvT0_T1_T2_T3_T4_T6_E12temp_storage;
	add.s32 	%r348, %r347, %r346;
	st.shared.f32 	[%r348+8], %f418;
$L__BB6_20:
	bar.sync 	0;
	setp.ne.s32 	%p80, %r1, 0;
	@%p80 bra 	$L__BB6_72;
	setp.gt.s32 	%p81, %r67, 32;
	ld.shared.f32 	%f345, [_ZZN3cub18CUB_300001_SM_10006detail6reduce28DeviceReduceSingleTileKernelINS2_10policy_hubIfyN4cuda3std3__44plusIfEEE10Policy1000EPfSC_iS9_ffNS7_10__identityEEEvT0_T1_T2_T3_T4_T6_E12temp_storage+12];
	add.f32 	%f346, %f418, %f345;
	selp.f32 	%f347, %f346, %f418, %p81;
	setp.gt.s32 	%p82, %r67, 64;
	ld.shared.f32 	%f348, [_ZZN3cub18CUB_300001_SM_10006detail6reduce28DeviceReduceSingleTileKernelINS2_10policy_hubIfyN4cuda3std3__44plusIfEEE10Policy1000EPfSC_iS9_ffNS7_10__identityEEEvT0_T1_T2_T3_T4_T6_E12temp_storage+16];
	add.f32 	%f349, %f348, %f347;
	selp.f32 	%f350, %f349, %f347, %p82;
	setp.gt.s32 	%p83, %r67, 96;
	ld.shared.f32 	%f351, [_ZZN3cub18CUB_300001_SM_10006detail6reduce28DeviceReduceSingleTileKernelINS2_10policy_hubIfyN4cuda3std3__44plusIfEEE10Policy1000EPfSC_iS9_ffNS7_10__identityEEEvT0_T1_T2_T3_T4_T6_E12temp_storage+20];
	add.f32 	%f352, %f351, %f350;
	selp.f32 	%f353, %f352, %f350, %p83;
	setp.gt.s32 	%p84, %r67, 128;
	ld.shared.f32 	%f354, [_ZZN3cub18CUB_300001_SM_10006detail6reduce28DeviceReduceSingleTileKernelINS2_10policy_hubIfyN4cuda3std3__44plusIfEEE10Policy1000EPfSC_iS9_ffNS7_10__identityEEEvT0_T1_T2_T3_T4_T6_E12temp_storage+24];
	add.f32 	%f355, %f354, %f353;
	selp.f32 	%f356, %f355, %f353, %p84;
	setp.gt.s32 	%p85, %r67, 160;
	ld.shared.f32 	%f357, [_ZZN3cub18CUB_300001_SM_10006detail6reduce28DeviceReduceSingleTileKernelINS2_10policy_hubIfyN4cuda3std3__44plusIfEEE10Policy1000EPfSC_iS9_ffNS7_10__identityEEEvT0_T1_T2_T3_T4_T6_E12temp_storage+28];
	add.f32 	%f358, %f357, %f356;
	selp.f32 	%f359, %f358, %f356, %p85;
	setp.gt.s32 	%p86, %r67, 192;
	ld.shared.f32 	%f360, [_ZZN3cub18CUB_300001_SM_10006detail6reduce28DeviceReduceSingleTileKernelINS2_10policy_hubIfyN4cuda3std3__44plusIfEEE10Policy1000EPfSC_iS9_ffNS7_10__identityEEEvT0_T1_T2_T3_T4_T6_E12temp_storage+32];
	add.f32 	%f361, %f360, %f359;
	selp.f32 	%f362, %f361, %f359, %p86;
	setp.gt.s32 	%p87, %r67, 224;
	ld.shared.f32 	%f363, [_ZZN3cub18CUB_300001_SM_10006detail6reduce28DeviceReduceSingleTileKernelINS2_10policy_hubIfyN4cuda3std3__44plusIfEEE10Policy1000EPfSC_iS9_ffNS7_10__identityEEEvT0_T1_T2_T3_T4_T6_E12temp_storage+36];
	add.f32 	%f364, %f363, %f362;
	selp.f32 	%f418, %f364, %f362, %p87;
	bra.uni 	$L__BB6_72;
$L__BB6_22:
	mov.u32 	%r13, %tid.x;
	shl.b32 	%r224, %r13, 2;
	mul.wide.u32 	%rd86, %r224, 4;
	add.s64 	%rd76, %rd16, %rd86;
	// begin inline asm
	ld.global.nc.v2.u64 {%rd74, %rd75}, [%rd76];
	// end inline asm
	mov.b64 	{%r225, %r226}, %rd75;
	mov.b64 	{%r227, %r228}, %rd74;
	mov.b32 	%f225, %r228;
	mov.b32 	%f226, %r227;
	mov.b32 	%f227, %r226;
	mov.b32 	%f228, %r225;
	add.s64 	%rd79, %rd76, 4096;
	// begin inline asm
	ld.global.nc.v2.u64 {%rd77, %rd78}, [%rd79];
	// end inline asm
	mov.b64 	{%r229, %r230}, %rd78;
	mov.b64 	{%r231, %r232}, %rd77;
	mov.b32 	%f229, %r232;
	mov.b32 	%f230, %r231;
	mov.b32 	%f231, %r230;
	mov.b32 	%f232, %r229;
	add.s64 	%rd82, %rd76, 8192;
	// begin inline asm
	ld.global.nc.v2.u64 {%rd80, %rd81}, [%rd82];
	// end inline asm
	mov.b64 	{%r233, %r234}, %rd81;
	mov.b64 	{%r235, %r236}, %rd80;
	mov.b32 	%f233, %r236;
	mov.b32 	%f234, %r235;
	mov.b32 	%f235, %r234;
	mov.b32 	%f236, %r233;
	add.s64 	%rd85, %rd76, 12288;
	// begin inline asm
	ld.global.nc.v2.u64 {%rd83, %rd84}, [%rd85];
	// end inline asm
	mov.b64 	{%r237, %r238}, %rd84;
	mov.b64 	{%r239, %r240}, %rd83;
	mov.b32 	%f237, %r240;
	mov.b32 	%f238, %r239;
	mov.b32 	%f239, %r238;
	mov.b32 	%f240, %r237;
	add.f32 	%f241, %f226, %f225;
	add.f32 	%f242, %f228, %f227;
	add.f32 	%f243, %f230, %f229;
	add.f32 	%f244, %f232, %f231;
	add.f32 	%f245, %f234, %f233;
	add.f32 	%f246, %f236, %f235;
	add.f32 	%f247, %f238, %f237;
	add.f32 	%f248, %f240, %f239;
	add.f32 	%f249, %f241, %f242;
	add.f32 	%f250, %f243, %f244;
	add.f32 	%f251, %f245, %f246;
	add.f32 	%f252, %f247, %f248;
	add.f32 	%f253, %f249, %f250;
	add.f32 	%f254, %f251, %f252;
	add.f32 	%f404, %f253, %f254;
	setp.lt.u32 	%p50, %r67, 8192;
	mov.b32 	%r387, 4096;
	@%p50 bra 	$L__BB6_26;
	add.s32 	%r14, %r67, -4096;
	mov.b32 	%r387, 4096;
$L__BB6_24:
	mul.wide.s32 	%rd99, %r387, 4;
	add.s64 	%rd89, %rd76, %rd99;
	// begin inline asm
	ld.global.nc.v2.u64 {%rd87, %rd88}, [%rd89];
	// end inline asm
	mov.b64 	{%r242, %r243}, %rd88;
	mov.b64 	{%r244, %r245}, %rd87;
	mov.b32 	%f255, %r245;
	mov.b32 	%f256, %r244;
	mov.b32 	%f257, %r243;
	mov.b32 	%f258, %r242;
	add.s64 	%rd92, %rd89, 4096;
	// begin inline asm
	ld.global.nc.v2.u64 {%rd90, %rd91}, [%rd92];
	// end inline asm
	mov.b64 	{%r246, %r247}, %rd91;
	mov.b64 	{%r248, %r249}, %rd90;
	mov.b32 	%f259, %r249;
	mov.b32 	%f260, %r248;
	mov.b32 	%f261, %r247;
	mov.b32 	%f262, %r246;
	add.s64 	%rd95, %rd89, 8192;
	// begin inline asm
	ld.global.nc.v2.u64 {%rd93, %rd94}, [%rd95];
	// end inline asm
	mov.b64 	{%r250, %r251}, %rd94;
	mov.b64 	{%r252, %r253}, %rd93;
	mov.b32 	%f263, %r253;
	mov.b32 	%f264, %r252;
	mov.b32 	%f265, %r251;
	mov.b32 	%f266, %r250;
	add.s64 	%rd98, %rd89, 12288;
	// begin inline asm
	ld.global.nc.v2.u64 {%rd96, %rd97}, [%rd98];
	// end inline asm
	mov.b64 	{%r254, %r255}, %rd97;
	mov.b64 	{%r256, %r257}, %rd96;
	mov.b32 	%f267, %r257;
	mov.b32 	%f268, %r256;
	mov.b32 	%f269, %r255;
	mov.b32 	%f270, %r254;
	add.f32 	%f271, %f404, %f256;
	add.f32 	%f272, %f255, %f258;
	add.f32 	%f273, %f257, %f260;
	add.f32 	%f274, %f259, %f262;
	add.f32 	%f275, %f261, %f264;
	add.f32 	%f276, %f263, %f266;
	add.f32 	%f277, %f265, %f268;
	add.f32 	%f278, %f267, %f270;
	add.f32 	%f279, %f271, %f272;
	add.f32 	%f280, %f273, %f274;
	add.f32 	%f281, %f275, %f276;
	add.f32 	%f282, %f277, %f278;
	add.f32 	%f283, %f279, %f280;
	add.f32 	%f284, %f281, %f282;
	add.f32 	%f285, %f283, %f284;
	add.f32 	%f404, %f285, %f269;
	sub.s32 	%r258, %r67, %r387;
	setp.lt.s32 	%p51, %r258, 4096;
	@%p51 bra 	$L__BB6_34;
	add.s32 	%r387, %r387, 4096;
	setp.le.s32 	%p52, %r387, %r14;
	@%p52 bra 	$L__BB6_24;
$L__BB6_26:
	setp.le.s32 	%p53, %r67, %r387;
	@%p53 bra 	$L__BB6_34;
	sub.s32 	%r18, %r67, %r387;
	setp.ge.s32 	%p54, %r13, %r18;
	@%p54 bra 	$L__BB6_34;
	not.b32 	%r259, %r13;
	add.s32 	%r260, %r67, %r259;
	sub.s32 	%r19, %r260, %r387;
	and.b32  	%r261, %r19, 768;
	setp.eq.s32 	%p55, %r261, 768;
	mov.u32 	%r391, %r13;
	@%p55 bra 	$L__BB6_31;
	add.s32 	%r389, %r13, %r387;
	shr.u32 	%r262, %r19, 8;
	add.s32 	%r263, %r262, 1;
	and.b32  	%r264, %r263, 3;
	neg.s32 	%r388, %r264;
	mov.u32 	%r391, %r13;
$L__BB6_30:
	.pragma "nounroll";
	mul.wide.u32 	%rd101, %r389, 4;
	add.s64 	%rd100, %rd16, %rd101;
	// begin inline asm
	ld.global.nc.u32 %r265, [%rd100];
	// end inline asm
	mov.b32 	%f287, %r265;
	add.f32 	%f404, %f404, %f287;
	add.s32 	%r391, %r391, 256;
	add.s32 	%r389, %r389, 256;
	add.s32 	%r388, %r388, 1;
	setp.ne.s32 	%p56, %r388, 0;
	@%p56 bra 	$L__BB6_30;
$L__BB6_31:
	setp.lt.u32 	%p57, %r19, 768;
	@%p57 bra 	$L__BB6_34;
	cvt.u64.u32 	%rd102, %r391;
	cvt.u64.u32 	%rd103, %r387;
	add.s64 	%rd104, %rd102, %rd103;
	shl.b64 	%rd105, %rd104, 2;
	add.s64 	%rd106, %rd105, %rd16;
	add.s64 	%rd122, %rd106, 2048;
	add.s32 	%r392, %r391, %r387;
$L__BB6_33:
	mul.wide.u32 	%rd111, %r392, 4;
	add.s64 	%rd107, %rd16, %rd111;
	// begin inline asm
	ld.global.nc.u32 %r266, [%rd107];
	// end inline asm
	mov.b32 	%f288, %r266;
	add.f32 	%f289, %f404, %f288;
	add.s64 	%rd108, %rd122, -1024;
	// begin inline asm
	ld.global.nc.u32 %r267, [%rd108];
	// end inline asm
	mov.b32 	%f290, %r267;
	add.f32 	%f291, %f289, %f290;
	// begin inline asm
	ld.global.nc.u32 %r268, [%rd122];
	// end inline asm
	mov.b32 	%f292, %r268;
	add.f32 	%f293, %f291, %f292;
	add.s64 	%rd110, %rd122, 1024;
	// begin inline asm
	ld.global.nc.u32 %r269, [%rd110];
	// end inline asm
	mov.b32 	%f294, %r269;
	add.f32 	%f404, %f293, %f294;
	add.s32 	%r391, %r391, 1024;
	add.s64 	%rd122, %rd122, 4096;
	add.s32 	%r392, %r392, 1024;
	setp.lt.s32 	%p58, %r391, %r18;
	@%p58 bra 	$L__BB6_33;
$L__BB6_34:
	// begin inline asm
	mov.u32 %r270, %laneid;
	// end inline asm
	mov.b32 	%r272, %f404;
	mov.b32 	%r273, 1;
	mov.b32 	%r294, 31;
	mov.b32 	%r295, -1;
	// begin inline asm
	shfl.sync.down.b32 %r271, %r272, %r273, %r294, %r295;
	// end inline asm
	setp.gt.s32 	%p59, %r270, 30;
	mov.b32 	%f295, %r271;
	add.f32 	%f296, %f404, %f295;
	selp.f32 	%f297, %f404, %f296, %p59;
	mov.b32 	%r277, %f297;
	mov.b32 	%r278, 2;
	// begin inline asm
	shfl.sync.down.b32 %r276, %r277, %r278, %r294, %r295;
	// end inline asm
	setp.gt.s32 	%p60, %r270, 29;
	mov.b32 	%f298, %r276;
	add.f32 	%f299, %f297, %f298;
	selp.f32 	%f300, %f297, %f299, %p60;
	mov.b32 	%r282, %f300;
	mov.b32 	%r283, 4;
	// begin inline asm
	shfl.sync.down.b32 %r281, %r282, %r283, %r294, %r295;
	// end inline asm
	setp.gt.s32 	%p61, %r270, 27;
	mov.b32 	%f301, %r281;
	add.f32 	%f302, %f300, %f301;
	selp.f32 	%f303, %f300, %f302, %p61;
	mov.b32 	%r287, %f303;
	mov.b32 	%r288, 8;
	// begin inline asm
	shfl.sync.down.b32 %r286, %r287, %r288, %r294, %r295;
	// end inline asm
	setp.gt.s32 	%p62, %r270, 23;
	mov.b32 	%f304, %r286;
	add.f32 	%f305, %f303, %f304;
	selp.f32 	%f306, %f303, %f305, %p62;
	mov.b32 	%r292, %f306;
	mov.b32 	%r293, 16;
	// begin inline asm
	shfl.sync.down.b32 %r291, %r292, %r293, %r294, %r295;
	// end inline asm
	setp.gt.s32 	%p63, %r270, 15;
	mov.b32 	%f307, %r291;
	add.f32 	%f26, %f306, %f307;
	selp.f32 	%f418, %f306, %f26, %p63;
	setp.ne.s32 	%p64, %r270, 0;
	@%p64 bra 	$L__BB6_36;
	shr.u32 	%r296, %r13, 3;
	and.b32  	%r297, %r296, 124;
	mov.u32 	%r298, _ZZN3cub18CUB_300001_SM_10006detail6reduce28DeviceReduceSingleTileKernelINS2_10policy_hubIfyN4cuda3std3__44plusIfEEE10Policy1000EPfSC_iS9_ffNS7_10__identityEEEvT0_T1_T2_T3_T4_T6_E12temp_storage;
	add.s32 	%r299, %r298, %r297;
	st.shared.f32 	[%r299+8], %f26;
$L__BB6_36:
	bar.sync 	0;
	setp.ne.s32 	%p65, %r13, 0;
	@%p65 bra 	$L__BB6_72;
	ld.shared.f32 	%f308, [_ZZN3cub18CUB_300001_SM_10006detail6reduce28DeviceReduceSingleTileKernelINS2_10policy_hubIfyN4cuda3std3__44plusIfEEE10Policy1000EPfSC_iS9_ffNS7_10__identityEEEvT0_T1_T2_T3_T4_T6_E12temp_storage+12];
	add.f32 	%f309, %f418, %f308;
	ld.shared.f32 	%f310, [_ZZN3cub18CUB_300001_SM_10006detail6reduce28DeviceReduceSingleTileKernelINS2_10policy_hubIfyN4cuda3std3__44plusIfEEE10Policy1000EPfSC_iS9_ffNS7_10__identityEEEvT0_T1_T2_T3_T4_T6_E12temp_storage+16];
	add.f32 	%f311, %f309, %f310;
	ld.shared.f32 	%f312, [_ZZN3cub18CUB_300001_SM_10006detail6reduce28DeviceReduceSingleTileKernelINS2_10policy_hubIfyN4cuda3std3__44plusIfEEE10Policy1000EPfSC_iS9_ffNS7_10__identityEEEvT0_T1_T2_T3_T4_T6_E12temp_storage+20];
	add.f32 	%f313, %f311, %f312;
	ld.shared.f32 	%f314, [_ZZN3cub18CUB_300001_SM_10006detail6reduce28DeviceReduceSingleTileKernelINS2_10policy_hubIfyN4cuda3std3__44plusIfEEE10Policy1000EPfSC_iS9_ffNS7_10__identityEEEvT0_T1_T2_T3_T4_T6_E12temp_storage+24];
	add.f32 	%f315, %f313, %f314;
	ld.shared.f32 	%f316, [_ZZN3cub18CUB_300001_SM_10006detail6reduce28DeviceReduceSingleTileKernelINS2_10policy_hubIfyN4cuda3std3__44plusIfEEE10Policy1000EPfSC_iS9_ffNS7_10__identityEEEvT0_T1_T2_T3_T4_T6_E12temp_storage+28];
	add.f32 	%f317, %f315, %f316;
	ld.shared.f32 	%f318, [_ZZN3cub18CUB_300001_SM_10006detail6reduce28DeviceReduceSingleTileKernelINS2_10policy_hubIfyN4cuda3std3__44plusIfEEE10Policy1000EPfSC_iS9_ffNS7_10__identityEEEvT0_T1_T2_T3_T4_T6_E12temp_storage+32];
	add.f32 	%f319, %f317, %f318;
	ld.shared.f32 	%f320, [_ZZN3cub18CUB_300001_SM_10006detail6reduce28DeviceReduceSingleTileKernelINS2_10policy_hubIfyN4cuda3std3__44plusIfEEE10Policy1000EPfSC_iS9_ffNS7_10__identityEEEvT0_T1_T2_T3_T4_T6_E12temp_storage+36];
	add.f32 	%f418, %f319, %f320;
	bra.uni 	$L__BB6_72;
$L__BB6_38:
	setp.gt.s32 	%p3, %r67, 4095;
	@%p3 bra 	$L__BB6_56;
	mov.u32 	%r34, %tid.x;
	setp.ge.s32 	%p20, %r34, %r67;
	mov.f32 	%f410, 0f00000000;
	mov.u32 	%r397, %r34;
	@%p20 bra 	$L__BB6_41;
	mul.wide.u32 	%rd66, %r34, 4;
	add.s64 	%rd65, %rd16, %rd66;
	// begin inline asm
	ld.global.nc.u32 %r144, [%rd65];
	// end inline asm
	mov.b32 	%f410, %r144;
	add.s32 	%r397, %r34, 256;
$L__BB6_41:
	setp.ge.s32 	%p21, %r397, %r67;
	@%p21 bra 	$L__BB6_47;
	not.b32 	%r145, %r397;
	add.s32 	%r37, %r67, %r145;
	and.b32  	%r146, %r37, 768;
	setp.eq.s32 	%p22, %r146, 768;
	@%p22 bra 	$L__BB6_45;
	mul.wide.u32 	%rd67, %r397, 4;
	add.s64 	%rd123, %rd16, %rd67;
	shr.u32 	%r147, %r37, 8;
	add.s32 	%r148, %r147, 1;
	and.b32  	%r149, %r148, 3;
	neg.s32 	%r395, %r149;
$L__BB6_44:
	.pragma "nounroll";
	// begin inline asm
	ld.global.nc.u32 %r150, [%rd123];
	// end inline asm
	mov.b32 	%f157, %r150;
	add.f32 	%f410, %f410, %f157;
	add.s32 	%r397, %r397, 256;
	add.s64 	%rd123, %rd123, 1024;
	add.s32 	%r395, %r395, 1;
	setp.ne.s32 	%p23, %r395, 0;
	@%p23 bra 	$L__BB6_44;
$L__BB6_45:
	setp.lt.u32 	%p24, %r37, 768;
	@%p24 bra 	$L__BB6_47;
$L__BB6_46:
	mul.wide.s32 	%rd73, %r397, 4;
	add.s64 	%rd69, %rd16, %rd73;
	// begin inline asm
	ld.global.nc.u32 %r151, [%rd69];
	// end inline asm
	mov.b32 	%f158, %r151;
	add.f32 	%f159, %f410, %f158;
	add.s64 	%rd70, %rd69, 1024;
	// begin inline asm
	ld.global.nc.u32 %r152, [%rd70];
	// end inline asm
	mov.b32 	%f160, %r152;
	add.f32 	%f161, %f159, %f160;
	add.s64 	%rd71, %rd69, 2048;
	// begin inline asm
	ld.global.nc.u32 %r153, [%rd71];
	// end inline asm
	mov.b32 	%f162, %r153;
	add.f32 	%f163, %f161, %f162;
	add.s64 	%rd72, %rd69, 3072;
	// begin inline asm
	ld.global.nc.u32 %r154, [%rd72];
	// end inline asm
	mov.b32 	%f164, %r154;
	add.f32 	%f410, %f163, %f164;
	add.s32 	%r397, %r397, 1024;
	setp.lt.s32 	%p25, %r397, %r67;
	@%p25 bra 	$L__BB6_46;
$L__BB6_47:
	setp.lt.s32 	%p26, %r67, 256;
	@%p26 bra 	$L__BB6_52;
	// begin inline asm
	mov.u32 %r193, %laneid;
	// end inline asm
	mov.b32 	%r195, %f410;
	mov.b32 	%r196, 1;
	mov.b32 	%r217, 31;
	mov.b32 	%r218, -1;
	// begin inline asm
	shfl.sync.down.b32 %r194, %r195, %r196, %r217, %r218;
	// end inline asm
	setp.gt.s32 	%p42, %r193, 30;
	mov.b32 	%f199, %r194;
	add.f32 	%f200, %f410, %f199;
	selp.f32 	%f201, %f410, %f200, %p42;
	mov.b32 	%r200, %f201;
	mov.b32 	%r201, 2;
	// begin inline asm
	shfl.sync.down.b32 %r199, %r200, %r201, %r217, %r218;
	// end inline asm
	setp.gt.s32 	%p43, %r193, 29;
	mov.b32 	%f202, %r199;
	add.f32 	%f203, %f201, %f202;
	selp.f32 	%f204, %f201, %f203, %p43;
	mov.b32 	%r205, %f204;
	mov.b32 	%r206, 4;
	// begin inline asm
	shfl.sync.down.b32 %r204, %r205, %r206, %r217, %r218;
	// end inline asm
	setp.gt.s32 	%p44, %r193, 27;
	mov.b32 	%f205, %r204;
	add.f32 	%f206, %f204, %f205;
	selp.f32 	%f207, %f204, %f206, %p44;
	mov.b32 	%r210, %f207;
	mov.b32 	%r211, 8;
	// begin inline asm
	shfl.sync.down.b32 %r209, %r210, %r211, %r217, %r218;
	// end inline asm
	setp.gt.s32 	%p45, %r193, 23;
	mov.b32 	%f208, %r209;
	add.f32 	%f209, %f207, %f208;
	selp.f32 	%f210, %f207, %f209, %p45;
	mov.b32 	%r215, %f210;
	mov.b32 	%r216, 16;
	// begin inline asm
	shfl.sync.down.b32 %r214, %r215, %r216, %r217, %r218;
	// end inline asm
	setp.gt.s32 	%p46, %r193, 15;
	mov.b32 	%f211, %r214;
	add.f32 	%f38, %f210, %f211;
	selp.f32 	%f418, %f210, %f38, %p46;
	setp.ne.s32 	%p47, %r193, 0;
	@%p47 bra 	$L__BB6_50;
	shr.u32 	%r219, %r34, 3;
	and.b32  	%r220, %r219, 124;
	mov.u32 	%r221, _ZZN3cub18CUB_300001_SM_10006detail6reduce28DeviceReduceSingleTileKernelINS2_10policy_hubIfyN4cuda3std3__44plusIfEEE10Policy1000EPfSC_iS9_ffNS7_10__identityEEEvT0_T1_T2_T3_T4_T6_E12temp_storage;
	add.s32 	%r222, %r221, %r220;
	st.shared.f32 	[%r222+8], %f38;
$L__BB6_50:
	bar.sync 	0;
	setp.ne.s32 	%p48, %r34, 0;
	@%p48 bra 	$L__BB6_72;
	ld.shared.f32 	%f212, [_ZZN3cub18CUB_300001_SM_10006detail6reduce28DeviceReduceSingleTileKernelINS2_10policy_hubIfyN4cuda3std3__44plusIfEEE10Policy1000EPfSC_iS9_ffNS7_10__identityEEEvT0_T1_T2_T3_T4_T6_E12temp_storage+12];
	add.f32 	%f213, %f418, %f212;
	ld.shared.f32 	%f214, [_ZZN3cub18CUB_300001_SM_10006detail6reduce28DeviceReduceSingleTileKernelINS2_10policy_hubIfyN4cuda3std3__44plusIfEEE10Policy1000EPfSC_iS9_ffNS7_10__identityEEEvT0_T1_T2_T3_T4_T6_E12temp_storage+16];
	add.f32 	%f215, %f213, %f214;
	ld.shared.f32 	%f216, [_ZZN3cub18CUB_300001_SM_10006detail6reduce28DeviceReduceSingleTileKernelINS2_10policy_hubIfyN4cuda3std3__44plusIfEEE10Policy1000EPfSC_iS9_ffNS7_10__identityEEEvT0_T1_T2_T3_T4_T6_E12temp_storage+20];
	add.f32 	%f217, %f215, %f216;
	ld.shared.f32 	%f218, [_ZZN3cub18CUB_300001_SM_10006detail6reduce28DeviceReduceSingleTileKernelINS2_10policy_hubIfyN4cuda3std3__44plusIfEEE10Policy1000EPfSC_iS9_ffNS7_10__identityEEEvT0_T1_T2_T3_T4_T6_E12temp_storage+24];
	add.f32 	%f219, %f217, %f218;
	ld.shared.f32 	%f220, [_ZZN3cub18CUB_300001_SM_10006detail6reduce28DeviceReduceSingleTileKernelINS2_10policy_hubIfyN4cuda3std3__44plusIfEEE10Policy1000EPfSC_iS9_ffNS7_10__identityEEEvT0_T1_T2_T3_T4_T6_E12temp_storage+28];
	add.f32 	%f221, %f219, %f220;
	ld.shared.f32 	%f222, [_ZZN3cub18CUB_300001_SM_10006detail6reduce28DeviceReduceSingleTileKernelINS2_10policy_hubIfyN4cuda3std3__44plusIfEEE10Policy1000EPfSC_iS9_ffNS7_10__identityEEEvT0_T1_T2_T3_T4_T6_E12temp_storage+32];
	add.f32 	%f223, %f221, %f222;
	ld.shared.f32 	%f224, [_ZZN3cub18CUB_300001_SM_10006detail6reduce28DeviceReduceSingleTileKernelINS2_10policy_hubIfyN4cuda3std3__44plusIfEEE10Policy1000EPfSC_iS9_ffNS7_10__identityEEEvT0_T1_T2_T3_T4_T6_E12temp_storage+36];
	add.f32 	%f418, %f223, %f224;
	bra.uni 	$L__BB6_72;
$L__BB6_52:
	// begin inline asm
	mov.u32 %r155, %laneid;
	// end inline asm
	and.b32  	%r181, %r34, 992;
	add.s32 	%r182, %r181, 32;
	setp.gt.s32 	%p27, %r182, %r67;
	not.b32 	%r183, %r181;
	add.s32 	%r184, %r67, %r183;
	selp.b32 	%r179, %r184, 31, %p27;
	mov.b32 	%r157, %f410;
	mov.b32 	%r158, 1;
	mov.b32 	%r180, -1;
	// begin inline asm
	shfl.sync.down.b32 %r156, %r157, %r158, %r179, %r180;
	// end inline asm
	setp.lt.s32 	%p28, %r155, %r179;
	mov.b32 	%f165, %r156;
	add.f32 	%f166, %f410, %f165;
	selp.f32 	%f167, %f166, %f410, %p28;
	mov.b32 	%r162, %f167;
	mov.b32 	%r163, 2;
	// begin inline asm
	shfl.sync.down.b32 %r161, %r162, %r163, %r179, %r180;
	// end inline asm
	add.s32 	%r185, %r155, 2;
	setp.gt.s32 	%p29, %r185, %r179;
	mov.b32 	%f168, %r161;
	add.f32 	%f169, %f167, %f168;
	selp.f32 	%f170, %f167, %f169, %p29;
	mov.b32 	%r167, %f170;
	mov.b32 	%r168, 4;
	// begin inline asm
	shfl.sync.down.b32 %r166, %r167, %r168, %r179, %r180;
	// end inline asm
	add.s32 	%r186, %r155, 4;
	setp.gt.s32 	%p30, %r186, %r179;
	mov.b32 	%f171, %r166;
	add.f32 	%f172, %f170, %f171;
	selp.f32 	%f173, %f170, %f172, %p30;
	mov.b32 	%r172, %f173;
	mov.b32 	%r173, 8;
	// begin inline asm
	shfl.sync.down.b32 %r171, %r172, %r173, %r179, %r180;
	// end inline asm
	add.s32 	%r187, %r155, 8;
	setp.gt.s32 	%p31, %r187, %r179;
	mov.b32 	%f174, %r171;
	add.f32 	%f175, %f173, %f174;
	selp.f32 	%f176, %f173, %f175, %p31;
	mov.b32 	%r177, %f176;
	mov.b32 	%r178, 16;
	// begin inline asm
	shfl.sync.down.b32 %r176, %r177, %r178, %r179, %r180;
	// end inline asm
	add.s32 	%r188, %r155, 16;
	setp.gt.s32 	%p32, %r188, %r179;
	mov.b32 	%f177, %r176;
	add.f32 	%f178, %f176, %f177;
	selp.f32 	%f418, %f176, %f178, %p32;
	setp.ne.s32 	%p33, %r155, 0;
	@%p33 bra 	$L__BB6_54;
	shr.u32 	%r189, %r34, 3;
	and.b32  	%r190, %r189, 124;
	mov.u32 	%r191, _ZZN3cub18CUB_300001_SM_10006detail6reduce28DeviceReduceSingleTileKernelINS2_10policy_hubIfyN4cuda3std3__44plusIfEEE10Policy1000EPfSC_iS9_ffNS7_10__identityEEEvT0_T1_T2_T3_T4_T6_E12temp_storage;
	add.s32 	%r192, %r191, %r190;
	st.shared.f32 	[%r192+8], %f418;
$L__BB6_54:
	bar.sync 	0;
	setp.ne.s32 	%p34, %r34, 0;
	@%p34 bra 	$L__BB6_72;
	setp.gt.s32 	%p35, %r67, 32;
	ld.shared.f32 	%f179, [_ZZN3cub18CUB_300001_SM_10006detail6reduce28DeviceReduceSingleTileKernelINS2_10policy_hubIfyN4cuda3std3__44plusIfEEE10Policy1000EPfSC_iS9_ffNS7_10__identityEEEvT0_T1_T2_T3_T4_T6_E12temp_storage+12];
	add.f32 	%f180, %f418, %f179;
	selp.f32 	%f181, %f180, %f418, %p35;
	setp.gt.s32 	%p36, %r67, 64;
	ld.shared.f32 	%f182, [_ZZN3cub18CUB_300001_SM_10006detail6reduce28DeviceReduceSingleTileKernelINS2_10policy_hubIfyN4cuda3std3__44plusIfEEE10Policy1000EPfSC_iS9_ffNS7_10__identityEEEvT0_T1_T2_T3_T4_T6_E12temp_storage+16];
	add.f32 	%f183, %f182, %f181;
	selp.f32 	%f184, %f183, %f181, %p36;
	setp.gt.s32 	%p37, %r67, 96;
	ld.shared.f32 	%f185, [_ZZN3cub18CUB_300001_SM_10006detail6reduce28DeviceReduceSingleTileKernelINS2_10policy_hubIfyN4cuda3std3__44plusIfEEE10Policy1000EPfSC_iS9_ffNS7_10__identityEEEvT0_T1_T2_T3_T4_T6_E12temp_storage+20];
	add.f32 	%f186, %f185, %f184;
	selp.f32 	%f187, %f186, %f184, %p37;
	setp.gt.s32 	%p38, %r67, 128;
	ld.shared.f32 	%f188, [_ZZN3cub18CUB_300001_SM_10006detail6reduce28DeviceReduceSingleTileKernelINS2_10policy_hubIfyN4cuda3std3__44plusIfEEE10Policy1000EPfSC_iS9_ffNS7_10__identityEEEvT0_T1_T2_T3_T4_T6_E12temp_storage+24];
	add.f32 	%f189, %f188, %f187;
	selp.f32 	%f190, %f189, %f187, %p38;
	setp.gt.s32 	%p39, %r67, 160;
	ld.shared.f32 	%f191, [_ZZN3cub18CUB_300001_SM_10006detail6reduce28DeviceReduceSingleTileKernelINS2_10policy_hubIfyN4cuda3std3__44plusIfEEE10Policy1000EPfSC_iS9_ffNS7_10__identityEEEvT0_T1_T2_T3_T4_T6_E12temp_storage+28];
	add.f32 	%f192, %f191, %f190;
	selp.f32 	%f193, %f192, %f190, %p39;
	setp.gt.s32 	%p40, %r67, 192;
	ld.shared.f32 	%f194, [_ZZN3cub18CUB_300001_SM_10006detail6reduce28DeviceReduceSingleTileKernelINS2_10policy_hubIfyN4cuda3std3__44plusIfEEE10Policy1000EPfSC_iS9_ffNS7_10__identityEEEvT0_T1_T2_T3_T4_T6_E12temp_storage+32];
	add.f32 	%f195, %f194, %f193;
	selp.f32 	%f196, %f195, %f193, %p40;
	setp.gt.s32 	%p41, %r67, 224;
	ld.shared.f32 	%f197, [_ZZN3cub18CUB_300001_SM_10006detail6reduce28DeviceReduceSingleTileKernelINS2_10policy_hubIfyN4cuda3std3__44plusIfEEE10Policy1000EPfSC_iS9_ffNS7_10__identityEEEvT0_T1_T2_T3_T4_T6_E12temp_storage+36];
	add.f32 	%f198, %f197, %f196;
	selp.f32 	%f418, %f198, %f196, %p41;
	bra.uni 	$L__BB6_72;
$L__BB6_56:
	mov.u32 	%r46, %tid.x;
	mul.wide.u32 	%rd35, %r46, 4;
	add.s64 	%rd19, %rd16, %rd35;
	// begin inline asm
	ld.global.nc.u32 %r68, [%rd19];
	// end inline asm
	mov.b32 	%f59, %r68;
	add.s64 	%rd20, %rd19, 1024;
	// begin inline asm
	ld.global.nc.u32 %r69, [%rd20];
	// end inline asm
	mov.b32 	%f60, %r69;
	add.s64 	%rd21, %rd19, 2048;
	// begin inline asm
	ld.global.nc.u32 %r70, [%rd21];
	// end inline asm
	mov.b32 	%f61, %r70;
	add.s64 	%rd22, %rd19, 3072;
	// begin inline asm
	ld.global.nc.u32 %r71, [%rd22];
	// end inline asm
	mov.b32 	%f62, %r71;
	add.s64 	%rd23, %rd19, 4096;
	// begin inline asm
	ld.global.nc.u32 %r72, [%rd23];
	// end inline asm
	mov.b32 	%f63, %r72;
	add.s64 	%rd24, %rd19, 5120;
	// begin inline asm
	ld.global.nc.u32 %r73, [%rd24];
	// end inline asm
	mov.b32 	%f64, %r73;
	add.s64 	%rd25, %rd19, 6144;
	// begin inline asm
	ld.global.nc.u32 %r74, [%rd25];
	// end inline asm
	mov.b32 	%f65, %r74;
	add.s64 	%rd26, %rd19, 7168;
	// begin inline asm
	ld.global.nc.u32 %r75, [%rd26];
	// end inline asm
	mov.b32 	%f66, %r75;
	add.s64 	%rd27, %rd19, 8192;
	// begin inline asm
	ld.global.nc.u32 %r76, [%rd27];
	// end inline asm
	mov.b32 	%f67, %r76;
	add.s64 	%rd28, %rd19, 9216;
	// begin inline asm
	ld.global.nc.u32 %r77, [%rd28];
	// end inline asm
	mov.b32 	%f68, %r77;
	add.s64 	%rd29, %rd19, 10240;
	// begin inline asm
	ld.global.nc.u32 %r78, [%rd29];
	// end inline asm
	mov.b32 	%f69, %r78;
	add.s64 	%rd30, %rd19, 11264;
	// begin inline asm
	ld.global.nc.u32 %r79, [%rd30];
	// end inline asm
	mov.b32 	%f70, %r79;
	add.s64 	%rd31, %rd19, 12288;
	// begin inline asm
	ld.global.nc.u32 %r80, [%rd31];
	// end inline asm
	mov.b32 	%f71, %r80;
	add.s64 	%rd32, %rd19, 13312;
	// begin inline asm
	ld.global.nc.u32 %r81, [%rd32];
	// end inline asm
	mov.b32 	%f72, %r81;
	add.s64 	%rd33, %rd19, 14336;
	// begin inline asm
	ld.global.nc.u32 %r82, [%rd33];
	// end inline asm
	mov.b32 	%f73, %r82;
	add.s64 	%rd34, %rd19, 15360;
	// begin inline asm
	ld.global.nc.u32 %r83, [%rd34];
	// end inline asm
	mov.b32 	%f74, %r83;
	add.f32 	%f75, %f59, %f60;
	add.f32 	%f76, %f61, %f62;
	add.f32 	%f77, %f63, %f64;
	add.f32 	%f78, %f65, %f66;
	add.f32 	%f79, %f67, %f68;
	add.f32 	%f80, %f69, %f70;
	add.f32 	%f81, %f71, %f72;
	add.f32 	%f82, %f73, %f74;
	add.f32 	%f83, %f75, %f76;
	add.f32 	%f84, %f77, %f78;
	add.f32 	%f85, %f79, %f80;
	add.f32 	%f86, %f81, %f82;
	add.f32 	%f87, %f83, %f84;
	add.f32 	%f88, %f85, %f86;
	add.f32 	%f417, %f87, %f88;
	setp.lt.u32 	%p4, %r67, 8192;
	mov.b32 	%r400, 4096;
	@%p4 bra 	$L__BB6_60;
	add.s32 	%r47, %r67, -4096;
	mov.b32 	%r400, 4096;
$L__BB6_58:
	mul.wide.s32 	%rd52, %r400, 4;
	add.s64 	%rd36, %rd19, %rd52;
	// begin inline asm
	ld.global.nc.u32 %r86, [%rd36];
	// end inline asm
	mov.b32 	%f89, %r86;
	add.s64 	%rd37, %rd36, 1024;
	// begin inline asm
	ld.global.nc.u32 %r87, [%rd37];
	// end inline asm
	mov.b32 	%f90, %r87;
	add.s64 	%rd38, %rd36, 2048;
	// begin inline asm
	ld.global.nc.u32 %r88, [%rd38];
	// end inline asm
	mov.b32 	%f91, %r88;
	add.s64 	%rd39, %rd36, 3072;
	// begin inline asm
	ld.global.nc.u32 %r89, [%rd39];
	// end inline asm
	mov.b32 	%f92, %r89;
	add.s64 	%rd40, %rd36, 4096;
	// begin inline asm
	ld.global.nc.u32 %r90, [%rd40];
	// end inline asm
	mov.b32 	%f93, %r90;
	add.s64 	%rd41, %rd36, 5120;
	// begin inline asm
	ld.global.nc.u32 %r91, [%rd41];
	// end inline asm
	mov.b32 	%f94, %r91;
	add.s64 	%rd42, %rd36, 6144;
	// begin inline asm
	ld.global.nc.u32 %r92, [%rd42];
	// end inline asm
	mov.b32 	%f95, %r92;
	add.s64 	%rd43, %rd36, 7168;
	// begin inline asm
	ld.global.nc.u32 %r93, [%rd43];
	// end inline asm
	mov.b32 	%f96, %r93;
	add.s64 	%rd44, %rd36, 8192;
	// begin inline asm
	ld.global.nc.u32 %r94, [%rd44];
	// end inline asm
	mov.b32 	%f97, %r94;
	add.s64 	%rd45, %rd36, 9216;
	// begin inline asm
	ld.global.nc.u32 %r95, [%rd45];
	// end inline asm
	mov.b32 	%f98, %r95;
	add.s64 	%rd46, %rd36, 10240;
	// begin inline asm
	ld.global.nc.u32 %r96, [%rd46];
	// end inline asm
	mov.b32 	%f99, %r96;
	add.s64 	%rd47, %rd36, 11264;
	// begin inline asm
	ld.global.nc.u32 %r97, [%rd47];
	// end inline asm
	mov.b32 	%f100, %r97;
	add.s64 	%rd48, %rd36, 12288;
	// begin inline asm
	ld.global.nc.u32 %r98, [%rd48];
	// end inline asm
	mov.b32 	%f101, %r98;
	add.s64 	%rd49, %rd36, 13312;
	// begin inline asm
	ld.global.nc.u32 %r99, [%rd49];
	// end inline asm
	mov.b32 	%f102, %r99;
	add.s64 	%rd50, %rd36, 14336;
	// begin inline asm
	ld.global.nc.u32 %r100, [%rd50];
	// end inline asm
	mov.b32 	%f103, %r100;
	add.s64 	%rd51, %rd36, 15360;
	// begin inline asm
	ld.global.nc.u32 %r101, [%rd51];
	// end inline asm
	mov.b32 	%f104, %r101;
	add.f32 	%f105, %f417, %f89;
	add.f32 	%f106, %f90, %f91;
	add.f32 	%f107, %f92, %f93;
	add.f32 	%f108, %f94, %f95;
	add.f32 	%f109, %f96, %f97;
	add.f32 	%f110, %f98, %f99;
	add.f32 	%f111, %f100, %f101;
	add.f32 	%f112, %f102, %f103;
	add.f32 	%f113, %f105, %f106;
	add.f32 	%f114, %f107, %f108;
	add.f32 	%f115, %f109, %f110;
	add.f32 	%f116, %f111, %f112;
	add.f32 	%f117, %f113, %f114;
	add.f32 	%f118, %f115, %f116;
	add.f32 	%f119, %f117, %f118;
	add.f32 	%f417, %f119, %f104;
	sub.s32 	%r102, %r67, %r400;
	setp.lt.s32 	%p5, %r102, 4096;
	@%p5 bra 	$L__BB6_68;
	add.s32 	%r400, %r400, 4096;
	setp.le.s32 	%p6, %r400, %r47;
	@%p6 bra 	$L__BB6_58;
$L__BB6_60:
	setp.le.s32 	%p7, %r67, %r400;
	@%p7 bra 	$L__BB6_68;
	sub.s32 	%r51, %r67, %r400;
	setp.ge.s32 	%p8, %r46, %r51;
	@%p8 bra 	$L__BB6_68;
	not.b32 	%r103, %r46;
	add.s32 	%r104, %r67, %r103;
	sub.s32 	%r52, %r104, %r400;
	and.b32  	%r105, %r52, 768;
	setp.eq.s32 	%p9, %r105, 768;
	mov.u32 	%r404, %r46;
	@%p9 bra 	$L__BB6_65;
	add.s32 	%r402, %r46, %r400;
	shr.u32 	%r106, %r52, 8;
	add.s32 	%r107, %r106, 1;
	and.b32  	%r108, %r107, 3;
	neg.s32 	%r401, %r108;
	mov.u32 	%r404, %r46;
$L__BB6_64:
	.pragma "nounroll";
	mul.wide.u32 	%rd54, %r402, 4;
	add.s64 	%rd53, %rd16, %rd54;
	// begin inline asm
	ld.global.nc.u32 %r109, [%rd53];
	// end inline asm
	mov.b32 	%f121, %r109;
	add.f32 	%f417, %f417, %f121;
	add.s32 	%r404, %r404, 256;
	add.s32 	%r402, %r402, 256;
	add.s32 	%r401, %r401, 1;
	setp.ne.s32 	%p10, %r401, 0;
	@%p10 bra 	$L__BB6_64;
$L__BB6_65:
	setp.lt.u32 	%p11, %r52, 768;
	@%p11 bra 	$L__BB6_68;
	cvt.u64.u32 	%rd55, %r404;
	cvt.u64.u32 	%rd56, %r400;
	add.s64 	%rd57, %rd55, %rd56;
	shl.b64 	%rd58, %rd57, 2;
	add.s64 	%rd59, %rd58, %rd16;
	add.s64 	%rd124, %rd59, 2048;
	add.s32 	%r405, %r404, %r400;
$L__BB6_67:
	mul.wide.u32 	%rd64, %r405, 4;
	add.s64 	%rd60, %rd16, %rd64;
	// begin inline asm
	ld.global.nc.u32 %r110, [%rd60];
	// end inline asm
	mov.b32 	%f122, %r110;
	add.f32 	%f123, %f417, %f122;
	add.s64 	%rd61, %rd124, -1024;
	// begin inline asm
	ld.global.nc.u32 %r111, [%rd61];
	// end inline asm
	mov.b32 	%f124, %r111;
	add.f32 	%f125, %f123, %f124;
	// begin inline asm
	ld.global.nc.u32 %r112, [%rd124];
	// end inline asm
	mov.b32 	%f126, %r112;
	add.f32 	%f127, %f125, %f126;
	add.s64 	%rd63, %rd124, 1024;
	// begin inline asm
	ld.global.nc.u32 %r113, [%rd63];
	// end inline asm
	mov.b32 	%f128, %r113;
	add.f32 	%f417, %f127, %f128;
	add.s32 	%r404, %r404, 1024;
	add.s64 	%rd124, %rd124, 4096;
	add.s32 	%r405, %r405, 1024;
	setp.lt.s32 	%p12, %r404, %r51;
	@%p12 bra 	$L__BB6_67;
$L__BB6_68:
	// begin inline asm
	mov.u32 %r114, %laneid;
	// end inline asm
	mov.b32 	%r116, %f417;
	mov.b32 	%r117, 1;
	mov.b32 	%r138, 31;
	mov.b32 	%r139, -1;
	// begin inline asm
	shfl.sync.down.b32 %r115, %r116, %r117, %r138, %r139;
	// end inline asm
	setp.gt.s32 	%p13, %r114, 30;
	mov.b32 	%f129, %r115;
	add.f32 	%f130, %f417, %f129;
	selp.f32 	%f131, %f417, %f130, %p13;
	mov.b32 	%r121, %f131;
	mov.b32 	%r122, 2;
	// begin inline asm
	shfl.sync.down.b32 %r120, %r121, %r122, %r138, %r139;
	// end inline asm
	setp.gt.s32 	%p14, %r114, 29;
	mov.b32 	%f132, %r120;
	add.f32 	%f133, %f131, %f132;
	selp.f32 	%f134, %f131, %f133, %p14;
	mov.b32 	%r126, %f134;
	mov.b32 	%r127, 4;
	// begin inline asm
	shfl.sync.down.b32 %r125, %r126, %r127, %r138, %r139;
	// end inline asm
	setp.gt.s32 	%p15, %r114, 27;
	mov.b32 	%f135, %r125;
	add.f32 	%f136, %f134, %f135;
	selp.f32 	%f137, %f134, %f136, %p15;
	mov.b32 	%r131, %f137;
	mov.b32 	%r132, 8;
	// begin inline asm
	shfl.sync.down.b32 %r130, %r131, %r132, %r138, %r139;
	// end inline asm
	setp.gt.s32 	%p16, %r114, 23;
	mov.b32 	%f138, %r130;
	add.f32 	%f139, %f137, %f138;
	selp.f32 	%f140, %f137, %f139, %p16;
	mov.b32 	%r136, %f140;
	mov.b32 	%r137, 16;
	// begin inline asm
	shfl.sync.down.b32 %r135, %r136, %r137, %r138, %r139;
	// end inline asm
	setp.gt.s32 	%p17, %r114, 15;
	mov.b32 	%f141, %r135;
	add.f32 	%f54, %f140, %f141;
	selp.f32 	%f418, %f140, %f54, %p17;
	setp.ne.s32 	%p18, %r114, 0;
	@%p18 bra 	$L__BB6_70;
	shr.u32 	%r140, %r46, 3;
	and.b32  	%r141, %r140, 124;
	mov.u32 	%r142, _ZZN3cub18CUB_300001_SM_10006detail6reduce28DeviceReduceSingleTileKernelINS2_10policy_hubIfyN4cuda3std3__44plusIfEEE10Policy1000EPfSC_iS9_ffNS7_10__identityEEEvT0_T1_T2_T3_T4_T6_E12temp_storage;
	add.s32 	%r143, %r142, %r141;
	st.shared.f32 	[%r143+8], %f54;
$L__BB6_70:
	bar.sync 	0;
	setp.ne.s32 	%p19, %r46, 0;
	@%p19 bra 	$L__BB6_72;
	ld.shared.f32 	%f142, [_ZZN3cub18CUB_300001_SM_10006detail6reduce28DeviceReduceSingleTileKernelINS2_10policy_hubIfyN4cuda3std3__44plusIfEEE10Policy1000EPfSC_iS9_ffNS7_10__identityEEEvT0_T1_T2_T3_T4_T6_E12temp_storage+12];
	add.f32 	%f143, %f418, %f142;
	ld.shared.f32 	%f144, [_ZZN3cub18CUB_300001_SM_10006detail6reduce28DeviceReduceSingleTileKernelINS2_10policy_hubIfyN4cuda3std3__44plusIfEEE10Policy1000EPfSC_iS9_ffNS7_10__identityEEEvT0_T1_T2_T3_T4_T6_E12temp_storage+16];
	add.f32 	%f145, %f143, %f144;
	ld.shared.f32 	%f146, [_ZZN3cub18CUB_300001_SM_10006detail6reduce28DeviceReduceSingleTileKernelINS2_10policy_hubIfyN4cuda3std3__44plusIfEEE10Policy1000EPfSC_iS9_ffNS7_10__identityEEEvT0_T1_T2_T3_T4_T6_E12temp_storage+20];
	add.f32 	%f147, %f145, %f146;
	ld.shared.f32 	%f148, [_ZZN3cub18CUB_300001_SM_10006detail6reduce28DeviceReduceSingleTileKernelINS2_10policy_hubIfyN4cuda3std3__44plusIfEEE10Policy1000EPfSC_iS9_ffNS7_10__identityEEEvT0_T1_T2_T3_T4_T6_E12temp_storage+24];
	add.f32 	%f149, %f147, %f148;
	ld.shared.f32 	%f150, [_ZZN3cub18CUB_300001_SM_10006detail6reduce28DeviceReduceSingleTileKernelINS2_10policy_hubIfyN4cuda3std3__44plusIfEEE10Policy1000EPfSC_iS9_ffNS7_10__identityEEEvT0_T1_T2_T3_T4_T6_E12temp_storage+28];
	add.f32 	%f151, %f149, %f150;
	ld.shared.f32 	%f152, [_ZZN3cub18CUB_300001_SM_10006detail6reduce28DeviceReduceSingleTileKernelINS2_10policy_hubIfyN4cuda3std3__44plusIfEEE10Policy1000EPfSC_iS9_ffNS7_10__identityEEEvT0_T1_T2_T3_T4_T6_E12temp_storage+32];
	add.f32 	%f153, %f151, %f152;
	ld.shared.f32 	%f154, [_ZZN3cub18CUB_300001_SM_10006detail6reduce28DeviceReduceSingleTileKernelINS2_10policy_hubIfyN4cuda3std3__44plusIfEEE10Policy1000EPfSC_iS9_ffNS7_10__identityEEEvT0_T1_T2_T3_T4_T6_E12temp_storage+36];
	add.f32 	%f418, %f153, %f154;
$L__BB6_72:
	mov.u32 	%r379, %tid.x;
	setp.ne.s32 	%p95, %r379, 0;
	@%p95 bra 	$L__BB6_74;
	add.f32 	%f391, %f58, %f418;
	st.global.f32 	[%rd1], %f391;
$L__BB6_74:
	ret;

}


// ===== COMPILED SASS (sm_100) =====

	.target	sm_100

	.elftype	@"ET_EXEC"


//--------------------- .note.nv.tkinfo           --------------------------
	.section	.note.nv.tkinfo,"",@"SHT_NOTE"
	.sectionflags	@"SHF_NOTE_NV_TKINFO"
	.tkinfo
        /*0018*/ 	.word	0x00000002
        /*0030*/ 	.string	""
        /*0030*/ 	.string	"ptxas"
        /*0030*/ 	.string	"Cuda compilation tools, release 13.0, V13.0.88"
        /*0030*/ 	.string	"Build cuda_13.0.r13.0/compiler.36424714_0"
        /*0030*/ 	.string	"-arch sm_100 -m 64 "



//--------------------- .note.nv.cuinfo           --------------------------
	.section	.note.nv.cuinfo,"",@"SHT_NOTE"
	.sectionflags	@"SHF_NOTE_NV_CUINFO"
        /*0018*/ 	.short	0x0002
        /*001a*/ 	.short	0x0064
        /*001c*/ 	.short	0x0082
	.zero		2


//--------------------- .nv.info                  --------------------------
	.section	.nv.info,"",@"SHT_CUDA_INFO"
	.align	4


	//----- nvinfo : EIATTR_REGCOUNT
	.align		4
        /*0000*/ 	.byte	0x04, 0x2f
        /*0002*/ 	.short	(.L_44 - .L_43)
	.align		4
.L_43:
        /*0004*/ 	.word	index@(_ZN3cub18CUB_300001_SM_10006detail11EmptyKernelIvEEvv)
        /*0008*/ 	.word	0x00000004


	//----- nvinfo : EIATTR_FRAME_SIZE
	.align		4
.L_44:
        /*000c*/ 	.byte	0x04, 0x11
        /*000e*/ 	.short	(.L_46 - .L_45)
	.align		4
.L_45:
        /*0010*/ 	.word	index@(_ZN3cub18CUB_300001_SM_10006detail11EmptyKernelIvEEvv)
        /*0014*/ 	.word	0x00000000


	//----- nvinfo : EIATTR_REGCOUNT
	.align		4
.L_46:
        /*0018*/ 	.byte	0x04, 0x2f
        /*001a*/ 	.short	(.L_48 - .L_47)
	.align		4
.L_47:
        /*001c*/ 	.word	index@(_ZN3cub18CUB_300001_SM_10006detail6reduce28DeviceReduceSingleTileKernelINS2_10policy_hubIfjN4cuda3std3__44plusIfEEE10Policy1000EN6thrust24THRUST_300001_SM_1000_NS18transform_iteratorI41ConvertLinearIndexToTriangularMatrixIndexNSD_17counting_iteratorIiNSD_11use_defaultESH_SH_EESH_SH_EEPfjS9_ff12ComputeDeltaEEvT0_T1_T2_T3_T4_T6_)
        /*0020*/ 	.word	0x0000000a


	//----- nvinfo : EIATTR_FRAME_SIZE
	.align		4
.L_48:
        /*0024*/ 	.byte	0x04, 0x11
        /*0026*/ 	.short	(.L_50 - .L_49)
	.align		4
.L_49:
        /*0028*/ 	.word	index@(_ZN3cub18CUB_300001_SM_10006detail6reduce28DeviceReduceSingleTileKernelINS2_10policy_hubIfjN4cuda3std3__44plusIfEEE10Policy1000EN6thrust24THRUST_300001_SM_1000_NS18transform_iteratorI41ConvertLinearIndexToTriangularMatrixIndexNSD_17counting_iteratorIiNSD_11use_defaultESH_SH_EESH_SH_EEPfjS9_ff12ComputeDeltaEEvT0_T1_T2_T3_T4_T6_)
        /*002c*/ 	.word	0x00000000


	//----- nvinfo : EIATTR_REGCOUNT
	.align		4
.L_50:
        /*0030*/ 	.byte	0x04, 0x2f
        /*0032*/ 	.short	(.L_52 - .L_51)
	.align		4
.L_51:
        /*0034*/ 	.word	index@(_ZN3cub18CUB_300001_SM_10006detail6reduce18DeviceReduceKernelINS2_10policy_hubIfjN4cuda3std3__44plusIfEEE10Policy1000EN6thrust24THRUST_300001_SM_1000_NS18transform_iteratorI41ConvertLinearIndexToTriangularMatrixIndexNSD_17counting_iteratorIiNSD_11use_defaultESH_SH_EESH_SH_EEjS9_f12ComputeDeltaEEvT0_PT3_T1_NS0_13GridEvenShareISO_EET2_T4_)
        /*0038*/ 	.word	0x00000016


	//----- nvinfo : EIATTR_FRAME_SIZE
	.align		4
.L_52:
        /*003c*/ 	.byte	0x04, 0x11
        /*003e*/ 	.short	(.L_54 - .L_53)
	.align		4
.L_53:
        /*0040*/ 	.word	index@(_ZN3cub18CUB_300001_SM_10006detail6reduce18DeviceReduceKernelINS2_10policy_hubIfjN4cuda3std3__44plusIfEEE10Policy1000EN6thrust24THRUST_300001_SM_1000_NS18transform_iteratorI41ConvertLinearIndexToTriangularMatrixIndexNSD_17counting_iteratorIiNSD_11use_defaultESH_SH_EESH_SH_EEjS9_f12ComputeDeltaEEvT0_PT3_T1_NS0_13GridEvenShareISO_EET2_T4_)
        /*0044*/ 	.word	0x00000000


	//----- nvinfo : EIATTR_REGCOUNT
	.align		4
.L_54:
        /*0048*/ 	.byte	0x04, 0x2f
        /*004a*/ 	.short	(.L_56 - .L_55)
	.align		4
.L_55:
        /*004c*/ 	.word	index@(_ZN3cub18CUB_300001_SM_10006detail6reduce28DeviceReduceSingleTileKernelINS2_10policy_hubIfjN4cuda3std3__44plusIfEEE10Policy1000EPfSC_iS9_ffNS7_10__identityEEEvT0_T1_T2_T3_T4_T6_)
        /*0050*/ 	.word	0x0000001e


	//----- nvinfo : EIATTR_FRAME_SIZE
	.align		4
.L_56:
        /*0054*/ 	.byte	0x04, 0x11
        /*0056*/ 	.short	(.L_58 - .L_57)
	.align		4
.L_57:
        /*0058*/ 	.word	index@(_ZN3cub18CUB_300001_SM_10006detail6reduce28DeviceReduceSingleTileKernelINS2_10policy_hubIfjN4cuda3std3__44plusIfEEE10Policy1000EPfSC_iS9_ffNS7_10__identityEEEvT0_T1_T2_T3_T4_T6_)
        /*005c*/ 	.word	0x00000000


	//----- nvinfo : EIATTR_REGCOUNT
	.align		4
.L_58:
        /*0060*/ 	.byte	0x04, 0x2f
        /*0062*/ 	.short	(.L_60 - .L_59)
	.align		4
.L_59:
        /*0064*/ 	.word	index@(_ZN3cub18CUB_300001_SM_10006detail6reduce28DeviceReduceSingleTileKernelINS2_10policy_hubIfyN4cuda3std3__44plusIfEEE10Policy1000EN6thrust24THRUST_300001_SM_1000_NS18transform_iteratorI41ConvertLinearIndexToTriangularMatrixIndexNSD_17counting_iteratorIiNSD_11use_defaultESH_SH_EESH_SH_EEPfyS9_ff12ComputeDeltaEEvT0_T1_T2_T3_T4_T6_)
        /*0068*/ 	.word	0x0000000a


	//----- nvinfo : EIATTR_FRAME_SIZE
	.align		4
.L_60:
        /*006c*/ 	.byte	0x04, 0x11
        /*006e*/ 	.short	(.L_62 - .L_61)
	.align		4
.L_61:
        /*0070*/ 	.word	index@(_ZN3cub18CUB_300001_SM_10006detail6reduce28DeviceReduceSingleTileKernelINS2_10policy_hubIfyN4cuda3std3__44plusIfEEE10Policy1000EN6thrust24THRUST_300001_SM_1000_NS18transform_iteratorI41ConvertLinearIndexToTriangularMatrixIndexNSD_17counting_iteratorIiNSD_11use_defaultESH_SH_EESH_SH_EEPfyS9_ff12ComputeDeltaEEvT0_T1_T2_T3_T4_T6_)
        /*0074*/ 	.word	0x00000000


	//----- nvinfo : EIATTR_REGCOUNT
	.align		4
.L_62:
        /*0078*/ 	.byte	0x04, 0x2f
        /*007a*/ 	.short	(.L_64 - .L_63)
	.align		4
.L_63:
        /*007c*/ 	.word	index@(_ZN3cub18CUB_300001_SM_10006detail6reduce18DeviceReduceKernelINS2_10policy_hubIfyN4cuda3std3__44plusIfEEE10Policy1000EN6thrust24THRUST_300001_SM_1000_NS18transform_iteratorI41ConvertLinearIndexToTriangularMatrixIndexNSD_17counting_iteratorIiNSD_11use_defaultESH_SH_EESH_SH_EEyS9_f12ComputeDeltaEEvT0_PT3_T1_NS0_13GridEvenShareISO_EET2_T4_)
        /*0080*/ 	.word	0x0000000f


	//----- nvinfo : EIATTR_FRAME_SIZE
	.align		4
.L_64:
        /*0084*/ 	.byte	0x04, 0x11
        /*0086*/ 	.short	(.L_66 - .L_65)
	.align		4
.L_65:
        /*0088*/ 	.word	index@(_ZN3cub18CUB_300001_SM_10006detail6reduce18DeviceReduceKernelINS2_10policy_hubIfyN4cuda3std3__44plusIfEEE10Policy1000EN6thrust24THRUST_300001_SM_1000_NS18transform_iteratorI41ConvertLinearIndexToTriangularMatrixIndexNSD_17counting_iteratorIiNSD_11use_defaultESH_SH_EESH_SH_EEyS9_f12ComputeDeltaEEvT0_PT3_T1_NS0_13GridEvenShareISO_EET2_T4_)
        /*008c*/ 	.word	0x00000000


	//----- nvinfo : EIATTR_REGCOUNT
	.align		4
.L_66:
        /*0090*/ 	.byte	0x04, 0x2f
        /*0092*/ 	.short	(.L_68 - .L_67)
	.align		4
.L_67:
        /*0094*/ 	.word	index@(_ZN3cub18CUB_300001_SM_10006detail6reduce28DeviceReduceSingleTileKernelINS2_10policy_hubIfyN4cuda3std3__44plusIfEEE10Policy1000EPfSC_iS9_ffNS7_10__identityEEEvT0_T1_T2_T3_T4_T6_)
        /*0098*/ 	.word	0x0000001e


	//----- nvinfo : EIATTR_FRAME_SIZE
	.align		4
.L_68:
        /*009c*/ 	.byte	0x04, 0x11
        /*009e*/ 	.short	(.L_70 - .L_69)
	.align		4
.L_69:
        /*00a0*/ 	.word	index@(_ZN3cub18CUB_300001_SM_10006detail6reduce28DeviceReduceSingleTileKernelINS2_10policy_hubIfyN4cuda3std3__44plusIfEEE10Policy1000EPfSC_iS9_ffNS7_10__identityEEEvT0_T1_T2_T3_T4_T6_)
        /*00a4*/ 	.word	0x00000000


	//----- nvinfo : EIATTR_MIN_STACK_SIZE
	.align		4
.L_70:
        /*00a8*/ 	.byte	0x04, 0x12
        /*00aa*/ 	.short	(.L_72 - .L_71)
	.align		4
.L_71:
        /*00ac*/ 	.word	index@(_ZN3cub18CUB_300001_SM_10006detail6reduce28DeviceReduceSingleTileKernelINS2_10policy_hubIfyN4cuda3std3__44plusIfEEE10Policy1000EPfSC_iS9_ffNS7_10__identityEEEvT0_T1_T2_T3_T4_T6_)
        /*00b0*/ 	.word	0x00000000


	//----- nvinfo : EIATTR_MIN_STACK_SIZE
	.align		4
.L_72:
        /*00b4*/ 	.byte	0x04, 0x12
        /*00b6*/ 	.short	(.L_74 - .L_73)
	.align		4
.L_73:
        /*00b8*/ 	.word	index@(_ZN3cub18CUB_300001_SM_10006detail6reduce18DeviceReduceKernelINS2_10policy_hubIfyN4cuda3std3__44plusIfEEE10Policy1000EN6thrust24THRUST_300001_SM_1000_NS18transform_iteratorI41ConvertLinearIndexToTriangularMatrixIndexNSD_17counting_iteratorIiNSD_11use_defaultESH_SH_EESH_SH_EEyS9_f12ComputeDeltaEEvT0_PT3_T1_NS0_13GridEvenShareISO_EET2_T4_)
        /*00bc*/ 	.word	0x00000000


	//----- nvinfo : EIATTR_MIN_STACK_SIZE
	.align		4
.L_74:
        /*00c0*/ 	.byte	0x04, 0x12
        /*00c2*/ 	.short	(.L_76 - .L_75)
	.align		4
.L_75:
        /*00c4*/ 	.word	index@(_ZN3cub18CUB_300001_SM_10006detail6reduce28DeviceReduceSingleTileKernelINS2_10policy_hubIfyN4cuda3std3__44plusIfEEE10Policy1000EN6thrust24THRUST_300001_SM_1000_NS18transform_iteratorI41ConvertLinearIndexToTriangularMatrixIndexNSD_17counting_iteratorIiNSD_11use_defaultESH_SH_EESH_SH_EEPfyS9_ff12ComputeDeltaEEvT0_T1_T2_T3_T4_T6_)
        /*00c8*/ 	.word	0x00000000


	//----- nvinfo : EIATTR_MIN_STACK_SIZE
	.align		4
.L_76:
        /*00cc*/ 	.byte	0x04, 0x12
        /*00ce*/ 	.short	(.L_78 - .L_77)
	.align		4
.L_77:
        /*00d0*/ 	.word	index@(_ZN3cub18CUB_300001_SM_10006detail6reduce28DeviceReduceSingleTileKernelINS2_10policy_hubIfjN4cuda3std3__44plusIfEEE10Policy1000EPfSC_iS9_ffNS7_10__identityEEEvT0_T1_T2_T3_T4_T6_)
        /*00d4*/ 	.word	0x00000000


	//----- nvinfo : EIATTR_MIN_STACK_SIZE
	.align		4
.L_78:
        /*00d8*/ 	.byte	0x04, 0x12
        /*00da*/ 	.short	(.L_80 - .L_79)
	.align		4
.L_79:
        /*00dc*/ 	.word	index@(_ZN3cub18CUB_300001_SM_10006detail6reduce18DeviceReduceKernelINS2_10policy_hubIfjN4cuda3std3__44plusIfEEE10Policy1000EN6thrust24THRUST_300001_SM_1000_NS18transform_iteratorI41ConvertLinearIndexToTriangularMatrixIndexNSD_17counting_iteratorIiNSD_11use_defaultESH_SH_EESH_SH_EEjS9_f12ComputeDeltaEEvT0_PT3_T1_NS0_13GridEvenShareISO_EET2_T4_)
        /*00e0*/ 	.word	0x00000000


	//----- nvinfo : EIATTR_MIN_STACK_SIZE
	.align		4
.L_80:
        /*00e4*/ 	.byte	0x04, 0x12
        /*00e6*/ 	.short	(.L_82 - .L_81)
	.align		4
.L_81:
        /*00e8*/ 	.word	index@(_ZN3cub18CUB_300001_SM_10006detail6reduce28DeviceReduceSingleTileKernelINS2_10policy_hubIfjN4cuda3std3__44plusIfEEE10Policy1000EN6thrust24THRUST_300001_SM_1000_NS18transform_iteratorI41ConvertLinearIndexToTriangularMatrixIndexNSD_17counting_iteratorIiNSD_11use_defaultESH_SH_EESH_SH_EEPfjS9_ff12ComputeDeltaEEvT0_T1_T2_T3_T4_T6_)
        /*00ec*/ 	.word	0x00000000


	//----- nvinfo : EIATTR_MIN_STACK_SIZE
	.align		4
.L_82:
        /*00f0*/ 	.byte	0x04, 0x12
        /*00f2*/ 	.short	(.L_84 - .L_83)
	.align		4
.L_83:
        /*00f4*/ 	.word	index@(_ZN3cub18CUB_300001_SM_10006detail11EmptyKernelIvEEvv)
        /*00f8*/ 	.word	0x00000000
.L_84:


//--------------------- .nv.compat                --------------------------
	.section	.nv.compat,"",@"SHT_CUDA_COMPAT_INFO"
	.align	4
        /*0000*/ 	.byte	0x02, 0x09, 0x00, 0x00, 0x02, 0x02, 0x01, 0x00, 0x02, 0x05, 0x05, 0x00, 0x03, 0x07, 0x01, 0x01
        /*0010*/ 	.byte	0x02, 0x03, 0x00, 0x00, 0x02, 0x06, 0x01, 0x00, 0x04, 0x0b, 0x08, 0x00, 0x09, 0x00, 0x00, 0x00
        /*0020*/ 	.byte	0x00, 0x00, 0x00, 0x00


//--------------------- .nv.info._ZN3cub18CUB_300001_SM_10006detail6reduce28DeviceReduceSingleTileKernelINS2_10policy_hubIfyN4cuda3std3__44plusIfEEE10Policy1000EPfSC_iS9_ffNS7_10__identityEEEvT0_T1_T2_T3_T4_T6_ --------------------------
	.section	.nv.info._ZN3cub18CUB_300001_SM_10006detail6reduce28DeviceReduceSingleTileKernelINS2_10policy_hubIfyN4cuda3std3__44plusIfEEE10Policy1000EPfSC_iS9_ffNS7_10__identityEEEvT0_T1_T2_T3_T4_T6_,"",@"SHT_CUDA_INFO"
	.sectionflags	@""
	.align	4


	//----- nvinfo : EIATTR_CUDA_API_VERSION
	.align		4
        /*0000*/ 	.byte	0x04, 0x37
        /*0002*/ 	.short	(.L_86 - .L_85)
.L_85:
        /*0004*/ 	.word	0x00000082


	//----- nvinfo : EIATTR_KPARAM_INFO
	.align		4
.L_86:
        /*0008*/ 	.byte	0x04, 0x17
        /*000a*/ 	.short	(.L_88 - .L_87)
.L_87:
        /*000c*/ 	.word	0x00000000
        /*0010*/ 	.short	0x0005
        /*0012*/ 	.short	0x001c
        /*0014*/ 	.byte	0x00, 0xf0, 0x05, 0x00


	//----- nvinfo : EIATTR_KPARAM_INFO
	.align		4
.L_88:
        /*0018*/ 	.byte	0x04, 0x17
        /*001a*/ 	.short	(.L_90 - .L_89)
.L_89:
        /*001c*/ 	.word	0x00000000
        /*0020*/ 	.short	0x0004
        /*0022*/ 	.short	0x0018
        /*0024*/ 	.byte	0x00, 0xf0, 0x11, 0x00


	//----- nvinfo : EIATTR_KPARAM_INFO
	.align		4
.L_90:
        /*0028*/ 	.byte	0x04, 0x17
        /*002a*/ 	.short	(.L_92 - .L_91)
.L_91:
        /*002c*/ 	.word	0x00000000
        /*0030*/ 	.short	0x0003
        /*0032*/ 	.short	0x0014
        /*0034*/ 	.byte	0x00, 0xf0, 0x05, 0x00


	//----- nvinfo : EIATTR_KPARAM_INFO
	.align		4
.L_92:
        /*0038*/ 	.byte	0x04, 0x17
        /*003a*/ 	.short	(.L_94 - .L_93)
.L_93:
        /*003c*/ 	.word	0x00000000
        /*0040*/ 	.short	0x0002
        /*0042*/ 	.short	0x0010
        /*0044*/ 	.byte	0x00, 0xf0, 0x11, 0x00


	//----- nvinfo : EIATTR_KPARAM_INFO
	.align		4
.L_94:
        /*0048*/ 	.byte	0x04, 0x17
        /*004a*/ 	.short	(.L_96 - .L_95)
.L_95:
        /*004c*/ 	.word	0x00000000
        /*0050*/ 	.short	0x0001
        /*0052*/ 	.short	0x0008
        /*0054*/ 	.byte	0x00, 0xf5, 0x21, 0x00


	//----- nvinfo : EIATTR_KPARAM_INFO
	.align		4
.L_96:
        /*0058*/ 	.byte	0x04, 0x17
        /*005a*/ 	.short	(.L_98 - .L_97)
.L_97:
        /*005c*/ 	.word	0x00000000
        /*0060*/ 	.short	0x0000
        /*0062*/ 	.short	0x0000
        /*0064*/ 	.byte	0x00, 0xf5, 0x21, 0x00


	//----- nvinfo : EIATTR_SPARSE_MMA_MASK
	.align		4
.L_98:
        /*0068*/ 	.byte	0x03, 0x50
        /*006a*/ 	.short	0x0000


	//----- nvinfo : EIATTR_MAXREG_COUNT
	.align		4
        /*006c*/ 	.byte	0x03, 0x1b
        /*006e*/ 	.short	0x00ff


	//----- nvinfo : EIATTR_NUM_BARRIERS
	.align		4
        /*0070*/ 	.byte	0x02, 0x4c
        /*0072*/ 	.byte	0x01
	.zero		1


	//----- nvinfo : EIATTR_MERCURY_ISA_VERSION
	.align		4
        /*0074*/ 	.byte	0x03, 0x5f
        /*0076*/ 	.short	0x0101


	//----- nvinfo : EIATTR_COOP_GROUP_MASK_REGIDS
	.align		4
        /*0078*/ 	.byte	0x04, 0x29
        /*007a*/ 	.short	(.L_100 - .L_99)


	//   ....[0]....
.L_99:
        /*007c*/ 	.word	0xffffffff


	//   ....[1]....
        /*0080*/ 	.word	0xffffffff


	//   ....[2]....
        /*0084*/ 	.word	0xffffffff


	//   ....[3]....
        /*0088*/ 	.word	0xffffffff


	//   ....[4]....
        /*008c*/ 	.word	0xffffffff


	//   ....[5]....
        /*0090*/ 	.word	0xffffffff


	//   ....[6]....
        /*0094*/ 	.word	0xffffffff


	//   ....[7]....
        /*0098*/ 	.word	0xffffffff


	//   ....[8]....
        /*009c*/ 	.word	0xffffffff


	//   ....[9]....
        /*00a0*/ 	.word	0xffffffff


	//   ....[10]....
        /*00a4*/ 	.word	0xffffffff


	//   ....[11]....
        /*00a8*/ 	.word	0xffffffff


	//   ....[12]....
        /*00ac*/ 	.word	0xffffffff


	//   ....[13]....
        /*00b0*/ 	.word	0xffffffff


	//   ....[14]....
        /*00b4*/ 	.word	0xffffffff


	//   ....[15]....
        /*00b8*/ 	.word	0xffffffff


	//   ....[16]....
        /*00bc*/ 	.word	0xffffffff


	//   ....[17]....
        /*00c0*/ 	.word	0xffffffff


	//   ....[18]....
        /*00c4*/ 	.word	0xffffffff


	//   ....[19]....
        /*00c8*/ 	.word	0xffffffff


	//   ....[20]....
        /*00cc*/ 	.word	0xffffffff


	//   ....[21]....
        /*00d0*/ 	.word	0xffffffff


	//   ....[22]....
        /*00d4*/ 	.word	0xffffffff


	//   ....[23]....
        /*00d8*/ 	.word	0xffffffff


	//   ....[24]....
        /*00dc*/ 	.word	0xffffffff


	//   ....[25]....
        /*00e0*/ 	.word	0xffffffff


	//   ....[26]....
        /*00e4*/ 	.word	0xffffffff


	//   ....[27]....
        /*00e8*/ 	.word	0xffffffff


	//   ....[28]....
        /*00ec*/ 	.word	0xffffffff


	//   ....[29]....
        /*00f0*/ 	.word	0xffffffff


	//----- nvinfo : EIATTR_COOP_GROUP_INSTR_OFFSETS
	.align		4
.L_100:
        /*00f4*/ 	.byte	0x04, 0x28
        /*00f6*/ 	.short	(.L_102 - .L_101)


	//   ....[0]....
.L_101:
        /*00f8*/ 	.word	0x00000980


	//   ....[1]....
        /*00fc*/ 	.word	0x000009e0


	//   ....[2]....
        /*0100*/ 	.word	0x00000a50


	//   ....[3]....
        /*0104*/ 	.word	0x00000aa0


	//   ....[4]....
        /*0108*/ 	.word	0x00000ad0


	//   ....[5]....
        /*010c*/ 	.word	0x00000c90


	//   ....[6]....
        /*0110*/ 	.word	0x00000d20


	//   ....[7]....
        /*0114*/ 	.word	0x00000d60


	//   ....[8]....
        /*0118*/ 	.word	0x00000db0


	//   ....[9]....
        /*011c*/ 	.word	0x00000df0


	//   ....[10]....
        /*0120*/ 	.word	0x00001c00


	//   ....[11]....
        /*0124*/ 	.word	0x00001c80


	//   ....[12]....
        /*0128*/ 	.word	0x00001cd0


	//   ....[13]....
        /*012c*/ 	.word	0x00001d10


	//   ....[14]....
        /*0130*/ 	.word	0x00001d40


	//   ....[15]....
        /*0134*/ 	.word	0x00002700


	//   ....[16]....
        /*0138*/ 	.word	0x00002760


	//   ....[17]....
        /*013c*/ 	.word	0x000027d0


	//   ....[18]....
        /*0140*/ 	.word	0x00002820


	//   ....[19]....
        /*0144*/ 	.word	0x00002850


	//   ....[20]....
        /*0148*/ 	.word	0x00002a10


	//   ....[21]....
        /*014c*/ 	.word	0x00002a90


	//   ....[22]....
        /*0150*/ 	.word	0x00002ad0


	//   ....[23]....
        /*0154*/ 	.word	0x00002b10


	//   ....[24]....
        /*0158*/ 	.word	0x00002b70


	//   ....[25]....
        /*015c*/ 	.word	0x00003b00


	//   ....[26]....
        /*0160*/ 	.word	0x00003b80


	//   ....[27]....
        /*0164*/ 	.word	0x00003bd0


	//   ....[28]....
        /*0168*/ 	.word	0x00003c10


	//   ....[29]....
        /*016c*/ 	.word	0x00003c40


	//----- nvinfo : EIATTR_VRC_CTA_INIT_COUNT
	.align		4
.L_102:
        /*0170*/ 	.byte	0x02, 0x4a
	.zero		1
	.zero		1


	//----- nvinfo : EIATTR_EXIT_INSTR_OFFSETS
	.align		4
        /*0174*/ 	.byte	0x04, 0x1c
        /*0176*/ 	.short	(.L_104 - .L_103)


	//   ....[0]....
.L_103:
        /*0178*/ 	.word	0x00000080


	//   ....[1]....
        /*017c*/ 	.word	0x000000c0


	//   ....[2]....
        /*0180*/ 	.word	0x00003d90


	//   ....[3]....
        /*0184*/ 	.word	0x00003de0


	//----- nvinfo : EIATTR_MAX_THREADS
	.align		4
.L_104:
        /*0188*/ 	.byte	0x04, 0x05
        /*018a*/ 	.short	(.L_106 - .L_105)
.L_105:
        /*018c*/ 	.word	0x00000100
        /*0190*/ 	.word	0x00000001
        /*0194*/ 	.word	0x00000001


	//----- nvinfo : EIATTR_CRS_STACK_SIZE
	.align		4
.L_106:
        /*0198*/ 	.byte	0x04, 0x1e
        /*019a*/ 	.short	(.L_108 - .L_107)
.L_107:
        /*019c*/ 	.word	0x00000000


	//----- nvinfo : EIATTR_CBANK_PARAM_SIZE
	.align		4
.L_108:
        /*01a0*/ 	.byte	0x03, 0x19
        /*01a2*/ 	.short	0x001d


	//----- nvinfo : EIATTR_PARAM_CBANK
	.align		4
        /*01a4*/ 	.byte	0x04, 0x0a
        /*01a6*/ 	.short	(.L_110 - .L_109)
	.align		4
.L_109:
        /*01a8*/ 	.word	index@(.nv.constant0._ZN3cub18CUB_300001_SM_10006detail6reduce28DeviceReduceSingleTileKernelINS2_10policy_hubIfyN4cuda3std3__44plusIfEEE10Policy1000EPfSC_iS9_ffNS7_10__identityEEEvT0_T1_T2_T3_T4_T6_)
        /*01ac*/ 	.short	0x0380
        /*01ae*/ 	.short	0x001d


	//----- nvinfo : EIATTR_SW_WAR
	.align		4
.L_110:
        /*01b0*/ 	.byte	0x04, 0x36
        /*01b2*/ 	.short	(.L_112 - .L_111)
.L_111:
        /*01b4*/ 	.word	0x00000008
.L_112:


//--------------------- .nv.info._ZN3cub18CUB_300001_SM_10006detail6reduce18DeviceReduceKernelINS2_10policy_hubIfyN4cuda3std3__44plusIfEEE10Policy1000EN6thrust24THRUST_300001_SM_1000_NS18transform_iteratorI41ConvertLinearIndexToTriangularMatrixIndexNSD_17counting_iteratorIiNSD_11use_defaultESH_SH_EESH_SH_EEyS9_f12ComputeDeltaEEvT0_PT3_T1_NS0_13GridEvenShareISO_EET2_T4_ --------------------------
	.section	.nv.info._ZN3cub18CUB_300001_SM_10006detail6reduce18DeviceReduceKernelINS2_10policy_hubIfyN4cuda3std3__44plusIfEEE10Policy1000EN6thrust24THRUST_300001_SM_1000_NS18transform_iteratorI41ConvertLinearIndexToTriangularMatrixIndexNSD_17counting_iteratorIiNSD_11use_defaultESH_SH_EESH_SH_EEyS9_f12ComputeDeltaEEvT0_PT3_T1_NS0_13GridEvenShareISO_EET2_T4_,"",@"SHT_CUDA_INFO"
	.sectionflags	@""
	.align	4


	//----- nvinfo : EIATTR_CUDA_API_VERSION
	.align		4
        /*0000*/ 	.byte	0x04, 0x37
        /*0002*/ 	.short	(.L_114 - .L_113)
.L_113:
        /*0004*/ 	.word	0x00000082


	//----- nvinfo : EIATTR_KPARAM_INFO
	.align		4
.L_114:
        /*0008*/ 	.byte	0x04, 0x17
        /*000a*/ 	.short	(.L_116 - .L_115)
.L_115:
        /*000c*/ 	.word	0x00000000
        /*0010*/ 	.short	0x0005
        /*0012*/ 	.short	0x0068
        /*0014*/ 	.byte	0x00, 0xf0, 0xc1, 0x00


	//----- nvinfo : EIATTR_KPARAM_INFO
	.align		4
.L_116:
        /*0018*/ 	.byte	0x04, 0x17
        /*001a*/ 	.short	(.L_118 - .L_117)
.L_117:
        /*001c*/ 	.word	0x00000000
        /*0020*/ 	.short	0x0004
        /*0022*/ 	.short	0x0060
        /*0024*/ 	.byte	0x00, 0xf0, 0x05, 0x00


	//----- nvinfo : EIATTR_KPARAM_INFO
	.align		4
.L_118:
        /*0028*/ 	.byte	0x04, 0x17
        /*002a*/ 	.short	(.L_120 - .L_119)
.L_119:
        /*002c*/ 	.word	0x00000000
        /*0030*/ 	.short	0x0003
        /*0032*/ 	.short	0x0018
        /*0034*/ 	.byte	0x00, 0xf0, 0x21, 0x01


	//----- nvinfo : EIATTR_KPARAM_INFO
	.align		4
.L_120:
        /*0038*/ 	.byte	0x04, 0x17
        /*003a*/ 	.short	(.L_122 - .L_121)
.L_121:
        /*003c*/ 	.word	0x00000000
        /*0040*/ 	.short	0x0002
        /*0042*/ 	.short	0x0010
        /*0044*/ 	.byte	0x00, 0xf0, 0x21, 0x00


	//----- nvinfo : EIATTR_KPARAM_INFO
	.align		4
.L_122:
        /*0048*/ 	.byte	0x04, 0x17
        /*004a*/ 	.short	(.L_124 - .L_123)
.L_123:
        /*004c*/ 	.word	0x00000000
        /*0050*/ 	.short	0x0001
        /*0052*/ 	.short	0x0008
        /*0054*/ 	.byte	0x00, 0xf5, 0x21, 0x00


	//----- nvinfo : EIATTR_KPARAM_INFO
	.align		4
.L_124:
        /*0058*/ 	.byte	0x04, 0x17
        /*005a*/ 	.short	(.L_126 - .L_125)
.L_125:
        /*005c*/ 	.word	0x00000000
        /*0060*/ 	.short	0x0000
        /*0062*/ 	.short	0x0000
        /*0064*/ 	.byte	0x00, 0xf0, 0x21, 0x00


	//----- nvinfo : EIATTR_SPARSE_MMA_MASK
	.align		4
.L_126:
        /*0068*/ 	.byte	0x03, 0x50
        /*006a*/ 	.short	0x0000


	//----- nvinfo : EIATTR_MAXREG_COUNT
	.align		4
        /*006c*/ 	.byte	0x03, 0x1b
        /*006e*/ 	.short	0x00ff


	//----- nvinfo : EIATTR_NUM_BARRIERS
	.align		4
        /*0070*/ 	.byte	0x02, 0x4c
        /*0072*/ 	.byte	0x01
	.zero		1


	//----- nvinfo : EIATTR_MERCURY_ISA_VERSION
	.align		4
        /*0074*/ 	.byte	0x03, 0x5f
        /*0076*/ 	.short	0x0101


	//----- nvinfo : EIATTR_COOP_GROUP_MASK_REGIDS
	.align		4
        /*0078*/ 	.byte	0x04, 0x29
        /*007a*/ 	.short	(.L_128 - .L_127)


	//   ....[0]....
.L_127:
        /*007c*/ 	.word	0xffffffff


	//   ....[1]....
        /*0080*/ 	.word	0xffffffff


	//   ....[2]....
        /*0084*/ 	.word	0xffffffff


	//   ....[3]....
        /*0088*/ 	.word	0xffffffff


	//   ....[4]....
        /*008c*/ 	.word	0xffffffff


	//   ....[5]....
        /*0090*/ 	.word	0xffffffff


	//   ....[6]....
        /*0094*/ 	.word	0xffffffff


	//   ....[7]....
        /*0098*/ 	.word	0xffffffff


	//----- nvinfo : EIATTR_COOP_GROUP_INSTR_OFFSETS
	.align		4
.L_128:
        /*009c*/ 	.byte	0x04, 0x28
        /*009e*/ 	.short	(.L_130 - .L_129)


	//   ....[0]....
.L_129:
        /*00a0*/ 	.word	0x000000f0


	//   ....[1]....
        /*00a4*/ 	.word	0x00000160


	//   ....[2]....
        /*00a8*/ 	.word	0x000001b0


	//   ....[3]....
        /*00ac*/ 	.word	0x000001e0


	//   ....[4]....
        /*00b0*/ 	.word	0x00000410


	//   ....[5]....
        /*00b4*/ 	.word	0x00000490


	//   ....[6]....
        /*00b8*/ 	.word	0x000004e0


	//   ....[7]....
        /*00bc*/ 	.word	0x00000520


	//----- nvinfo : EIATTR_VRC_CTA_INIT_COUNT
	.align		4
.L_130:
        /*00c0*/ 	.byte	0x02, 0x4a
	.zero		1
	.zero		1


	//----- nvinfo : EIATTR_EXIT_INSTR_OFFSETS
	.align		4
        /*00c4*/ 	.byte	0x04, 0x1c
        /*00c6*/ 	.short	(.L_132 - .L_131)


	//   ....[0]....
.L_131:
        /*00c8*/ 	.word	0x00000220


	//   ....[1]....
        /*00cc*/ 	.word	0x00000580


	//   ....[2]....
        /*00d0*/ 	.word	0x00000720


	//----- nvinfo : EIATTR_MAX_THREADS
	.align		4
.L_132:
        /*00d4*/ 	.byte	0x04, 0x05
        /*00d6*/ 	.short	(.L_134 - .L_133)
.L_133:
        /*00d8*/ 	.word	0x00000100
        /*00dc*/ 	.word	0x00000001
        /*00e0*/ 	.word	0x00000001


	//----- nvinfo : EIATTR_CBANK_PARAM_SIZE
	.align		4
.L_134:
        /*00e4*/ 	.byte	0x03, 0x19
        /*00e6*/ 	.short	0x0098


	//----- nvinfo : EIATTR_PARAM_CBANK
	.align		4
        /*00e8*/ 	.byte	0x04, 0x0a
        /*00ea*/ 	.short	(.L_136 - .L_135)
	.align		4
.L_135:
        /*00ec*/ 	.word	index@(.nv.constant0._ZN3cub18CUB_300001_SM_10006detail6reduce18DeviceReduceKernelINS2_10policy_hubIfyN4cuda3std3__44plusIfEEE10Policy1000EN6thrust24THRUST_300001_SM_1000_NS18transform_iteratorI41ConvertLinearIndexToTriangularMatrixIndexNSD_17counting_iteratorIiNSD_11use_defaultESH_SH_EESH_SH_EEyS9_f12ComputeDeltaEEvT0_PT3_T1_NS0_13GridEvenShareISO_EET2_T4_)
        /*00f0*/ 	.short	0x0380
        /*00f2*/ 	.short	0x0098


	//----- nvinfo : EIATTR_SW_WAR
	.align		4
.L_136:
        /*00f4*/ 	.byte	0x04, 0x36
        /*00f6*/ 	.short	(.L_138 - .L_137)
.L_137:
        /*00f8*/ 	.word	0x00000008
.L_138:


//--------------------- .nv.info._ZN3cub18CUB_300001_SM_10006detail6reduce28DeviceReduceSingleTileKernelINS2_10policy_hubIfyN4cuda3std3__44plusIfEEE10Policy1000EN6thrust24THRUST_300001_SM_1000_NS18transform_iteratorI41ConvertLinearIndexToTriangularMatrixIndexNSD_17counting_iteratorIiNSD_11use_defaultESH_SH_EESH_SH_EEPfyS9_ff12ComputeDeltaEEvT0_T1_T2_T3_T4_T6_ --------------------------
	.section	.nv.info._ZN3cub18CUB_300001_SM_10006detail6reduce28DeviceReduceSingleTileKernelINS2_10policy_hubIfyN4cuda3std3__44plusIfEEE10Policy1000EN6thrust24THRUST_300001_SM_1000_NS18transform_iteratorI41ConvertLinearIndexToTriangularMatrixIndexNSD_17counting_iteratorIiNSD_11use_defaultESH_SH_EESH_SH_EEPfyS9_ff12ComputeDeltaEEvT0_T1_T2_T3_T4_T6_,"",@"SHT_CUDA_INFO"
	.sectionflags	@""
	.align	4


	//----- nvinfo : EIATTR_CUDA_API_VERSION
	.align		4
        /*0000*/ 	.byte	0x04, 0x37
        /*0002*/ 	.short	(.L_140 - .L_139)
.L_139:
        /*0004*/ 	.word	0x00000082


	//----- nvinfo : EIATTR_KPARAM_INFO
	.align		4
.L_140:
        /*0008*/ 	.byte	0x04, 0x17
        /*000a*/ 	.short	(.L_142 - .L_141)
.L_141:
        /*000c*/ 	.word	0x00000000
        /*0010*/ 	.short	0x0005
        /*0012*/ 	.short	0x0020
        /*0014*/ 	.byte	0x00, 0xf0, 0xc1, 0x00


	//----- nvinfo : EIATTR_KPARAM_INFO
	.align		4
.L_142:
        /*0018*/ 	.byte	0x04, 0x17
        /*001a*/ 	.short	(.L_144 - .L_143)
.L_143:
        /*001c*/ 	.word	0x00000000
        /*0020*/ 	.short	0x0004
        /*0022*/ 	.short	0x001c
        /*0024*/ 	.byte	0x00, 0xf0, 0x11, 0x00


	//----- nvinfo : EIATTR_KPARAM_INFO
	.align		4
.L_144:
        /*0028*/ 	.byte	0x04, 0x17
        /*002a*/ 	.short	(.L_146 - .L_145)
.L_145:
        /*002c*/ 	.word	0x00000000
        /*0030*/ 	.short	0x0003
        /*0032*/ 	.short	0x0018
        /*0034*/ 	.byte	0x00, 0xf0, 0x05, 0x00


	//----- nvinfo : EIATTR_KPARAM_INFO
	.align		4
.L_146:
        /*0038*/ 	.byte	0x04, 0x17
        /*003a*/ 	.short	(.L_148 - .L_147)
.L_147:
        /*003c*/ 	.word	0x00000000
        /*0040*/ 	.short	0x0002
        /*0042*/ 	.short	0x0010
        /*0044*/ 	.byte	0x00, 0xf0, 0x21, 0x00


	//----- nvinfo : EIATTR_KPARAM_INFO
	.align		4
.L_148:
        /*0048*/ 	.byte	0x04, 0x17
        /*004a*/ 	.short	(.L_150 - .L_149)
.L_149:
        /*004c*/ 	.word	0x00000000
        /*0050*/ 	.short	0x0001
        /*0052*/ 	.short	0x0008
        /*0054*/ 	.byte	0x00, 0xf5, 0x21, 0x00


	//----- nvinfo : EIATTR_KPARAM_INFO
	.align		4
.L_150:
        /*0058*/ 	.byte	0x04, 0x17
        /*005a*/ 	.short	(.L_152 - .L_151)
.L_151:
        /*005c*/ 	.word	0x00000000
        /*0060*/ 	.short	0x0000
        /*0062*/ 	.short	0x0000
        /*0064*/ 	.byte	0x00, 0xf0, 0x21, 0x00


	//----- nvinfo : EIATTR_SPARSE_MMA_MASK
	.align		4
.L_152:
        /*0068*/ 	.byte	0x03, 0x50
        /*006a*/ 	.short	0x0000


	//----- nvinfo : EIATTR_MAXREG_COUNT
	.align		4
        /*006c*/ 	.byte	0x03, 0x1b
        /*006e*/ 	.short	0x00ff


	//----- nvinfo : EIATTR_NUM_BARRIERS
	.align		4
        /*0070*/ 	.byte	0x02, 0x4c
        /*0072*/ 	.byte	0x01
	.zero		1


	//----- nvinfo : EIATTR_MERCURY_ISA_VERSION
	.align		4
        /*0074*/ 	.byte	0x03, 0x5f
        /*0076*/ 	.short	0x0101


	//----- nvinfo : EIATTR_COOP_GROUP_MASK_REGIDS
	.align		4
        /*0078*/ 	.byte	0x04, 0x29
        /*007a*/ 	.short	(.L_154 - .L_153)


	//   ....[0]....
.L_153:
        /*007c*/ 	.word	0xffffffff


	//   ....[1]....
        /*0080*/ 	.word	0xffffffff


	//   ....[2]....
        /*0084*/ 	.word	0xffffffff


	//   ....[3]....
        /*0088*/ 	.word	0xffffffff


	//   ....[4]....
        /*008c*/ 	.word	0xffffffff


	//   ....[5]....
        /*0090*/ 	.word	0xffffffff


	//   ....[6]....
        /*0094*/ 	.word	0xffffffff


	//   ....[7]....
        /*0098*/ 	.word	0xffffffff


	//----- nvinfo : EIATTR_COOP_GROUP_INSTR_OFFSETS
	.align		4
.L_154:
        /*009c*/ 	.byte	0x04, 0x28
        /*009e*/ 	.short	(.L_156 - .L_155)


	//   ....[0]....
.L_155:
        /*00a0*/ 	.word	0x00000180


	//   ....[1]....
        /*00a4*/ 	.word	0x000001e0


	//   ....[2]....
        /*00a8*/ 	.word	0x00000220


	//   ....[3]....
        /*00ac*/ 	.word	0x00000260


	//   ....[4]....
        /*00b0*/ 	.word	0x00000390


	//   ....[5]....
        /*00b4*/ 	.word	0x000003d0


	//   ....[6]....
        /*00b8*/ 	.word	0x00000420


	//   ....[7]....
        /*00bc*/ 	.word	0x00000490


	//----- nvinfo : EIATTR_VRC_CTA_INIT_COUNT
	.align		4
.L_156:
        /*00c0*/ 	.byte	0x02, 0x4a
	.zero		1
	.zero		1


	//----- nvinfo : EIATTR_EXIT_INSTR_OFFSETS
	.align		4
        /*00c4*/ 	.byte	0x04, 0x1c
        /*00c6*/ 	.short	(.L_158 - .L_157)


	//   ....[0]....
.L_157:
        /*00c8*/ 	.word	0x00000070


	//   ....[1]....
        /*00cc*/ 	.word	0x000000c0


	//   ....[2]....
        /*00d0*/ 	.word	0x000002a0


	//   ....[3]....
        /*00d4*/ 	.word	0x000004f0


	//----- nvinfo : EIATTR_MAX_THREADS
	.align		4
.L_158:
        /*00d8*/ 	.byte	0x04, 0x05
        /*00da*/ 	.short	(.L_160 - .L_159)
.L_159:
        /*00dc*/ 	.word	0x00000100
        /*00e0*/ 	.word	0x00000001
        /*00e4*/ 	.word	0x00000001


	//----- nvinfo : EIATTR_CBANK_PARAM_SIZE
	.align		4
.L_160:
        /*00e8*/ 	.byte	0x03, 0x19
        /*00ea*/ 	.short	0x0050


	//----- nvinfo : EIATTR_PARAM_CBANK
	.align		4
        /*00ec*/ 	.byte	0x04, 0x0a
        /*00ee*/ 	.short	(.L_162 - .L_161)
	.align		4
.L_161:
        /*00f0*/ 	.word	index@(.nv.constant0._ZN3cub18CUB_300001_SM_10006detail6reduce28DeviceReduceSingleTileKernelINS2_10policy_hubIfyN4cuda3std3__44plusIfEEE10Policy1000EN6thrust24THRUST_300001_SM_1000_NS18transform_iteratorI41ConvertLinearIndexToTriangularMatrixIndexNSD_17counting_iteratorIiNSD_11use_defaultESH_SH_EESH_SH_EEPfyS9_ff12ComputeDeltaEEvT0_T1_T2_T3_T4_T6_)
        /*00f4*/ 	.short	0x0380
        /*00f6*/ 	.short	0x0050


	//----- nvinfo : EIATTR_SW_WAR
	.align		4
.L_162:
        /*00f8*/ 	.byte	0x04, 0x36
        /*00fa*/ 	.short	(.L_164 - .L_163)
.L_163:
        /*00fc*/ 	.word	0x00000008
.L_164:


//--------------------- .nv.info._ZN3cub18CUB_300001_SM_10006detail6reduce28DeviceReduceSingleTileKernelINS2_10policy_hubIfjN4cuda3std3__44plusIfEEE10Policy1000EPfSC_iS9_ffNS7_10__identityEEEvT0_T1_T2_T3_T4_T6_ --------------------------
	.section	.nv.info._ZN3cub18CUB_300001_SM_10006detail6reduce28DeviceReduceSingleTileKernelINS2_10policy_hubIfjN4cuda3std3__44plusIfEEE10Policy1000EPfSC_iS9_ffNS7_10__identityEEEvT0_T1_T2_T3_T4_T6_,"",@"SHT_CUDA_INFO"
	.sectionflags	@""
	.align	4


	//----- nvinfo : EIATTR_CUDA_API_VERSION
	.align		4
        /*0000*/ 	.byte	0x04, 0x37
        /*0002*/ 	.short	(.L_166 - .L_165)
.L_165:
        /*0004*/ 	.word	0x00000082


	//----- nvinfo : EIATTR_KPARAM_INFO
	.align		4
.L_166:
        /*0008*/ 	.byte	0x04, 0x17
        /*000a*/ 	.short	(.L_168 - .L_167)
.L_167:
        /*000c*/ 	.word	0x00000000
        /*0010*/ 	.short	0x0005
        /*0012*/ 	.short	0x001c
        /*0014*/ 	.byte	0x00, 0xf0, 0x05, 0x00


	//----- nvinfo : EIATTR_KPARAM_INFO
	.align		4
.L_168:
        /*0018*/ 	.byte	0x04, 0x17
        /*001a*/ 	.short	(.L_170 - .L_169)
.L_169:
        /*001c*/ 	.word	0x00000000
        /*0020*/ 	.short	0x0004
        /*0022*/ 	.short	0x0018
        /*0024*/ 	.byte	0x00, 0xf0, 0x11, 0x00


	//----- nvinfo : EIATTR_KPARAM_INFO
	.align		4
.L_170:
        /*0028*/ 	.byte	0x04, 0x17
        /*002a*/ 	.short	(.L_172 - .L_171)
.L_171:
        /*002c*/ 	.word	0x00000000
        /*0030*/ 	.short	0x0003
        /*0032*/ 	.short	0x0014
        /*0034*/ 	.byte	0x00, 0xf0, 0x05, 0x00


	//----- nvinfo : EIATTR_KPARAM_INFO
	.align		4
.L_172:
        /*0038*/ 	.byte	0x04, 0x17
        /*003a*/ 	.short	(.L_174 - .L_173)
.L_173:
        /*003c*/ 	.word	0x00000000
        /*0040*/ 	.short	0x0002
        /*0042*/ 	.short	0x0010
        /*0044*/ 	.byte	0x00, 0xf0, 0x11, 0x00


	//----- nvinfo : EIATTR_KPARAM_INFO
	.align		4
.L_174:
        /*0048*/ 	.byte	0x04, 0x17
        /*004a*/ 	.short	(.L_176 - .L_175)
.L_175:
        /*004c*/ 	.word	0x00000000
        /*0050*/ 	.short	0x0001
        /*0052*/ 	.short	0x0008
        /*0054*/ 	.byte	0x00, 0xf5, 0x21, 0x00


	//----- nvinfo : EIATTR_KPARAM_INFO
	.align		4
.L_176:
        /*0058*/ 	.byte	0x04, 0x17
        /*005a*/ 	.short	(.L_178 - .L_177)
.L_177:
        /*005c*/ 	.word	0x00000000
        /*0060*/ 	.short	0x0000
        /*0062*/ 	.short	0x0000
        /*0064*/ 	.byte	0x00, 0xf5, 0x21, 0x00


	//----- nvinfo : EIATTR_SPARSE_MMA_MASK
	.align		4
.L_178:
        /*0068*/ 	.byte	0x03, 0x50
        /*006a*/ 	.short	0x0000


	//----- nvinfo : EIATTR_MAXREG_COUNT
	.align		4
        /*006c*/ 	.byte	0x03, 0x1b
        /*006e*/ 	.short	0x0080


	//----- nvinfo : EIATTR_NUM_BARRIERS
	.align		4
        /*0070*/ 	.byte	0x02, 0x4c
        /*0072*/ 	.byte	0x01
	.zero		1


	//----- nvinfo : EIATTR_MERCURY_ISA_VERSION
	.align		4
        /*0074*/ 	.byte	0x03, 0x5f
        /*0076*/ 	.short	0x0101


	//----- nvinfo : EIATTR_UNUSED_LOAD_BYTE_OFFSET
	.align		4
        /*0078*/ 	.byte	0x04, 0x44
        /*007a*/ 	.short	(.L_180 - .L_179)


	//   ....[0]....
.L_179:
        /*007c*/ 	.word	0x00000b70
        /*0080*/ 	.word	0x0000fff0


	//   ....[1]....
        /*0084*/ 	.word	0x00000f80
        /*0088*/ 	.word	0x0000fff0


	//   ....[2]....
        /*008c*/ 	.word	0x00002010
        /*0090*/ 	.word	0x0000fff0


	//   ....[3]....
        /*0094*/ 	.word	0x00002bb0
        /*0098*/ 	.word	0x0000fff0


	//   ....[4]....
        /*009c*/ 	.word	0x00002fc0
        /*00a0*/ 	.word	0x0000fff0


	//   ....[5]....
        /*00a4*/ 	.word	0x00004140
        /*00a8*/ 	.word	0x0000fff0


	//----- nvinfo : EIATTR_COOP_GROUP_MASK_REGIDS
	.align		4
.L_180:
        /*00ac*/ 	.byte	0x04, 0x29
        /*00ae*/ 	.short	(.L_182 - .L_181)


	//   ....[0]....
.L_181:
        /*00b0*/ 	.word	0xffffffff


	//   ....[1]....
        /*00b4*/ 	.word	0xffffffff


	//   ....[2]....
        /*00b8*/ 	.word	0xffffffff


	//   ....[3]....
        /*00bc*/ 	.word	0xffffffff


	//   ....[4]....
        /*00c0*/ 	.word	0xffffffff


	//   ....[5]....
        /*00c4*/ 	.word	0xffffffff


	//   ....[6]....
        /*00c8*/ 	.word	0xffffffff


	//   ....[7]....
        /*00cc*/ 	.word	0xffffffff


	//   ....[8]....
        /*00d0*/ 	.word	0xffffffff


	//   ....[9]....
        /*00d4*/ 	.word	0xffffffff


	//   ....[10]....
        /*00d8*/ 	.word	0xffffffff


	//   ....[11]....
        /*00dc*/ 	.word	0xffffffff


	//   ....[12]....
        /*00e0*/ 	.word	0xffffffff


	//   ....[13]....
        /*00e4*/ 	.word	0xffffffff


	//   ....[14]....
        /*00e8*/ 	.word	0xffffffff


	//   ....[15]....
        /*00ec*/ 	.word	0xffffffff


	//   ....[16]....
        /*00f0*/ 	.word	0xffffffff


	//   ....[17]....
        /*00f4*/ 	.word	0xffffffff


	//   ....[18]....
        /*00f8*/ 	.word	0xffffffff


	//   ....[19]....
        /*00fc*/ 	.word	0xffffffff


	//   ....[20]....
        /*0100*/ 	.word	0xffffffff


	//   ....[21]....
        /*0104*/ 	.word	0xffffffff


	//   ....[22]....
        /*0108*/ 	.word	0xffffffff


	//   ....[23]....
        /*010c*/ 	.word	0xffffffff


	//   ....[24]....
        /*0110*/ 	.word	0xffffffff


	//   ....[25]....
        /*0114*/ 	.word	0xffffffff


	//   ....[26]....
        /*0118*/ 	.word	0xffffffff


	//   ....[27]....
        /*011c*/ 	.word	0xffffffff


	//   ....[28]....
        /*0120*/ 	.word	0xffffffff


	//   ....[29]....
        /*0124*/ 	.word	0xffffffff


	//----- nvinfo : EIATTR_COOP_GROUP_INSTR_OFFSETS
	.align		4
.L_182:
        /*0128*/ 	.byte	0x04, 0x28
        /*012a*/ 	.short	(.L_184 - .L_183)


	//   ....[0]....
.L_183:
        /*012c*/ 	.word	0x00000980


	//   ....[1]....
        /*0130*/ 	.word	0x000009e0


	//   ....[2]....
        /*0134*/ 	.word	0x00000a50


	//   ....[3]....
        /*0138*/ 	.word	0x00000aa0


	//   ....[4]....
        /*013c*/ 	.word	0x00000ad0


	//   ....[5]....
        /*0140*/ 	.word	0x00000d20


	//   ....[6]....
        /*0144*/ 	.word	0x00000db0


	//   ....[7]....
        /*0148*/ 	.word	0x00000df0


	//   ....[8]....
        /*014c*/ 	.word	0x00000e40


	//   ....[9]....
        /*0150*/ 	.word	0x00000e80


	//   ....[10]....
        /*0154*/ 	.word	0x00001e30


	//   ....[11]....
        /*0158*/ 	.word	0x00001eb0


	//   ....[12]....
        /*015c*/ 	.word	0x00001f00


	//   ....[13]....
        /*0160*/ 	.word	0x00001f40


	//   ....[14]....
        /*0164*/ 	.word	0x00001f70


	//   ....[15]....
        /*0168*/ 	.word	0x000029c0


	//   ....[16]....
        /*016c*/ 	.word	0x00002a20


	//   ....[17]....
        /*0170*/ 	.word	0x00002a90


	//   ....[18]....
        /*0174*/ 	.word	0x00002ae0


	//   ....[19]....
        /*0178*/ 	.word	0x00002b10


	//   ....[20]....
        /*017c*/ 	.word	0x00002d60


	//   ....[21]....
        /*0180*/ 	.word	0x00002de0


	//   ....[22]....
        /*0184*/ 	.word	0x00002e20


	//   ....[23]....
        /*0188*/ 	.word	0x00002e60


	//   ....[24]....
        /*018c*/ 	.word	0x00002ec0


	//   ....[25]....
        /*0190*/ 	.word	0x00003f60


	//   ....[26]....
        /*0194*/ 	.word	0x00003fe0


	//   ....[27]....
        /*0198*/ 	.word	0x00004030


	//   ....[28]....
        /*019c*/ 	.word	0x00004070


	//   ....[29]....
        /*01a0*/ 	.word	0x000040a0


	//----- nvinfo : EIATTR_VRC_CTA_INIT_COUNT
	.align		4
.L_184:
        /*01a4*/ 	.byte	0x02, 0x4a
	.zero		1
	.zero		1


	//----- nvinfo : EIATTR_EXIT_INSTR_OFFSETS
	.align		4
        /*01a8*/ 	.byte	0x04, 0x1c
        /*01aa*/ 	.short	(.L_186 - .L_185)


	//   ....[0]....
.L_185:
        /*01ac*/ 	.word	0x00000080


	//   ....[1]....
        /*01b0*/ 	.word	0x000000c0


	//   ....[2]....
        /*01b4*/ 	.word	0x00004280


	//   ....[3]....
        /*01b8*/ 	.word	0x000042d0


	//----- nvinfo : EIATTR_MAX_THREADS
	.align		4
.L_186:
        /*01bc*/ 	.byte	0x04, 0x05
        /*01be*/ 	.short	(.L_188 - .L_187)
.L_187:
        /*01c0*/ 	.word	0x00000200
        /*01c4*/ 	.word	0x00000001
        /*01c8*/ 	.word	0x00000001


	//----- nvinfo : EIATTR_CRS_STACK_SIZE
	.align		4
.L_188:
        /*01cc*/ 	.byte	0x04, 0x1e
        /*01ce*/ 	.short	(.L_190 - .L_189)
.L_189:
        /*01d0*/ 	.word	0x00000000


	//----- nvinfo : EIATTR_CBANK_PARAM_SIZE
	.align		4
.L_190:
        /*01d4*/ 	.byte	0x03, 0x19
        /*01d6*/ 	.short	0x001d


	//----- nvinfo : EIATTR_PARAM_CBANK
	.align		4
        /*01d8*/ 	.byte	0x04, 0x0a
        /*01da*/ 	.short	(.L_192 - .L_191)
	.align		4
.L_191:
        /*01dc*/ 	.word	index@(.nv.constant0._ZN3cub18CUB_300001_SM_10006detail6reduce28DeviceReduceSingleTileKernelINS2_10policy_hubIfjN4cuda3std3__44plusIfEEE10Policy1000EPfSC_iS9_ffNS7_10__identityEEEvT0_T1_T2_T3_T4_T6_)
        /*01e0*/ 	.short	0x0380
        /*01e2*/ 	.short	0x001d


	//----- nvinfo : EIATTR_SW_WAR
	.align		4
.L_192:
        /*01e4*/ 	.byte	0x04, 0x36
        /*01e6*/ 	.short	(.L_194 - .L_193)
.L_193:
        /*01e8*/ 	.word	0x00000008
.L_194:


//--------------------- .nv.info._ZN3cub18CUB_300001_SM_10006detail6reduce18DeviceReduceKernelINS2_10policy_hubIfjN4cuda3std3__44plusIfEEE10Policy1000EN6thrust24THRUST_300001_SM_1000_NS18transform_iteratorI41ConvertLinearIndexToTriangularMatrixIndexNSD_17counting_iteratorIiNSD_11use_defaultESH_SH_EESH_SH_EEjS9_f12ComputeDeltaEEvT0_PT3_T1_NS0_13GridEvenShareISO_EET2_T4_ --------------------------
	.section	.nv.info._ZN3cub18CUB_300001_SM_10006detail6reduce18DeviceReduceKernelINS2_10policy_hubIfjN4cuda3std3__44plusIfEEE10Policy1000EN6thrust24THRUST_300001_SM_1000_NS18transform_iteratorI41ConvertLinearIndexToTriangularMatrixIndexNSD_17counting_iteratorIiNSD_11use_defaultESH_SH_EESH_SH_EEjS9_f12ComputeDeltaEEvT0_PT3_T1_NS0_13GridEvenShareISO_EET2_T4_,"",@"SHT_CUDA_INFO"
	.sectionflags	@""
	.align	4


	//----- nvinfo : EIATTR_CUDA_API_VERSION
	.align		4
        /*0000*/ 	.byte	0x04, 0x37
        /*0002*/ 	.short	(.L_196 - .L_195)
.L_195:
        /*0004*/ 	.word	0x00000082


	//----- nvinfo : EIATTR_KPARAM_INFO
	.align		4
.L_196:
        /*0008*/ 	.byte	0x04, 0x17
        /*000a*/ 	.short	(.L_198 - .L_197)
.L_197:
        /*000c*/ 	.word	0x00000000
        /*0010*/ 	.short	0x0005
        /*0012*/ 	.short	0x0040
        /*0014*/ 	.byte	0x00, 0xf0, 0xc1, 0x00


	//----- nvinfo : EIATTR_KPARAM_INFO
	.align		4
.L_198:
        /*0018*/ 	.byte	0x04, 0x17
        /*001a*/ 	.short	(.L_200 - .L_199)
.L_199:
        /*001c*/ 	.word	0x00000000
        /*0020*/ 	.short	0x0004
        /*0022*/ 	.short	0x003c
        /*0024*/ 	.byte	0x00, 0xf0, 0x05, 0x00


	//----- nvinfo : EIATTR_KPARAM_INFO
	.align		4
.L_200:
        /*0028*/ 	.byte	0x04, 0x17
        /*002a*/ 	.short	(.L_202 - .L_201)
.L_201:
        /*002c*/ 	.word	0x00000000
        /*0030*/ 	.short	0x0003
        /*0032*/ 	.short	0x0014
        /*0034*/ 	.byte	0x00, 0xf0, 0xa1, 0x00


	//----- nvinfo : EIATTR_KPARAM_INFO
	.align		4
.L_202:
        /*0038*/ 	.byte	0x04, 0x17
        /*003a*/ 	.short	(.L_204 - .L_203)
.L_203:
        /*003c*/ 	.word	0x00000000
        /*0040*/ 	.short	0x0002
        /*0042*/ 	.short	0x0010
        /*0044*/ 	.byte	0x00, 0xf0, 0x11, 0x00


	//----- nvinfo : EIATTR_KPARAM_INFO
	.align		4
.L_204:
        /*0048*/ 	.byte	0x04, 0x17
        /*004a*/ 	.short	(.L_206 - .L_205)
.L_205:
        /*004c*/ 	.word	0x00000000
        /*0050*/ 	.short	0x0001
        /*0052*/ 	.short	0x0008
        /*0054*/ 	.byte	0x00, 0xf5, 0x21, 0x00


	//----- nvinfo : EIATTR_KPARAM_INFO
	.align		4
.L_206:
        /*0058*/ 	.byte	0x04, 0x17
        /*005a*/ 	.short	(.L_208 - .L_207)
.L_207:
        /*005c*/ 	.word	0x00000000
        /*0060*/ 	.short	0x0000
        /*0062*/ 	.short	0x0000
        /*0064*/ 	.byte	0x00, 0xf0, 0x21, 0x00


	//----- nvinfo : EIATTR_SPARSE_MMA_MASK
	.align		4
.L_208:
        /*0068*/ 	.byte	0x03, 0x50
        /*006a*/ 	.short	0x0000


	//----- nvinfo : EIATTR_MAXREG_COUNT
	.align		4
        /*006c*/ 	.byte	0x03, 0x1b
        /*006e*/ 	.short	0x0080


	//----- nvinfo : EIATTR_NUM_BARRIERS
	.align		4
        /*0070*/ 	.byte	0x02, 0x4c
        /*0072*/ 	.byte	0x01
	.zero		1


	//----- nvinfo : EIATTR_MERCURY_ISA_VERSION
	.align		4
        /*0074*/ 	.byte	0x03, 0x5f
        /*0076*/ 	.short	0x0101


	//----- nvinfo : EIATTR_UNUSED_LOAD_BYTE_OFFSET
	.align		4
        /*0078*/ 	.byte	0x04, 0x44
        /*007a*/ 	.short	(.L_210 - .L_209)


	//   ....[0]....
.L_209:
        /*007c*/ 	.word	0x00000280
        /*0080*/ 	.word	0x0000fff0


	//   ....[1]....
        /*0084*/ 	.word	0x00000690
        /*0088*/ 	.word	0x0000fff0


	//----- nvinfo : EIATTR_COOP_GROUP_MASK_REGIDS
	.align		4
.L_210:
        /*008c*/ 	.byte	0x04, 0x29
        /*008e*/ 	.short	(.L_212 - .L_211)


	//   ....[0]....
.L_211:
        /*0090*/ 	.word	0xffffffff


	//   ....[1]....
        /*0094*/ 	.word	0xffffffff


	//   ....[2]....
        /*0098*/ 	.word	0xffffffff


	//   ....[3]....
        /*009c*/ 	.word	0xffffffff


	//   ....[4]....
        /*00a0*/ 	.word	0xffffffff


	//   ....[5]....
        /*00a4*/ 	.word	0xffffffff


	//   ....[6]....
        /*00a8*/ 	.word	0xffffffff


	//   ....[7]....
        /*00ac*/ 	.word	0xffffffff


	//----- nvinfo : EIATTR_COOP_GROUP_INSTR_OFFSETS
	.align		4
.L_212:
        /*00b0*/ 	.byte	0x04, 0x28
        /*00b2*/ 	.short	(.L_214 - .L_213)


	//   ....[0]....
.L_213:
        /*00b4*/ 	.word	0x000000f0


	//   ....[1]....
        /*00b8*/ 	.word	0x00000160


	//   ....[2]....
        /*00bc*/ 	.word	0x000001b0


	//   ....[3]....
        /*00c0*/ 	.word	0x000001e0


	//   ....[4]....
        /*00c4*/ 	.word	0x000004a0


	//   ....[5]....
        /*00c8*/ 	.word	0x00000520


	//   ....[6]....
        /*00cc*/ 	.word	0x00000570


	//   ....[7]....
        /*00d0*/ 	.word	0x000005b0


	//----- nvinfo : EIATTR_VRC_CTA_INIT_COUNT
	.align		4
.L_214:
        /*00d4*/ 	.byte	0x02, 0x4a
	.zero		1
	.zero		1


	//----- nvinfo : EIATTR_EXIT_INSTR_OFFSETS
	.align		4
        /*00d8*/ 	.byte	0x04, 0x1c
        /*00da*/ 	.short	(.L_216 - .L_215)


	//   ....[0]....
.L_215:
        /*00dc*/ 	.word	0x00000220


	//   ....[1]....
        /*00e0*/ 	.word	0x00000610


	//   ....[2]....
        /*00e4*/ 	.word	0x000008c0


	//----- nvinfo : EIATTR_MAX_THREADS
	.align		4
.L_216:
        /*00e8*/ 	.byte	0x04, 0x05
        /*00ea*/ 	.short	(.L_218 - .L_217)
.L_217:
        /*00ec*/ 	.word	0x00000200
        /*00f0*/ 	.word	0x00000001
        /*00f4*/ 	.word	0x00000001


	//----- nvinfo : EIATTR_CBANK_PARAM_SIZE
	.align		4
.L_218:
        /*00f8*/ 	.byte	0x03, 0x19
        /*00fa*/ 	.short	0x0070


	//----- nvinfo : EIATTR_PARAM_CBANK
	.align		4
        /*00fc*/ 	.byte	0x04, 0x0a
        /*00fe*/ 	.short	(.L_220 - .L_219)
	.align		4
.L_219:
        /*0100*/ 	.word	index@(.nv.constant0._ZN3cub18CUB_300001_SM_10006detail6reduce18DeviceReduceKernelINS2_10policy_hubIfjN4cuda3std3__44plusIfEEE10Policy1000EN6thrust24THRUST_300001_SM_1000_NS18transform_iteratorI41ConvertLinearIndexToTriangularMatrixIndexNSD_17counting_iteratorIiNSD_11use_defaultESH_SH_EESH_SH_EEjS9_f12ComputeDeltaEEvT0_PT3_T1_NS0_13GridEvenShareISO_EET2_T4_)
        /*0104*/ 	.short	0x0380
        /*0106*/ 	.short	0x0070


	//----- nvinfo : EIATTR_SW_WAR
	.align		4
.L_220:
        /*0108*/ 	.byte	0x04, 0x36
        /*010a*/ 	.short	(.L_222 - .L_221)
.L_221:
        /*010c*/ 	.word	0x00000008
.L_222:


//--------------------- .nv.info._ZN3cub18CUB_300001_SM_10006detail6reduce28DeviceReduceSingleTileKernelINS2_10policy_hubIfjN4cuda3std3__44plusIfEEE10Policy1000EN6thrust24THRUST_300001_SM_1000_NS18transform_iteratorI41ConvertLinearIndexToTriangularMatrixIndexNSD_17counting_iteratorIiNSD_11use_defaultESH_SH_EESH_SH_EEPfjS9_ff12ComputeDeltaEEvT0_T1_T2_T3_T4_T6_ --------------------------
	.section	.nv.info._ZN3cub18CUB_300001_SM_10006detail6reduce28DeviceReduceSingleTileKernelINS2_10policy_hubIfjN4cuda3std3__44plusIfEEE10Policy1000EN6thrust24THRUST_300001_SM_1000_NS18transform_iteratorI41ConvertLinearIndexToTriangularMatrixIndexNSD_17counting_iteratorIiNSD_11use_defaultESH_SH_EESH_SH_EEPfjS9_ff12ComputeDeltaEEvT0_T1_T2_T3_T4_T6_,"",@"SHT_CUDA_INFO"
	.sectionflags	@""
	.align	4


	//----- nvinfo : EIATTR_CUDA_API_VERSION
	.align		4
        /*0000*/ 	.byte	0x04, 0x37
        /*0002*/ 	.short	(.L_224 - .L_223)
.L_223:
        /*0004*/ 	.word	0x00000082


	//----- nvinfo : EIATTR_KPARAM_INFO
	.align		4
.L_224:
        /*0008*/ 	.byte	0x04, 0x17
        /*000a*/ 	.short	(.L_226 - .L_225)
.L_225:
        /*000c*/ 	.word	0x00000000
        /*0010*/ 	.short	0x0005
        /*0012*/ 	.short	0x0020
        /*0014*/ 	.byte	0x00, 0xf0, 0xc1, 0x00


	//----- nvinfo : EIATTR_KPARAM_INFO
	.align		4
.L_226:
        /*0018*/ 	.byte	0x04, 0x17
        /*001a*/ 	.short	(.L_228 - .L_227)
.L_227:
        /*001c*/ 	.word	0x00000000
        /*0020*/ 	.short	0x0004
        /*0022*/ 	.short	0x0018
        /*0024*/ 	.byte	0x00, 0xf0, 0x11, 0x00


	//----- nvinfo : EIATTR_KPARAM_INFO
	.align		4
.L_228:
        /*0028*/ 	.byte	0x04, 0x17
        /*002a*/ 	.short	(.L_230 - .L_229)
.L_229:
        /*002c*/ 	.word	0x00000000
        /*0030*/ 	.short	0x0003
        /*0032*/ 	.short	0x0014
        /*0034*/ 	.byte	0x00, 0xf0, 0x05, 0x00


	//----- nvinfo : EIATTR_KPARAM_INFO
	.align		4
.L_230:
        /*0038*/ 	.byte	0x04, 0x17
        /*003a*/ 	.short	(.L_232 - .L_231)
.L_231:
        /*003c*/ 	.word	0x00000000
        /*0040*/ 	.short	0x0002
        /*0042*/ 	.short	0x0010
        /*0044*/ 	.byte	0x00, 0xf0, 0x11, 0x00


	//----- nvinfo : EIATTR_KPARAM_INFO
	.align		4
.L_232:
        /*0048*/ 	.byte	0x04, 0x17
        /*004a*/ 	.short	(.L_234 - .L_233)
.L_233:
        /*004c*/ 	.word	0x00000000
        /*0050*/ 	.short	0x0001
        /*0052*/ 	.short	0x0008
        /*0054*/ 	.byte	0x00, 0xf5, 0x21, 0x00


	//----- nvinfo : EIATTR_KPARAM_INFO
	.align		4
.L_234:
        /*0058*/ 	.byte	0x04, 0x17
        /*005a*/ 	.short	(.L_236 - .L_235)
.L_235:
        /*005c*/ 	.word	0x00000000
        /*0060*/ 	.short	0x0000
        /*0062*/ 	.short	0x0000
        /*0064*/ 	.byte	0x00, 0xf0, 0x21, 0x00


	//----- nvinfo : EIATTR_SPARSE_MMA_MASK
	.align		4
.L_236:
        /*0068*/ 	.byte	0x03, 0x50
        /*006a*/ 	.short	0x0000


	//----- nvinfo : EIATTR_MAXREG_COUNT
	.align		4
        /*006c*/ 	.byte	0x03, 0x1b
        /*006e*/ 	.short	0x0080


	//----- nvinfo : EIATTR_NUM_BARRIERS
	.align		4
        /*0070*/ 	.byte	0x02, 0x4c
        /*0072*/ 	.byte	0x01
	.zero		1


	//----- nvinfo : EIATTR_MERCURY_ISA_VERSION
	.align		4
        /*0074*/ 	.byte	0x03, 0x5f
        /*0076*/ 	.short	0x0101


	//----- nvinfo : EIATTR_COOP_GROUP_MASK_REGIDS
	.align		4
        /*0078*/ 	.byte	0x04, 0x29
        /*007a*/ 	.short	(.L_238 - .L_237)


	//   ....[0]....
.L_237:
        /*007c*/ 	.word	0xffffffff


	//   ....[1]....
        /*0080*/ 	.word	0xffffffff


	//   ....[2]....
        /*0084*/ 	.word	0xffffffff


	//   ....[3]....
        /*0088*/ 	.word	0xffffffff


	//   ....[4]....
        /*008c*/ 	.word	0xffffffff


	//   ....[5]....
        /*0090*/ 	.word	0xffffffff


	//   ....[6]....
        /*0094*/ 	.word	0xffffffff


	//   ....[7]....
        /*0098*/ 	.word	0xffffffff


	//----- nvinfo : EIATTR_COOP_GROUP_INSTR_OFFSETS
	.align		4
.L_238:
        /*009c*/ 	.byte	0x04, 0x28
        /*009e*/ 	.short	(.L_240 - .L_239)


	//   ....[0]....
.L_239:
        /*00a0*/ 	.word	0x00000160


	//   ....[1]....
        /*00a4*/ 	.word	0x000001c0


	//   ....[2]....
        /*00a8*/ 	.word	0x00000200


	//   ....[3]....
        /*00ac*/ 	.word	0x00000240


	//   ....[4]....
        /*00b0*/ 	.word	0x00000370


	//   ....[5]....
        /*00b4*/ 	.word	0x000003b0


	//   ....[6]....
        /*00b8*/ 	.word	0x00000400


	//   ....[7]....
        /*00bc*/ 	.word	0x00000470


	//----- nvinfo : EIATTR_VRC_CTA_INIT_COUNT
	.align		4
.L_240:
        /*00c0*/ 	.byte	0x02, 0x4a
	.zero		1
	.zero		1


	//----- nvinfo : EIATTR_EXIT_INSTR_OFFSETS
	.align		4
        /*00c4*/ 	.byte	0x04, 0x1c
        /*00c6*/ 	.short	(.L_242 - .L_241)


	//   ....[0]....
.L_241:
        /*00c8*/ 	.word	0x00000060


	//   ....[1]....
        /*00cc*/ 	.word	0x000000b0


	//   ....[2]....
        /*00d0*/ 	.word	0x00000280


	//   ....[3]....
        /*00d4*/ 	.word	0x000004d0


	//----- nvinfo : EIATTR_MAX_THREADS
	.align		4
.L_242:
        /*00d8*/ 	.byte	0x04, 0x05
        /*00da*/ 	.short	(.L_244 - .L_243)
.L_243:
        /*00dc*/ 	.word	0x00000200
        /*00e0*/ 	.word	0x00000001
        /*00e4*/ 	.word	0x00000001


	//----- nvinfo : EIATTR_CBANK_PARAM_SIZE
	.align		4
.L_244:
        /*00e8*/ 	.byte	0x03, 0x19
        /*00ea*/ 	.short	0x0050


	//----- nvinfo : EIATTR_PARAM_CBANK
	.align		4
        /*00ec*/ 	.byte	0x04, 0x0a
        /*00ee*/ 	.short	(.L_246 - .L_245)
	.align		4
.L_245:
        /*00f0*/ 	.word	index@(.nv.constant0._ZN3cub18CUB_300001_SM_10006detail6reduce28DeviceReduceSingleTileKernelINS2_10policy_hubIfjN4cuda3std3__44plusIfEEE10Policy1000EN6thrust24THRUST_300001_SM_1000_NS18transform_iteratorI41ConvertLinearIndexToTriangularMatrixIndexNSD_17counting_iteratorIiNSD_11use_defaultESH_SH_EESH_SH_EEPfjS9_ff12ComputeDeltaEEvT0_T1_T2_T3_T4_T6_)
        /*00f4*/ 	.short	0x0380
        /*00f6*/ 	.short	0x0050


	//----- nvinfo : EIATTR_SW_WAR
	.align		4
.L_246:
        /*00f8*/ 	.byte	0x04, 0x36
        /*00fa*/ 	.short	(.L_248 - .L_247)
.L_247:
        /*00fc*/ 	.word	0x00000008
.L_248:


//--------------------- .nv.info._ZN3cub18CUB_300001_SM_10006detail11EmptyKernelIvEEvv --------------------------
	.section	.nv.info._ZN3cub18CUB_300001_SM_10006detail11EmptyKernelIvEEvv,"",@"SHT_CUDA_INFO"
	.sectionflags	@""
	.align	4


	//----- nvinfo : EIATTR_CUDA_API_VERSION
	.align		4
        /*0000*/ 	.byte	0x04, 0x37
        /*0002*/ 	.short	(.L_250 - .L_249)
.L_249:
        /*0004*/ 	.word	0x00000082


	//----- nvinfo : EIATTR_SPARSE_MMA_MASK
	.align		4
.L_250:
        /*0008*/ 	.byte	0x03, 0x50
        /*000a*/ 	.short	0x0000


	//----- nvinfo : EIATTR_MAXREG_COUNT
	.align		4
        /*000c*/ 	.byte	0x03, 0x1b
        /*000e*/ 	.short	0x00ff


	//----- nvinfo : EIATTR_MERCURY_ISA_VERSION
	.align		4
        /*0010*/ 	.byte	0x03, 0x5f
        /*0012*/ 	.short	0x0101


	//----- nvinfo : EIATTR_VRC_CTA_INIT_COUNT
	.align		4
        /*0014*/ 	.byte	0x02, 0x4a
	.zero		1
	.zero		1


	//----- nvinfo : EIATTR_EXIT_INSTR_OFFSETS
	.align		4
        /*0018*/ 	.byte	0x04, 0x1c
        /*001a*/ 	.short	(.L_252 - .L_251)


	//   ....[0]....
.L_251:
        /*001c*/ 	.word	0x00000010


	//----- nvinfo : EIATTR_SW_WAR
	.align		4
.L_252:
        /*0020*/ 	.byte	0x04, 0x36
        /*0022*/ 	.short	(.L_254 - .L_253)
.L_253:
        /*0024*/ 	.word	0x00000008
.L_254:


//--------------------- .nv.callgraph             --------------------------
	.section	.nv.callgraph,"",@"SHT_CUDA_CALLGRAPH"
	.align	4
	.sectionentsize	8
	.align		4
        /*0000*/ 	.word	0x00000000
	.align		4
        /*0004*/ 	.word	0xffffffff
	.align		4
        /*0008*/ 	.word	0x00000000
	.align		4
        /*000c*/ 	.word	0xfffffffe
	.align		4
        /*0010*/ 	.word	0x00000000
	.align		4
        /*0014*/ 	.word	0xfffffffd
	.align		4
        /*0018*/ 	.word	0x00000000
	.align		4
        /*001c*/ 	.word	0xfffffffc


//--------------------- .nv.constant4             --------------------------
	.section	.nv.constant4,"a",@progbits
	.align	8
	.align		8
.nv.constant4:
        /*0000*/ 	.dword	_ZN34_INTERNAL_872b178c_4_k_cu_7595b3154cuda3std3__45__cpo5beginE
	.align		8
        /*0008*/ 	.dword	_ZN34_INTERNAL_872b178c_4_k_cu_7595b3154cuda3std3__45__cpo3endE
	.align		8
        /*0010*/ 	.dword	_ZN34_INTERNAL_872b178c_4_k_cu_7595b3154cuda3std3__45__cpo6cbeginE
	.align		8
        /*0018*/ 	.dword	_ZN34_INTERNAL_872b178c_4_k_cu_7595b3154cuda3std3__45__cpo4cendE
	.align		8
        /*0020*/ 	.dword	_ZN34_INTERNAL_872b178c_4_k_cu_7595b3154cuda3std3__45__cpo6rbeginE
	.align		8
        /*0028*/ 	.dword	_ZN34_INTERNAL_872b178c_4_k_cu_7595b3154cuda3std3__45__cpo4rendE
	.align		8
        /*0030*/ 	.dword	_ZN34_INTERNAL_872b178c_4_k_cu_7595b3154cuda3std3__45__cpo7crbeginE
	.align		8
        /*0038*/ 	.dword	_ZN34_INTERNAL_872b178c_4_k_cu_7595b3154cuda3std3__45__cpo5crendE
	.align		8
        /*0040*/ 	.dword	_ZN34_INTERNAL_872b178c_4_k_cu_7595b3154cuda3std3__436_GLOBAL__N__872b178c_4_k_cu_7595b3156ignoreE
	.align		8
        /*0048*/ 	.dword	_ZN34_INTERNAL_872b178c_4_k_cu_7595b3154cuda3std3__419piecewise_constructE
	.align		8
        /*0050*/ 	.dword	_ZN34_INTERNAL_872b178c_4_k_cu_7595b3154cuda3std3__48in_placeE
	.align		8
        /*0058*/ 	.dword	_ZN34_INTERNAL_872b178c_4_k_cu_7595b3154cuda3std3__420unreachable_sentinelE
	.align		8
        /*0060*/ 	.dword	_ZN34_INTERNAL_872b178c_4_k_cu_7595b3154cuda3std3__47nulloptE
	.align		8
        /*0068*/ 	.dword	_ZN34_INTERNAL_872b178c_4_k_cu_7595b3154cuda3std3__48unexpectE
	.align		8
        /*0070*/ 	.dword	_ZN34_INTERNAL_872b178c_4_k_cu_7595b3154cuda3std6ranges3__45__cpo4swapE
	.align		8
        /*0078*/ 	.dword	_ZN34_INTERNAL_872b178c_4_k_cu_7595b3154cuda3std6ranges3__45__cpo9iter_moveE
	.align		8
        /*0080*/ 	.dword	_ZN34_INTERNAL_872b178c_4_k_cu_7595b3154cuda3std6ranges3__45__cpo5beginE
	.align		8
        /*0088*/ 	.dword	_ZN34_INTERNAL_872b178c_4_k_cu_7595b3154cuda3std6ranges3__45__cpo3endE
	.align		8
        /*0090*/ 	.dword	_ZN34_INTERNAL_872b178c_4_k_cu_7595b3154cuda3std6ranges3__45__cpo6cbeginE
	.align		8
        /*0098*/ 	.dword	_ZN34_INTERNAL_872b178c_4_k_cu_7595b3154cuda3std6ranges3__45__cpo4cendE
	.align		8
        /*00a0*/ 	.dword	_ZN34_INTERNAL_872b178c_4_k_cu_7595b3154cuda3std6ranges3__45__cpo7advanceE
	.align		8
        /*00a8*/ 	.dword	_ZN34_INTERNAL_872b178c_4_k_cu_7595b3154cuda3std6ranges3__45__cpo9iter_swapE
	.align		8
        /*00b0*/ 	.dword	_ZN34_INTERNAL_872b178c_4_k_cu_7595b3154cuda3std6ranges3__45__cpo4nextE
	.align		8
        /*00b8*/ 	.dword	_ZN34_INTERNAL_872b178c_4_k_cu_7595b3154cuda3std6ranges3__45__cpo4prevE
	.align		8
        /*00c0*/ 	.dword	_ZN34_INTERNAL_872b178c_4_k_cu_7595b3154cuda3std6ranges3__45__cpo4dataE
	.align		8
        /*00c8*/ 	.dword	_ZN34_INTERNAL_872b178c_4_k_cu_7595b3154cuda3std6ranges3__45__cpo5cdataE
	.align		8
        /*00d0*/ 	.dword	_ZN34_INTERNAL_872b178c_4_k_cu_7595b3154cuda3std6ranges3__45__cpo4sizeE
	.align		8
        /*00d8*/ 	.dword	_ZN34_INTERNAL_872b178c_4_k_cu_7595b3154cuda3std6ranges3__45__cpo5ssizeE
	.align		8
        /*00e0*/ 	.dword	_ZN34_INTERNAL_872b178c_4_k_cu_7595b3154cuda3std6ranges3__45__cpo8distanceE
	.align		8
        /*00e8*/ 	.dword	_ZN34_INTERNAL_872b178c_4_k_cu_7595b3156thrust24THRUST_300001_SM_1000_NS8cuda_cub3parE
	.align		8
        /*00f0*/ 	.dword	_ZN34_INTERNAL_872b178c_4_k_cu_7595b3156thrust24THRUST_300001_SM_1000_NS8cuda_cub10par_nosyncE
	.align		8
        /*00f8*/ 	.dword	_ZN34_INTERNAL_872b178c_4_k_cu_7595b3156thrust24THRUST_300001_SM_1000_NS6system6detail10sequential3seqE
	.align		8
        /*0100*/ 	.dword	_ZN34_INTERNAL_872b178c_4_k_cu_7595b3156thrust24THRUST_300001_SM_1000_NS12placeholders2_1E
	.align		8
        /*0108*/ 	.dword	_ZN34_INTERNAL_872b178c_4_k_cu_7595b3156thrust24THRUST_300001_SM_1000_NS12placeholders2_2E
	.align		8
        /*0110*/ 	.dword	_ZN34_INTERNAL_872b178c_4_k_cu_7595b3156thrust24THRUST_300001_SM_1000_NS12placeholders2_3E
	.align		8
        /*0118*/ 	.dword	_ZN34_INTERNAL_872b178c_4_k_cu_7595b3156thrust24THRUST_300001_SM_1000_NS12placeholders2_4E
	.align		8
        /*0120*/ 	.dword	_ZN34_INTERNAL_872b178c_4_k_cu_7595b3156thrust24THRUST_300001_SM_1000_NS12placeholders2_5E
	.align		8
        /*0128*/ 	.dword	_ZN34_INTERNAL_872b178c_4_k_cu_7595b3156thrust24THRUST_300001_SM_1000_NS12placeholders2_6E
	.align		8
        /*0130*/ 	.dword	_ZN34_INTERNAL_872b178c_4_k_cu_7595b3156thrust24THRUST_300001_SM_1000_NS12placeholders2_7E
	.align		8
        /*0138*/ 	.dword	_ZN34_INTERNAL_872b178c_4_k_cu_7595b3156thrust24THRUST_300001_SM_1000_NS12placeholders2_8E
	.align		8
        /*0140*/ 	.dword	_ZN34_INTERNAL_872b178c_4_k_cu_7595b3156thrust24THRUST_300001_SM_1000_NS12placeholders2_9E
	.align		8
        /*0148*/ 	.dword	_ZN34_INTERNAL_872b178c_4_k_cu_7595b3156thrust24THRUST_300001_SM_1000_NS12placeholders3_10E
	.align		8
        /*0150*/ 	.dword	_ZN34_INTERNAL_872b178c_4_k_cu_7595b3156thrust24THRUST_300001_SM_1000_NS3seqE


//--------------------- .text._ZN3cub18CUB_300001_SM_10006detail6reduce28DeviceReduceSingleTileKernelINS2_10policy_hubIfyN4cuda3std3__44plusIfEEE10Policy1000EPfSC_iS9_ffNS7_10__identityEEEvT0_T1_T2_T3_T4_T6_ --------------------------
	.section	.text._ZN3cub18CUB_300001_SM_10006detail6reduce28DeviceReduceSingleTileKernelINS2_10policy_hubIfyN4cuda3std3__44plusIfEEE10Policy1000EPfSC_iS9_ffNS7_10__identityEEEvT0_T1_T2_T3_T4_T6_,"ax",@progbits
	.align	128
        .global         _ZN3cub18CUB_300001_SM_10006detail6reduce28DeviceReduceSingleTileKernelINS2_10policy_hubIfyN4cuda3std3__44plusIfEEE10Policy1000EPfSC_iS9_ffNS7_10__identityEEEvT0_T1_T2_T3_T4_T6_
        .type           _ZN3cub18CUB_300001_SM_10006detail6reduce28DeviceReduceSingleTileKernelINS2_10policy_hubIfyN4cuda3std3__44plusIfEEE10Policy1000EPfSC_iS9_ffNS7_10__identityEEEvT0_T1_T2_T3_T4_T6_,@function
        .size           _ZN3cub18CUB_300001_SM_10006detail6reduce28DeviceReduceSingleTileKernelINS2_10policy_hubIfyN4cuda3std3__44plusIfEEE10Policy1000EPfSC_iS9_ffNS7_10__identityEEEvT0_T1_T2_T3_T4_T6_,(.L_x_127 - _ZN3cub18CUB_300001_SM_10006detail6reduce28DeviceReduceSingleTileKernelINS2_10policy_hubIfyN4cuda3std3__44plusIfEEE10Policy1000EPfSC_iS9_ffNS7_10__identityEEEvT0_T1_T2_T3_T4_T6_)
        .other          _ZN3cub18CUB_300001_SM_10006detail6reduce28DeviceReduceSingleTileKernelINS2_10policy_hubIfyN4cuda3std3__44plusIfEEE10Policy1000EPfSC_iS9_ffNS7_10__identityEEEvT0_T1_T2_T3_T4_T6_,@"STO_CUDA_ENTRY STV_DEFAULT"
_ZN3cub18CUB_300001_SM_10006detail6reduce28DeviceReduceSingleTileKernelINS2_10policy_hubIfyN4cuda3std3__44plusIfEEE10Policy1000EPfSC_iS9_ffNS7_10__identityEEEvT0_T1_T2_T3_T4_T6_:
.text._ZN3cub18CUB_300001_SM_10006detail6reduce28DeviceReduceSingleTileKernelINS2_10policy_hubIfyN4cuda3std3__44plusIfEEE10Policy1000EPfSC_iS9_ffNS7_10__identityEEEvT0_T1_T2_T3_T4_T6_:
[----:B------:R-:W-:Y:S01]  /*0000*/  LDC R1, c[0x0][0x37c] ;  /* 0x0000df00ff017b82 */ /* 0x000fe20000000800 */
[----:B------:R-:W0:Y:S01]  /*0010*/  LDCU UR4, c[0x0][0x390] ;  /* 0x00007200ff0477ac */ /* 0x000e220008000800 */
[----:B------:R-:W1:Y:S01]  /*0020*/  LDCU.64 UR6, c[0x0][0x358] ;  /* 0x00006b00ff0677ac */ /* 0x000e620008000a00 */
[----:B0-----:R-:W-:-:S04]  /*0030*/  MOV R20, UR4 ;  /* 0x0000000400147c02 */ /* 0x001fc80008000f00 */
[----:B------:R-:W-:-:S13]  /*0040*/  ISETP.NE.AND P0, PT, R20, RZ, PT ;  /* 0x000000ff1400720c */ /* 0x000fda0003f05270 */
[----:B-1----:R-:W-:Y:S05]  /*0050*/  @P0 BRA `(.L_x_0) ;  /* 0x00000000001c0947 */ /* 0x002fea0003800000 */
[----:B------:R-:W0:Y:S02]  /*0060*/  S2R R0, SR_TID.X ;  /* 0x0000000000007919 */ /* 0x000e240000002100 */
[----:B0-----:R-:W-:-:S13]  /*0070*/  ISETP.NE.AND P0, PT, R0, RZ, PT ;  /* 0x000000ff0000720c */ /* 0x001fda0003f05270 */
[----:B------:R-:W-:Y:S05]  /*0080*/  @P0 EXIT ;  /* 0x000000000000094d */ /* 0x000fea0003800000 */
[----:B------:R-:W0:Y:S08]  /*0090*/  LDC R5, c[0x0][0x398] ;  /* 0x0000e600ff057b82 */ /* 0x000e300000000800 */
[----:B------:R-:W0:Y:S02]  /*00a0*/  LDC.64 R2, c[0x0][0x388] ;  /* 0x0000e200ff027b82 */ /* 0x000e240000000a00 */
[----:B0-----:R-:W-:Y:S01]  /*00b0*/  STG.E desc[UR6][R2.64], R5 ;  /* 0x0000000502007986 */ /* 0x001fe2000c101906 */
[----:B------:R-:W-:Y:S05]  /*00c0*/  EXIT ;  /* 0x000000000000794d */ /* 0x000fea0003800000 */
.L_x_0:
[----:B------:R-:W0:Y:S01]  /*00d0*/  LDCU UR4, c[0x0][0x380] ;  /* 0x00007000ff0477ac */ /* 0x000e220008000800 */
[----:B------:R-:W-:Y:S01]  /*00e0*/  BSSY.RECONVERGENT B0, `(.L_x_1) ;  /* 0x00003ca000007945 */ /* 0x000fe20003800200 */
[----:B0-----:R-:W-:-:S09]  /*00f0*/  ULOP3.LUT UP0, URZ, UR4, 0xf, URZ, 0xc0, !UPT ;  /* 0x0000000f04ff7892 */ /* 0x001fd2000f80c0ff */
[----:B------:R-:W-:Y:S05]  /*0100*/  BRA.U UP0, `(.L_x_2) ;  /* 0x0000001d00607547 */ /* 0x000fea000b800000 */
[----:B------:R-:W-:-:S13]  /*0110*/  ISETP.GT.AND P0, PT, R20, 0xfff, PT ;  /* 0x00000fff1400780c */ /* 0x000fda0003f04270 */
[----:B------:R-:W-:Y:S05]  /*0120*/  @P0 BRA `(.L_x_3) ;  /* 0x0000000c00a80947 */ /* 0x000fea0003800000 */
[----:B------:R-:W0:Y:S01]  /*0130*/  S2R R9, SR_TID.X ;  /* 0x0000000000097919 */ /* 0x000e220000002100 */
[----:B------:R-:W-:Y:S01]  /*0140*/  BSSY.RECONVERGENT B1, `(.L_x_4) ;  /* 0x0000009000017945 */ /* 0x000fe20003800200 */
[----:B------:R-:W-:Y:S01]  /*0150*/  HFMA2 R0, -RZ, RZ, 0, 0 ;  /* 0x00000000ff007431 */ /* 0x000fe200000001ff */
[----:B0-----:R-:W-:Y:S02]  /*0160*/  ISETP.GE.AND P0, PT, R9, R20, PT ;  /* 0x000000140900720c */ /* 0x001fe40003f06270 */
[----:B------:R-:W-:-:S11]  /*0170*/  MOV R11, R9 ;  /* 0x00000009000b7202 */ /* 0x000fd60000000f00 */
[----:B------:R-:W-:Y:S05]  /*0180*/  @P0 BRA `(.L_x_5) ;  /* 0x0000000000100947 */ /* 0x000fea0003800000 */
[----:B------:R-:W0:Y:S02]  /*0190*/  LDC.64 R2, c[0x0][0x380] ;  /* 0x0000e000ff027b82 */ /* 0x000e240000000a00 */
[----:B0-----:R-:W-:-:S05]  /*01a0*/  IMAD.WIDE.U32 R2, R9, 0x4, R2 ;  /* 0x0000000409027825 */ /* 0x001fca00078e0002 */
[----:B------:R0:W5:Y:S01]  /*01b0*/  LDG.E.CONSTANT R0, desc[UR6][R2.64] ;  /* 0x0000000602007981 */ /* 0x000162000c1e9900 */
[----:B------:R-:W-:-:S07]  /*01c0*/  IADD3 R11, PT, PT, R9, 0x100, RZ ;  /* 0x00000100090b7810 */ /* 0x000fce0007ffe0ff */
.L_x_5:
[----:B------:R-:W-:Y:S05]  /*01d0*/  BSYNC.RECONVERGENT B1 ;  /* 0x0000000000017941 */ /* 0x000fea0003800200 */
.L_x_4:
[----:B------:R-:W-:Y:S01]  /*01e0*/  ISETP.GE.AND P0, PT, R11, R20, PT ;  /* 0x000000140b00720c */ /* 0x000fe20003f06270 */
[----:B------:R-:W-:-:S12]  /*01f0*/  BSSY.RECONVERGENT B1, `(.L_x_6) ;  /* 0x0000074000017945 */ /* 0x000fd80003800200 */
[----:B------:R-:W-:Y:S05]  /*0200*/  @P0 BRA `(.L_x_7) ;  /* 0x0000000400c80947 */ /* 0x000fea0003800000 */
[----:B0-----:R-:W-:Y:S01]  /*0210*/  LOP3.LUT R3, RZ, R11, RZ, 0x33, !PT ;  /* 0x0000000bff037212 */ /* 0x001fe200078e33ff */
[----:B------:R-:W-:Y:S03]  /*0220*/  BSSY.RECONVERGENT B2, `(.L_x_8) ;  /* 0x0000015000027945 */ /* 0x000fe60003800200 */
[----:B------:R-:W-:-:S04]  /*0230*/  IADD3 R4, PT, PT, R3, R20, RZ ;  /* 0x0000001403047210 */ /* 0x000fc80007ffe0ff */
[C---:B------:R-:W-:Y:S02]  /*0240*/  LOP3.LUT R2, R4.reuse, 0x300, RZ, 0xc0, !PT ;  /* 0x0000030004027812 */ /* 0x040fe400078ec0ff */
[----:B------:R-:W-:Y:S02]  /*0250*/  ISETP.GE.U32.AND P1, PT, R4, 0x300, PT ;  /* 0x000003000400780c */ /* 0x000fe40003f26070 */
[----:B------:R-:W-:-:S13]  /*0260*/  ISETP.NE.AND P0, PT, R2, 0x300, PT ;  /* 0x000003000200780c */ /* 0x000fda0003f05270 */
[----:B------:R-:W-:Y:S05]  /*0270*/  @!P0 BRA `(.L_x_9) ;  /* 0x00000000003c8947 */ /* 0x000fea0003800000 */
[----:B------:R-:W0:Y:S01]  /*0280*/  LDC.64 R2, c[0x0][0x380] ;  /* 0x0000e000ff027b82 */ /* 0x000e220000000a00 */
[----:B------:R-:W-:-:S04]  /*0290*/  LEA.HI R4, R4, 0x1, RZ, 0x18 ;  /* 0x0000000104047811 */ /* 0x000fc800078fc0ff */
[----:B------:R-:W-:-:S04]  /*02a0*/  LOP3.LUT R4, R4, 0x3, RZ, 0xc0, !PT ;  /* 0x0000000304047812 */ /* 0x000fc800078ec0ff */
[----:B------:R-:W-:Y:S01]  /*02b0*/  IADD3 R4, PT, PT, -R4, RZ, RZ ;  /* 0x000000ff04047210 */ /* 0x000fe20007ffe1ff */
[----:B0-----:R-:W-:-:S05]  /*02c0*/  IMAD.WIDE.U32 R2, R11, 0x4, R2 ;  /* 0x000000040b027825 */ /* 0x001fca00078e0002 */
[----:B------:R-:W-:-:S07]  /*02d0*/  MOV R5, R3 ;  /* 0x0000000300057202 */ /* 0x000fce0000000f00 */
.L_x_10:
[----:B------:R-:W-:-:S06]  /*02e0*/  MOV R3, R5 ;  /* 0x0000000500037202 */ /* 0x000fcc0000000f00 */
[----:B------:R0:W2:Y:S01]  /*02f0*/  LDG.E.CONSTANT R3, desc[UR6][R2.64] ;  /* 0x0000000602037981 */ /* 0x0000a2000c1e9900 */
[----:B------:R-:W-:Y:S01]  /*0300*/  IADD3 R4, PT, PT, R4, 0x1, RZ ;  /* 0x0000000104047810 */ /* 0x000fe20007ffe0ff */
[----:B------:R-:W-:-:S03]  /*0310*/  VIADD R11, R11, 0x100 ;  /* 0x000001000b0b7836 */ /* 0x000fc60000000000 */
[----:B------:R-:W-:Y:S02]  /*0320*/  ISETP.NE.AND P0, PT, R4, RZ, PT ;  /* 0x000000ff0400720c */ /* 0x000fe40003f05270 */
[----:B0-----:R-:W-:-:S04]  /*0330*/  IADD3 R2, P2, PT, R2, 0x400, RZ ;  /* 0x0000040002027810 */ /* 0x001fc80007f5e0ff */
[----:B------:R-:W-:Y:S01]  /*0340*/  IADD3.X R5, PT, PT, RZ, R5, RZ, P2, !PT ;  /* 0x00000005ff057210 */ /* 0x000fe200017fe4ff */
[----:B--2--5:R-:W-:-:S06]  /*0350*/  FADD R0, R3, R0 ;  /* 0x0000000003007221 */ /* 0x024fcc0000000000 */
[----:B------:R-:W-:Y:S05]  /*0360*/  @P0 BRA `(.L_x_10) ;  /* 0xfffffffc00dc0947 */ /* 0x000fea000383ffff */
.L_x_9:
[----:B------:R-:W-:Y:S05]  /*0370*/  BSYNC.RECONVERGENT B2 ;  /* 0x0000000000027941 */ /* 0x000fea0003800200 */
.L_x_8:
[----:B------:R-:W-:Y:S05]  /*0380*/  @!P1 BRA `(.L_x_7) ;  /* 0x0000000400689947 */ /* 0x000fea0003800000 */
[----:B------:R-:W-:Y:S01]  /*0390*/  IADD3 R2, PT, PT, -R11, R20, RZ ;  /* 0x000000140b027210 */ /* 0x000fe20007ffe1ff */
[----:B------:R-:W-:Y:S01]  /*03a0*/  BSSY.RECONVERGENT B2, `(.L_x_11) ;  /* 0x0000031000027945 */ /* 0x000fe20003800200 */
[----:B------:R-:W-:Y:S02]  /*03b0*/  PLOP3.LUT P0, PT, PT, PT, PT, 0x80, 0x8 ;  /* 0x000000000008781c */ /* 0x000fe40003f0f070 */
[----:B------:R-:W-:-:S13]  /*03c0*/  ISETP.GT.AND P1, PT, R2, 0xc00, PT ;  /* 0x00000c000200780c */ /* 0x000fda0003f24270 */
[----:B------:R-:W-:Y:S05]  /*03d0*/  @!P1 BRA `(.L_x_12) ;  /* 0x0000000000b49947 */ /* 0x000fea0003800000 */
[----:B------:R-:W-:Y:S02]  /*03e0*/  PLOP3.LUT P0, PT, PT, PT, PT, 0x8, 0x80 ;  /* 0x000000000080781c */ /* 0x000fe40003f0e170 */
[----:B------:R-:W-:-:S11]  /*03f0*/  IADD3 R8, PT, PT, R20, -0xc00, RZ ;  /* 0xfffff40014087810 */ /* 0x000fd60007ffe0ff */
.L_x_13:
[----:B------:R-:W0:Y:S01]  /*0400*/  LDC.64 R6, c[0x0][0x380] ;  /* 0x0000e000ff067b82 */ /* 0x000e220000000a00 */
[C---:B------:R-:W-:Y:S01]  /*0410*/  IADD3 R5, PT, PT, R11.reuse, 0x400, RZ ;  /* 0x000004000b057810 */ /* 0x040fe20007ffe0ff */
[----:B0-----:R-:W-:-:S05]  /*0420*/  IMAD.WIDE R24, R11, 0x4, R6 ;  /* 0x000000040b187825 */ /* 0x001fca00078e0206 */
[----:B------:R-:W2:Y:S04]  /*0430*/  LDG.E.CONSTANT R13, desc[UR6][R24.64] ;  /* 0x00000006180d7981 */ /* 0x000ea8000c1e9900 */
[----:B------:R-:W3:Y:S01]  /*0440*/  LDG.E.CONSTANT R10, desc[UR6][R24.64+0x400] ;  /* 0x00040006180a7981 */ /* 0x000ee2000c1e9900 */
[----:B------:R-:W-:-:S03]  /*0450*/  IMAD.WIDE R4, R5, 0x4, R6 ;  /* 0x0000000405047825 */ /* 0x000fc600078e0206 */
[----:B------:R-:W4:Y:S04]  /*0460*/  LDG.E.CONSTANT R12, desc[UR6][R24.64+0x800] ;  /* 0x00080006180c7981 */ /* 0x000f28000c1e9900 */
[----:B------:R-:W4:Y:S04]  /*0470*/  LDG.E.CONSTANT R17, desc[UR6][R24.64+0xc00] ;  /* 0x000c000618117981 */ /* 0x000f28000c1e9900 */
[----:B------:R-:W4:Y:S01]  /*0480*/  LDG.E.CONSTANT R16, desc[UR6][R4.64] ;  /* 0x0000000604107981 */ /* 0x000f22000c1e9900 */
[----:B------:R-:W-:-:S03]  /*0490*/  IADD3 R3, PT, PT, R11, 0x800, RZ ;  /* 0x000008000b037810 */ /* 0x000fc60007ffe0ff */
[----:B------:R-:W4:Y:S04]  /*04a0*/  LDG.E.CONSTANT R15, desc[UR6][R4.64+0x400] ;  /* 0x00040006040f7981 */ /* 0x000f28000c1e9900 */
[----:B------:R-:W4:Y:S01]  /*04b0*/  LDG.E.CONSTANT R14, desc[UR6][R4.64+0x800] ;  /* 0x00080006040e7981 */ /* 0x000f22000c1e9900 */
[----:B------:R-:W-:-:S03]  /*04c0*/  IMAD.WIDE R2, R3, 0x4, R6 ;  /* 0x0000000403027825 */ /* 0x000fc600078e0206 */
[----:B------:R-:W4:Y:S04]  /*04d0*/  LDG.E.CONSTANT R22, desc[UR6][R4.64+0xc00] ;  /* 0x000c000604167981 */ /* 0x000f28000c1e9900 */
[----:B------:R-:W4:Y:S01]  /*04e0*/  LDG.E.CONSTANT R21, desc[UR6][R2.64] ;  /* 0x0000000602157981 */ /* 0x000f22000c1e9900 */
[----:B------:R-:W-:-:S03]  /*04f0*/  IADD3 R23, PT, PT, R11, 0xc00, RZ ;  /* 0x00000c000b177810 */ /* 0x000fc60007ffe0ff */
[----:B------:R-:W4:Y:S04]  /*0500*/  LDG.E.CONSTANT R19, desc[UR6][R2.64+0x400] ;  /* 0x0004000602137981 */ /* 0x000f28000c1e9900 */
[----:B------:R-:W4:Y:S01]  /*0510*/  LDG.E.CONSTANT R18, desc[UR6][R2.64+0x800] ;  /* 0x0008000602127981 */ /* 0x000f22000c1e9900 */
[----:B------:R-:W-:-:S03]  /*0520*/  IMAD.WIDE R6, R23, 0x4, R6 ;  /* 0x0000000417067825 */ /* 0x000fc600078e0206 */
[----:B------:R-:W4:Y:S04]  /*0530*/  LDG.E.CONSTANT R26, desc[UR6][R2.64+0xc00] ;  /* 0x000c0006021a7981 */ /* 0x000f28000c1e9900 */
[----:B------:R-:W4:Y:S04]  /*0540*/  LDG.E.CONSTANT R25, desc[UR6][R6.64] ;  /* 0x0000000606197981 */ /* 0x000f28000c1e9900 */
[----:B------:R-:W4:Y:S04]  /*0550*/  LDG.E.CONSTANT R23, desc[UR6][R6.64+0x400] ;  /* 0x0004000606177981 */ /* 0x000f28000c1e9900 */
[----:B------:R-:W4:Y:S04]  /*0560*/  LDG.E.CONSTANT R24, desc[UR6][R6.64+0x800] ;  /* 0x0008000606187981 */ /* 0x000f28000c1e9900 */
[----:B------:R-:W4:Y:S01]  /*0570*/  LDG.E.CONSTANT R27, desc[UR6][R6.64+0xc00] ;  /* 0x000c0006061b7981 */ /* 0x000f22000c1e9900 */
[----:B------:R-:W-:-:S04]  /*0580*/  IADD3 R11, PT, PT, R11, 0x1000, RZ ;  /* 0x000010000b0b7810 */ /* 0x000fc80007ffe0ff */
[----:B------:R-:W-:Y:S01]  /*0590*/  ISETP.GE.AND P1, PT, R11, R8, PT ;  /* 0x000000080b00720c */ /* 0x000fe20003f26270 */
[----:B--2--5:R-:W-:-:S04]  /*05a0*/  FADD R13, R13, R0 ;  /* 0x000000000d0d7221 */ /* 0x024fc80000000000 */
[----:B---3--:R-:W-:-:S04]  /*05b0*/  FADD R13, R13, R10 ;  /* 0x0000000a0d0d7221 */ /* 0x008fc80000000000 */
[----:B----4-:R-:W-:-:S04]  /*05c0*/  FADD R12, R13, R12 ;  /* 0x0000000c0d0c7221 */ /* 0x010fc80000000000 */
[----:B------:R-:W-:-:S04]  /*05d0*/  FADD R17, R12, R17 ;  /* 0x000000110c117221 */ /* 0x000fc80000000000 */
        /* <DEDUP_REMOVED lines=11> */
[----:B------:R-:W-:Y:S01]  /*0690*/  FADD R0, R24, R27 ;  /* 0x0000001b18007221 */ /* 0x000fe20000000000 */
[----:B------:R-:W-:Y:S06]  /*06a0*/  @!P1 BRA `(.L_x_13) ;  /* 0xfffffffc00549947 */ /* 0x000fec000383ffff */
.L_x_12:
[----:B------:R-:W-:Y:S05]  /*06b0*/  BSYNC.RECONVERGENT B2 ;  /* 0x0000000000027941 */ /* 0x000fea0003800200 */
.L_x_11:
[----:B------:R-:W-:Y:S01]  /*06c0*/  IADD3 R2, PT, PT, -R11, R20, RZ ;  /* 0x000000140b027210 */ /* 0x000fe20007ffe1ff */
[----:B------:R-:W-:Y:S03]  /*06d0*/  BSSY.RECONVERGENT B2, `(.L_x_14) ;  /* 0x0000019000027945 */ /* 0x000fe60003800200 */
[----:B------:R-:W-:-:S13]  /*06e0*/  ISETP.GT.AND P1, PT, R2, 0x400, PT ;  /* 0x000004000200780c */ /* 0x000fda0003f24270 */
[----:B------:R-:W-:Y:S05]  /*06f0*/  @!P1 BRA `(.L_x_15) ;  /* 0x0000000000589947 */ /* 0x000fea0003800000 */
[----:B------:R-:W0:Y:S01]  /*0700*/  LDC.64 R4, c[0x0][0x380] ;  /* 0x0000e000ff047b82 */ /* 0x000e220000000a00 */
[C---:B------:R-:W-:Y:S02]  /*0710*/  VIADD R15, R11.reuse, 0x400 ;  /* 0x000004000b0f7836 */ /* 0x040fe40000000000 */
[----:B0-----:R-:W-:-:S05]  /*0720*/  IMAD.WIDE R2, R11, 0x4, R4 ;  /* 0x000000040b027825 */ /* 0x001fca00078e0204 */
[----:B------:R-:W2:Y:S04]  /*0730*/  LDG.E.CONSTANT R7, desc[UR6][R2.64] ;  /* 0x0000000602077981 */ /* 0x000ea8000c1e9900 */
[----:B------:R-:W3:Y:S01]  /*0740*/  LDG.E.CONSTANT R6, desc[UR6][R2.64+0x400] ;  /* 0x0004000602067981 */ /* 0x000ee2000c1e9900 */
[----:B------:R-:W-:-:S03]  /*0750*/  IMAD.WIDE R4, R15, 0x4, R4 ;  /* 0x000000040f047825 */ /* 0x000fc600078e0204 */
[----:B------:R-:W4:Y:S04]  /*0760*/  LDG.E.CONSTANT R13, desc[UR6][R2.64+0x800] ;  /* 0x00080006020d7981 */ /* 0x000f28000c1e9900 */
[----:B------:R-:W4:Y:S04]  /*0770*/  LDG.E.CONSTANT R15, desc[UR6][R2.64+0xc00] ;  /* 0x000c0006020f7981 */ /* 0x000f28000c1e9900 */
[----:B------:R-:W4:Y:S04]  /*0780*/  LDG.E.CONSTANT R17, desc[UR6][R4.64] ;  /* 0x0000000604117981 */ /* 0x000f28000c1e9900 */
[----:B------:R-:W4:Y:S04]  /*0790*/  LDG.E.CONSTANT R19, desc[UR6][R4.64+0x400] ;  /* 0x0004000604137981 */ /* 0x000f28000c1e9900 */
[----:B------:R-:W4:Y:S04]  /*07a0*/  LDG.E.CONSTANT R21, desc[UR6][R4.64+0x800] ;  /* 0x0008000604157981 */ /* 0x000f28000c1e9900 */
[----:B------:R-:W4:Y:S01]  /*07b0*/  LDG.E.CONSTANT R23, desc[UR6][R4.64+0xc00] ;  /* 0x000c000604177981 */ /* 0x000f22000c1e9900 */
[----:B------:R-:W-:-:S02]  /*07c0*/  PLOP3.LUT P0, PT, PT, PT, PT, 0x8, 0x80 ;  /* 0x000000000080781c */ /* 0x000fc40003f0e170 */
[----:B------:R-:W-:Y:S01]  /*07d0*/  IADD3 R11, PT, PT, R11, 0x800, RZ ;  /* 0x000008000b0b7810 */ /* 0x000fe20007ffe0ff */
[----:B--2--5:R-:W-:-:S04]  /*07e0*/  FADD R7, R0, R7 ;  /* 0x0000000700077221 */ /* 0x024fc80000000000 */
[----:B---3--:R-:W-:-:S04]  /*07f0*/  FADD R6, R7, R6 ;  /* 0x0000000607067221 */ /* 0x008fc80000000000 */
[----:B----4-:R-:W-:-:S04]  /*0800*/  FADD R6, R6, R13 ;  /* 0x0000000d06067221 */ /* 0x010fc80000000000 */
[----:B------:R-:W-:-:S04]  /*0810*/  FADD R6, R6, R15 ;  /* 0x0000000f06067221 */ /* 0x000fc80000000000 */
[----:B------:R-:W-:-:S04]  /*0820*/  FADD R6, R6, R17 ;  /* 0x0000001106067221 */ /* 0x000fc80000000000 */
[----:B------:R-:W-:-:S04]  /*0830*/  FADD R6, R6, R19 ;  /* 0x0000001306067221 */ /* 0x000fc80000000000 */
[----:B------:R-:W-:-:S04]  /*0840*/  FADD R6, R6, R21 ;  /* 0x0000001506067221 */ /* 0x000fc80000000000 */
[----:B------:R-:W-:-:S07]  /*0850*/  FADD R0, R6, R23 ;  /* 0x0000001706007221 */ /* 0x000fce0000000000 */
.L_x_15:
[----:B------:R-:W-:Y:S05]  /*0860*/  BSYNC.RECONVERGENT B2 ;  /* 0x0000000000027941 */ /* 0x000fea0003800200 */
.L_x_14:
[----:B------:R-:W-:-:S13]  /*0870*/  ISETP.LT.OR P0, PT, R11, R20, P0 ;  /* 0x000000140b00720c */ /* 0x000fda0000701670 */
[----:B------:R-:W-:Y:S05]  /*0880*/  @!P0 BRA `(.L_x_7) ;  /* 0x0000000000288947 */ /* 0x000fea0003800000 */
[----:B------:R-:W0:Y:S02]  /*0890*/  LDC.64 R2, c[0x0][0x380] ;  /* 0x0000e000ff027b82 */ /* 0x000e240000000a00 */
[----:B0-----:R-:W-:-:S05]  /*08a0*/  IMAD.WIDE R2, R11, 0x4, R2 ;  /* 0x000000040b027825 */ /* 0x001fca00078e0202 */
[----:B------:R-:W2:Y:S04]  /*08b0*/  LDG.E.CONSTANT R5, desc[UR6][R2.64] ;  /* 0x0000000602057981 */ /* 0x000ea8000c1e9900 */
[----:B------:R-:W3:Y:S04]  /*08c0*/  LDG.E.CONSTANT R4, desc[UR6][R2.64+0x400] ;  /* 0x0004000602047981 */ /* 0x000ee8000c1e9900 */
[----:B------:R-:W4:Y:S04]  /*08d0*/  LDG.E.CONSTANT R7, desc[UR6][R2.64+0x800] ;  /* 0x0008000602077981 */ /* 0x000f28000c1e9900 */
[----:B------:R-:W4:Y:S01]  /*08e0*/  LDG.E.CONSTANT R11, desc[UR6][R2.64+0xc00] ;  /* 0x000c0006020b7981 */ /* 0x000f22000c1e9900 */
[----:B--2--5:R-:W-:-:S04]  /*08f0*/  FADD R5, R0, R5 ;  /* 0x0000000500057221 */ /* 0x024fc80000000000 */
[----:B---3--:R-:W-:-:S04]  /*0900*/  FADD R4, R5, R4 ;  /* 0x0000000405047221 */ /* 0x008fc80000000000 */
[----:B----4-:R-:W-:-:S04]  /*0910*/  FADD R4, R4, R7 ;  /* 0x0000000704047221 */ /* 0x010fc80000000000 */
[----:B------:R-:W-:-:S07]  /*0920*/  FADD R0, R4, R11 ;  /* 0x0000000b04007221 */ /* 0x000fce0000000000 */
.L_x_7:
[----:B------:R-:W-:Y:S05]  /*0930*/  BSYNC.RECONVERGENT B1 ;  /* 0x0000000000017941 */ /* 0x000fea0003800200 */
.L_x_6:
[----:B------:R-:W-:Y:S02]  /*0940*/  ISETP.GE.AND P0, PT, R20, 0x100, PT ;  /* 0x000001001400780c */ /* 0x000fe40003f06270 */
[----:B-----5:R-:W-:-:S11]  /*0950*/  MOV R7, R0 ;  /* 0x0000000000077202 */ /* 0x020fd60000000f00 */
[----:B------:R-:W-:Y:S05]  /*0960*/  @!P0 BRA `(.L_x_16) ;  /* 0x0000000000ac8947 */ /* 0x000fea0003800000 */
[----:B------:R-:W1:Y:S01]  /*0970*/  S2R R6, SR_LANEID ;  /* 0x0000000000067919 */ /* 0x000e620000000000 */
[----:B------:R-:W2:Y:S02]  /*0980*/  SHFL.DOWN PT, R0, R7, 0x1, 0x1f ;  /* 0x08201f0007007f89 */ /* 0x000ea400000e0000 */
[----:B--2---:R-:W-:Y:S01]  /*0990*/  FADD R0, R0, R7 ;  /* 0x0000000700007221 */ /* 0x004fe20000000000 */
[C---:B-1----:R-:W-:Y:S02]  /*09a0*/  ISETP.GT.AND P0, PT, R6.reuse, 0x1e, PT ;  /* 0x0000001e0600780c */ /* 0x042fe40003f04270 */
[C---:B------:R-:W-:Y:S02]  /*09b0*/  ISETP.NE.AND P1, PT, R6.reuse, RZ, PT ;  /* 0x000000ff0600720c */ /* 0x040fe40003f25270 */
[----:B------:R-:W-:Y:S02]  /*09c0*/  FSEL R0, R7, R0, P0 ;  /* 0x0000000007007208 */ /* 0x000fe40000000000 */
[----:B------:R-:W-:-:S03]  /*09d0*/  ISETP.GT.AND P0, PT, R6, 0x1d, PT ;  /* 0x0000001d0600780c */ /* 0x000fc60003f04270 */
[----:B0-----:R-:W0:Y:S06]  /*09e0*/  SHFL.DOWN PT, R3, R0, 0x2, 0x1f ;  /* 0x08401f0000037f89 */ /* 0x001e2c00000e0000 */
[----:B------:R-:W1:Y:S01]  /*09f0*/  @!P1 S2R R5, SR_CgaCtaId ;  /* 0x0000000000059919 */ /* 0x000e620000008800 */
[----:B------:R-:W-:Y:S02]  /*0a00*/  @!P1 MOV R4, 0x400 ;  /* 0x0000040000049802 */ /* 0x000fe40000000f00 */
[----:B------:R-:W-:-:S04]  /*0a10*/  @!P1 SHF.R.U32.HI R2, RZ, 0x3, R9 ;  /* 0x00000003ff029819 */ /* 0x000fc80000011609 */
[----:B------:R-:W-:Y:S01]  /*0a20*/  @!P1 LOP3.LUT R2, R2, 0x7c, RZ, 0xc0, !PT ;  /* 0x0000007c02029812 */ /* 0x000fe200078ec0ff */
[----:B0-----:R-:W-:Y:S01]  /*0a30*/  @!P0 FADD R0, R0, R3 ;  /* 0x0000000300008221 */ /* 0x001fe20000000000 */
[----:B------:R-:W-:-:S04]  /*0a40*/  ISETP.GT.AND P0, PT, R6, 0x1b, PT ;  /* 0x0000001b0600780c */ /* 0x000fc80003f04270 */
[----:B------:R-:W0:Y:S01]  /*0a50*/  SHFL.DOWN PT, R3, R0, 0x4, 0x1f ;  /* 0x08801f0000037f89 */ /* 0x000e2200000e0000 */
[----:B-1----:R-:W-:-:S04]  /*0a60*/  @!P1 LEA R5, R5, R4, 0x18 ;  /* 0x0000000405059211 */ /* 0x002fc800078ec0ff */
[----:B------:R-:W-:-:S04]  /*0a70*/  @!P1 IADD3 R2, PT, PT, R2, R5, RZ ;  /* 0x0000000502029210 */ /* 0x000fc80007ffe0ff */
[----:B0-----:R-:W-:Y:S01]  /*0a80*/  @!P0 FADD R0, R0, R3 ;  /* 0x0000000300008221 */ /* 0x001fe20000000000 */
[----:B------:R-:W-:-:S04]  /*0a90*/  ISETP.GT.AND P0, PT, R6, 0x17, PT ;  /* 0x000000170600780c */ /* 0x000fc80003f04270 */
[----:B------:R-:W0:Y:S09]  /*0aa0*/  SHFL.DOWN PT, R3, R0, 0x8, 0x1f ;  /* 0x09001f0000037f89 */ /* 0x000e3200000e0000 */
[----:B0-----:R-:W-:Y:S01]  /*0ab0*/  @!P0 FADD R0, R0, R3 ;  /* 0x0000000300008221 */ /* 0x001fe20000000000 */
[----:B------:R-:W-:-:S04]  /*0ac0*/  ISETP.NE.AND P0, PT, R9, RZ, PT ;  /* 0x000000ff0900720c */ /* 0x000fc80003f05270 */
[----:B------:R-:W0:Y:S02]  /*0ad0*/  SHFL.DOWN PT, R3, R0, 0x10, 0x1f ;  /* 0x0a001f0000037f89 */ /* 0x000e2400000e0000 */
[----:B0-----:R-:W-:-:S05]  /*0ae0*/  FADD R3, R0, R3 ;  /* 0x0000000300037221 */ /* 0x001fca0000000000 */
[----:B------:R0:W-:Y:S01]  /*0af0*/  @!P1 STS [R2+0x8], R3 ;  /* 0x0000080302009388 */ /* 0x0001e20000000800 */
[----:B------:R-:W-:Y:S01]  /*0b00*/  BAR.SYNC.DEFER_BLOCKING 0x0 ;  /* 0x0000000000007b1d */ /* 0x000fe20000010000 */
[----:B------:R-:W-:-:S04]  /*0b10*/  ISETP.GT.AND P1, PT, R6, 0xf, PT ;  /* 0x0000000f0600780c */ /* 0x000fc80003f24270 */
[----:B------:R-:W-:Y:S01]  /*0b20*/  FSEL R0, R0, R3, P1 ;  /* 0x0000000300007208 */ /* 0x000fe20000800000 */
[----:B------:R-:W-:Y:S08]  /*0b30*/  @P0 BRA `(.L_x_17) ;  /* 0x0000003000900947 */ /* 0x000ff00003800000 */
[----:B------:R-:W1:Y:S01]  /*0b40*/  S2UR UR5, SR_CgaCtaId ;  /* 0x00000000000579c3 */ /* 0x000e620000008800 */
[----:B------:R-:W-:Y:S02]  /*0b50*/  UMOV UR4, 0x400 ;  /* 0x0000040000047882 */ /* 0x000fe40000000000 */
[----:B-1----:R-:W-:-:S09]  /*0b60*/  ULEA UR4, UR5, UR4, 0x18 ;  /* 0x0000000405047291 */ /* 0x002fd2000f8ec0ff */
[----:B0-----:R-:W0:Y:S04]  /*0b70*/  LDS R3, [UR4+0xc] ;  /* 0x00000c04ff037984 */ /* 0x001e280008000800 */
[----:B------:R-:W1:Y:S04]  /*0b80*/  LDS.128 R4, [UR4+0x10] ;  /* 0x00001004ff047984 */ /* 0x000e680008000c00 */
[----:B------:R-:W2:Y:S01]  /*0b90*/  LDS.64 R8, [UR4+0x20] ;  /* 0x00002004ff087984 */ /* 0x000ea20008000a00 */
[----:B0-----:R-:W-:-:S04]  /*0ba0*/  FADD R3, R0, R3 ;  /* 0x0000000300037221 */ /* 0x001fc80000000000 */
[----:B-1----:R-:W-:-:S04]  /*0bb0*/  FADD R4, R3, R4 ;  /* 0x0000000403047221 */ /* 0x002fc80000000000 */
[----:B------:R-:W-:-:S04]  /*0bc0*/  FADD R5, R4, R5 ;  /* 0x0000000504057221 */ /* 0x000fc80000000000 */
[----:B------:R-:W-:-:S04]  /*0bd0*/  FADD R6, R5, R6 ;  /* 0x0000000605067221 */ /* 0x000fc80000000000 */
[----:B------:R-:W-:-:S04]  /*0be0*/  FADD R7, R6, R7 ;  /* 0x0000000706077221 */ /* 0x000fc80000000000 */
[----:B--2---:R-:W-:-:S04]  /*0bf0*/  FADD R8, R7, R8 ;  /* 0x0000000807087221 */ /* 0x004fc80000000000 */
[----:B------:R-:W-:Y:S01]  /*0c00*/  FADD R0, R8, R9 ;  /* 0x0000000908007221 */ /* 0x000fe20000000000 */
[----:B------:R-:W-:Y:S06]  /*0c10*/  BRA `(.L_x_17) ;  /* 0x0000003000587947 */ /* 0x000fec0003800000 */
.L_x_16:
[----:B------:R-:W1:Y:S01]  /*0c20*/  S2R R4, SR_LANEID ;  /* 0x0000000000047919 */ /* 0x000e620000000000 */
[----:B------:R-:W-:-:S04]  /*0c30*/  LOP3.LUT R0, R9, 0x3e0, RZ, 0xc0, !PT ;  /* 0x000003e009007812 */ /* 0x000fc800078ec0ff */
[----:B0-----:R-:W-:Y:S02]  /*0c40*/  IADD3 R3, PT, PT, R0, 0x20, RZ ;  /* 0x0000002000037810 */ /* 0x001fe40007ffe0ff */
[----:B------:R-:W-:Y:S02]  /*0c50*/  LOP3.LUT R5, RZ, R0, RZ, 0x33, !PT ;  /* 0x00000000ff057212 */ /* 0x000fe400078e33ff */
[-C--:B------:R-:W-:Y:S02]  /*0c60*/  ISETP.GT.AND P0, PT, R3, R20.reuse, PT ;  /* 0x000000140300720c */ /* 0x080fe40003f04270 */
[----:B------:R-:W-:-:S04]  /*0c70*/  IADD3 R5, PT, PT, R5, R20, RZ ;  /* 0x0000001405057210 */ /* 0x000fc80007ffe0ff */
[----:B------:R-:W-:-:S05]  /*0c80*/  SEL R5, R5, 0x1f, P0 ;  /* 0x0000001f05057807 */ /* 0x000fca0000000000 */
[----:B------:R-:W0:Y:S01]  /*0c90*/  SHFL.DOWN PT, R0, R7, 0x1, R5 ;  /* 0x0820000007007989 */ /* 0x000e2200000e0005 */
[C---:B-1----:R-:W-:Y:S02]  /*0ca0*/  ISETP.GE.AND P0, PT, R4.reuse, R5, PT ;  /* 0x000000050400720c */ /* 0x042fe40003f06270 */
[C---:B------:R-:W-:Y:S02]  /*0cb0*/  IADD3 R2, PT, PT, R4.reuse, 0x2, RZ ;  /* 0x0000000204027810 */ /* 0x040fe40007ffe0ff */
[----:B------:R-:W-:-:S09]  /*0cc0*/  ISETP.NE.AND P1, PT, R4, RZ, PT ;  /* 0x000000ff0400720c */ /* 0x000fd20003f25270 */
[----:B0-----:R-:W-:Y:S01]  /*0cd0*/  @!P0 FADD R7, R0, R7 ;  /* 0x0000000700078221 */ /* 0x001fe20000000000 */
[-C--:B------:R-:W-:Y:S02]  /*0ce0*/  ISETP.GT.AND P0, PT, R2, R5.reuse, PT ;  /* 0x000000050200720c */ /* 0x080fe40003f04270 */
[----:B------:R-:W-:Y:S01]  /*0cf0*/  IADD3 R2, PT, PT, R4, 0x4, RZ ;  /* 0x0000000404027810 */ /* 0x000fe20007ffe0ff */
[----:B------:R-:W0:Y:S01]  /*0d00*/  @!P1 S2R R6, SR_CgaCtaId ;  /* 0x0000000000069919 */ /* 0x000e220000008800 */
[----:B------:R-:W-:Y:S01]  /*0d10*/  @!P1 MOV R3, 0x400 ;  /* 0x0000040000039802 */ /* 0x000fe20000000f00 */
[----:B------:R-:W1:Y:S08]  /*0d20*/  SHFL.DOWN PT, R0, R7, 0x2, R5 ;  /* 0x0840000007007989 */ /* 0x000e7000000e0005 */
[----:B-1----:R-:W-:Y:S01]  /*0d30*/  @!P0 FADD R7, R7, R0 ;  /* 0x0000000007078221 */ /* 0x002fe20000000000 */
[----:B------:R-:W-:-:S02]  /*0d40*/  ISETP.GT.AND P0, PT, R2, R5, PT ;  /* 0x000000050200720c */ /* 0x000fc40003f04270 */
[----:B------:R-:W-:Y:S02]  /*0d50*/  IADD3 R2, PT, PT, R4, 0x8, RZ ;  /* 0x0000000804027810 */ /* 0x000fe40007ffe0ff */
[----:B------:R-:W1:Y:S01]  /*0d60*/  SHFL.DOWN PT, R0, R7, 0x4, R5 ;  /* 0x0880000007007989 */ /* 0x000e6200000e0005 */
[----:B0-----:R-:W-:-:S08]  /*0d70*/  @!P1 LEA R3, R6, R3, 0x18 ;  /* 0x0000000306039211 */ /* 0x001fd000078ec0ff */
[----:B-1----:R-:W-:Y:S01]  /*0d80*/  @!P0 FADD R7, R7, R0 ;  /* 0x0000000007078221 */ /* 0x002fe20000000000 */
[----:B------:R-:W-:Y:S01]  /*0d90*/  ISETP.GT.AND P0, PT, R2, R5, PT ;  /* 0x000000050200720c */ /* 0x000fe20003f04270 */
[----:B------:R-:W-:-:S03]  /*0da0*/  VIADD R2, R4, 0x10 ;  /* 0x0000001004027836 */ /* 0x000fc60000000000 */
[----:B------:R-:W0:Y:S09]  /*0db0*/  SHFL.DOWN PT, R0, R7, 0x8, R5 ;  /* 0x0900000007007989 */ /* 0x000e3200000e0005 */
[----:B0-----:R-:W-:Y:S01]  /*0dc0*/  @!P0 FADD R7, R7, R0 ;  /* 0x0000000007078221 */ /* 0x001fe20000000000 */
[----:B------:R-:W-:-:S02]  /*0dd0*/  ISETP.GT.AND P0, PT, R2, R5, PT ;  /* 0x000000050200720c */ /* 0x000fc40003f04270 */
[----:B------:R-:W-:Y:S02]  /*0de0*/  @!P1 SHF.R.U32.HI R2, RZ, 0x3, R9 ;  /* 0x00000003ff029819 */ /* 0x000fe40000011609 */
[----:B------:R-:W0:Y:S02]  /*0df0*/  SHFL.DOWN PT, R0, R7, 0x10, R5 ;  /* 0x0a00000007007989 */ /* 0x000e2400000e0005 */
[----:B------:R-:W-:-:S04]  /*0e00*/  @!P1 LOP3.LUT R2, R2, 0x7c, RZ, 0xc0, !PT ;  /* 0x0000007c02029812 */ /* 0x000fc800078ec0ff */
[----:B------:R-:W-:-:S03]  /*0e10*/  @!P1 IADD3 R3, PT, PT, R2, R3, RZ ;  /* 0x0000000302039210 */ /* 0x000fc60007ffe0ff */
[----:B0-----:R-:W-:Y:S01]  /*0e20*/  @!P0 FADD R7, R7, R0 ;  /* 0x0000000007078221 */ /* 0x001fe20000000000 */
[----:B------:R-:W-:-:S04]  /*0e30*/  ISETP.NE.AND P0, PT, R9, RZ, PT ;  /* 0x000000ff0900720c */ /* 0x000fc80003f05270 */
[----:B------:R-:W-:-:S05]  /*0e40*/  MOV R0, R7 ;  /* 0x0000000700007202 */ /* 0x000fca0000000f00 */
[----:B------:R4:W-:Y:S01]  /*0e50*/  @!P1 STS [R3+0x8], R0 ;  /* 0x0000080003009388 */ /* 0x0009e20000000800 */
[----:B------:R-:W-:Y:S06]  /*0e60*/  BAR.SYNC.DEFER_BLOCKING 0x0 ;  /* 0x0000000000007b1d */ /* 0x000fec0000010000 */
[----:B------:R-:W-:Y:S05]  /*0e70*/  @P0 BRA `(.L_x_17) ;  /* 0x0000002c00c00947 */ /* 0x000fea0003800000 */
[----:B------:R-:W0:Y:S01]  /*0e80*/  S2UR UR5, SR_CgaCtaId ;  /* 0x00000000000579c3 */ /* 0x000e220000008800 */
[----:B------:R-:W-:Y:S01]  /*0e90*/  UMOV UR4, 0x400 ;  /* 0x0000040000047882 */ /* 0x000fe20000000000 */
[C---:B------:R-:W-:Y:S02]  /*0ea0*/  ISETP.GT.AND P2, PT, R20.reuse, 0x20, PT ;  /* 0x000000201400780c */ /* 0x040fe40003f44270 */
[C---:B------:R-:W-:Y:S02]  /*0eb0*/  ISETP.GT.AND P4, PT, R20.reuse, 0x40, PT ;  /* 0x000000401400780c */ /* 0x040fe40003f84270 */
[C---:B------:R-:W-:Y:S02]  /*0ec0*/  ISETP.GT.AND P3, PT, R20.reuse, 0x60, PT ;  /* 0x000000601400780c */ /* 0x040fe40003f64270 */
[----:B------:R-:W-:Y:S01]  /*0ed0*/  ISETP.GT.AND P1, PT, R20, 0x80, PT ;  /* 0x000000801400780c */ /* 0x000fe20003f24270 */
[----:B0-----:R-:W-:-:S09]  /*0ee0*/  ULEA UR4, UR5, UR4, 0x18 ;  /* 0x0000000405047291 */ /* 0x001fd2000f8ec0ff */
[----:B----4-:R-:W0:Y:S04]  /*0ef0*/  LDS R3, [UR4+0xc] ;  /* 0x00000c04ff037984 */ /* 0x010e280008000800 */
[----:B------:R-:W1:Y:S04]  /*0f00*/  LDS.128 R4, [UR4+0x10] ;  /* 0x00001004ff047984 */ /* 0x000e680008000c00 */
[----:B------:R-:W2:Y:S01]  /*0f10*/  LDS.64 R8, [UR4+0x20] ;  /* 0x00002004ff087984 */ /* 0x000ea20008000a00 */
[----:B0-----:R-:W-:Y:S01]  /*0f20*/  @P2 FADD R0, R0, R3 ;  /* 0x0000000300002221 */ /* 0x001fe20000000000 */
[----:B------:R-:W-:-:S03]  /*0f30*/  ISETP.GT.AND P2, PT, R20, 0xa0, PT ;  /* 0x000000a01400780c */ /* 0x000fc60003f44270 */
[----:B-1----:R-:W-:Y:S01]  /*0f40*/  @P4 FADD R0, R0, R4 ;  /* 0x0000000400004221 */ /* 0x002fe20000000000 */
[----:B------:R-:W-:-:S03]  /*0f50*/  ISETP.GT.AND P4, PT, R20, 0xc0, PT ;  /* 0x000000c01400780c */ /* 0x000fc60003f84270 */
[----:B------:R-:W-:Y:S01]  /*0f60*/  @P3 FADD R0, R0, R5 ;  /* 0x0000000500003221 */ /* 0x000fe20000000000 */
[----:B------:R-:W-:-:S03]  /*0f70*/  ISETP.GT.AND P3, PT, R20, 0xe0, PT ;  /* 0x000000e01400780c */ /* 0x000fc60003f64270 */
[----:B------:R-:W-:-:S04]  /*0f80*/  @P1 FADD R0, R0, R6 ;  /* 0x0000000600001221 */ /* 0x000fc80000000000 */
[----:B------:R-:W-:-:S04]  /*0f90*/  @P2 FADD R0, R0, R7 ;  /* 0x0000000700002221 */ /* 0x000fc80000000000 */
[----:B--2---:R-:W-:-:S04]  /*0fa0*/  @P4 FADD R0, R0, R8 ;  /* 0x0000000800004221 */ /* 0x004fc80000000000 */
[----:B------:R-:W-:Y:S01]  /*0fb0*/  @P3 FADD R0, R0, R9 ;  /* 0x0000000900003221 */ /* 0x000fe20000000000 */
[----:B------:R-:W-:Y:S06]  /*0fc0*/  BRA `(.L_x_17) ;  /* 0x0000002c006c7947 */ /* 0x000fec0003800000 */
.L_x_3:
[----:B------:R-:W0:Y:S01]  /*0fd0*/  S2R R0, SR_TID.X ;  /* 0x0000000000007919 */ /* 0x000e220000002100 */
[----:B------:R-:W1:Y:S01]  /*0fe0*/  LDC.64 R2, c[0x0][0x380] ;  /* 0x0000e000ff027b82 */ /* 0x000e620000000a00 */
[----:B0-----:R-:W-:-:S05]  /*0ff0*/  SHF.L.U32 R5, R0, 0x2, RZ ;  /* 0x0000000200057819 */ /* 0x001fca00000006ff */
[----:B-1----:R-:W-:-:S05]  /*1000*/  IMAD.WIDE.U32 R2, R5, 0x4, R2 ;  /* 0x0000000405027825 */ /* 0x002fca00078e0002 */
[----:B------:R-:W2:Y:S04]  /*1010*/  LDG.E.128.CONSTANT R4, desc[UR6][R2.64] ;  /* 0x0000000602047981 */ /* 0x000ea8000c1e9d00 */
[----:B------:R-:W3:Y:S04]  /*1020*/  LDG.E.128.CONSTANT R8, desc[UR6][R2.64+0x1000] ;  /* 0x0010000602087981 */ /* 0x000ee8000c1e9d00 */
[----:B------:R-:W4:Y:S04]  /*1030*/  LDG.E.128.CONSTANT R12, desc[UR6][R2.64+0x2000] ;  /* 0x00200006020c7981 */ /* 0x000f28000c1e9d00 */
[----:B------:R-:W5:Y:S01]  /*1040*/  LDG.E.128.CONSTANT R16, desc[UR6][R2.64+0x3000] ;  /* 0x0030000602107981 */ /* 0x000f62000c1e9d00 */
[----:B------:R-:W-:Y:S01]  /*1050*/  ISETP.GE.U32.AND P0, PT, R20, 0x2000, PT ;  /* 0x000020001400780c */ /* 0x000fe20003f06070 */
[----:B------:R-:W-:-:S02]  /*1060*/  HFMA2 R23, -RZ, RZ, 0, 0.00048828125 ;  /* 0x00001000ff177431 */ /* 0x000fc400000001ff */
[----:B--2---:R-:W-:Y:S01]  /*1070*/  FADD R4, R4, R5 ;  /* 0x0000000504047221 */ /* 0x004fe20000000000 */
[----:B------:R-:W-:Y:S01]  /*1080*/  FADD R7, R6, R7 ;  /* 0x0000000706077221 */ /* 0x000fe20000000000 */
[----:B---3--:R-:W-:Y:S01]  /*1090*/  FADD R8, R8, R9 ;  /* 0x0000000908087221 */ /* 0x008fe20000000000 */
[----:B------:R-:W-:Y:S02]  /*10a0*/  FADD R11, R10, R11 ;  /* 0x0000000b0a0b7221 */ /* 0x000fe40000000000 */
[----:B------:R-:W-:Y:S01]  /*10b0*/  FADD R4, R4, R7 ;  /* 0x0000000704047221 */ /* 0x000fe20000000000 */
[----:B----4-:R-:W-:Y:S01]  /*10c0*/  FADD R12, R12, R13 ;  /* 0x0000000d0c0c7221 */ /* 0x010fe20000000000 */
[----:B------:R-:W-:Y:S01]  /*10d0*/  FADD R15, R14, R15 ;  /* 0x0000000f0e0f7221 */ /* 0x000fe20000000000 */
[----:B------:R-:W-:Y:S01]  /*10e0*/  FADD R11, R8, R11 ;  /* 0x0000000b080b7221 */ /* 0x000fe20000000000 */
[----:B-----5:R-:W-:Y:S01]  /*10f0*/  FADD R16, R16, R17 ;  /* 0x0000001110107221 */ /* 0x020fe20000000000 */
[----:B------:R-:W-:Y:S01]  /*1100*/  FADD R19, R18, R19 ;  /* 0x0000001312137221 */ /* 0x000fe20000000000 */
[----:B------:R-:W-:Y:S01]  /*1110*/  FADD R12, R12, R15 ;  /* 0x0000000f0c0c7221 */ /* 0x000fe20000000000 */
[----:B------:R-:W-:-:S02]  /*1120*/  FADD R4, R4, R11 ;  /* 0x0000000b04047221 */ /* 0x000fc40000000000 */
[----:B------:R-:W-:-:S04]  /*1130*/  FADD R19, R16, R19 ;  /* 0x0000001310137221 */ /* 0x000fc80000000000 */
[----:B------:R-:W-:-:S04]  /*1140*/  FADD R19, R12, R19 ;  /* 0x000000130c137221 */ /* 0x000fc80000000000 */
[----:B------:R-:W-:Y:S01]  /*1150*/  FADD R21, R4, R19 ;  /* 0x0000001304157221 */ /* 0x000fe20000000000 */
[----:B------:R-:W-:Y:S06]  /*1160*/  @!P0 BRA `(.L_x_18) ;  /* 0x00000000007c8947 */ /* 0x000fec0003800000 */
[----:B------:R-:W0:Y:S01]  /*1170*/  LDC R24, c[0x0][0x390] ;  /* 0x0000e400ff187b82 */ /* 0x000e220000000800 */
[----:B------:R-:W-:Y:S02]  /*1180*/  IADD3 R22, PT, PT, R20, -0x1000, RZ ;  /* 0xfffff00014167810 */ /* 0x000fe40007ffe0ff */
[----:B------:R-:W-:-:S07]  /*1190*/  MOV R23, 0x1000 ;  /* 0x0000100000177802 */ /* 0x000fce0000000f00 */
.L_x_20:
[----:B------:R-:W-:-:S05]  /*11a0*/  IMAD.WIDE R26, R23, 0x4, R2 ;  /* 0x00000004171a7825 */ /* 0x000fca00078e0202 */
[----:B------:R-:W2:Y:S04]  /*11b0*/  LDG.E.128.CONSTANT R16, desc[UR6][R26.64+0x2000] ;  /* 0x002000061a107981 */ /* 0x000ea8000c1e9d00 */
[----:B------:R-:W3:Y:S04]  /*11c0*/  LDG.E.128.CONSTANT R4, desc[UR6][R26.64+0x3000] ;  /* 0x003000061a047981 */ /* 0x000ee8000c1e9d00 */
[----:B------:R-:W4:Y:S04]  /*11d0*/  LDG.E.128.CONSTANT R8, desc[UR6][R26.64] ;  /* 0x000000061a087981 */ /* 0x000f28000c1e9d00 */
[----:B------:R-:W5:Y:S01]  /*11e0*/  LDG.E.128.CONSTANT R12, desc[UR6][R26.64+0x1000] ;  /* 0x001000061a0c7981 */ /* 0x000f62000c1e9d00 */
[----:B0-----:R-:W-:Y:S01]  /*11f0*/  MOV R20, R24 ;  /* 0x0000001800147202 */ /* 0x001fe20000000f00 */
[----:B--2---:R-:W-:Y:S01]  /*1200*/  FADD R17, R17, R18 ;  /* 0x0000001211117221 */ /* 0x004fe20000000000 */
[----:B---3--:R-:W-:-:S02]  /*1210*/  FADD R18, R19, R4 ;  /* 0x0000000413127221 */ /* 0x008fc40000000000 */
[----:B------:R-:W-:Y:S01]  /*1220*/  IADD3 R4, PT, PT, -R23, R20, RZ ;  /* 0x0000001417047210 */ /* 0x000fe20007ffe1ff */
[----:B------:R-:W-:Y:S01]  /*1230*/  FADD R5, R5, R6 ;  /* 0x0000000605057221 */ /* 0x000fe20000000000 */
[----:B----4-:R-:W-:Y:S01]  /*1240*/  FADD R9, R9, R10 ;  /* 0x0000000a09097221 */ /* 0x010fe20000000000 */
[----:B------:R-:W-:Y:S01]  /*1250*/  FADD R8, R8, R21 ;  /* 0x0000001508087221 */ /* 0x000fe20000000000 */
[----:B------:R-:W-:Y:S01]  /*1260*/  ISETP.GE.AND P0, PT, R4, 0x1000, PT ;  /* 0x000010000400780c */ /* 0x000fe20003f06270 */
[----:B-----5:R-:W-:Y:S01]  /*1270*/  FADD R13, R13, R14 ;  /* 0x0000000e0d0d7221 */ /* 0x020fe20000000000 */
[----:B------:R-:W-:Y:S01]  /*1280*/  FADD R10, R11, R12 ;  /* 0x0000000c0b0a7221 */ /* 0x000fe20000000000 */
[----:B------:R-:W-:Y:S01]  /*1290*/  FADD R14, R15, R16 ;  /* 0x000000100f0e7221 */ /* 0x000fe20000000000 */
[----:B------:R-:W-:Y:S01]  /*12a0*/  FADD R8, R8, R9 ;  /* 0x0000000908087221 */ /* 0x000fe20000000000 */
[----:B------:R-:W-:Y:S01]  /*12b0*/  FADD R5, R18, R5 ;  /* 0x0000000512057221 */ /* 0x000fe20000000000 */
[----:B------:R-:W-:Y:S01]  /*12c0*/  FADD R13, R10, R13 ;  /* 0x0000000d0a0d7221 */ /* 0x000fe20000000000 */
[----:B------:R-:W-:-:S03]  /*12d0*/  FADD R14, R14, R17 ;  /* 0x000000110e0e7221 */ /* 0x000fc60000000000 */
[----:B------:R-:W-:Y:S01]  /*12e0*/  FADD R8, R8, R13 ;  /* 0x0000000d08087221 */ /* 0x000fe20000000000 */
[----:B------:R-:W-:-:S04]  /*12f0*/  FADD R5, R14, R5 ;  /* 0x000000050e057221 */ /* 0x000fc80000000000 */
[----:B------:R-:W-:-:S04]  /*1300*/  FADD R5, R8, R5 ;  /* 0x0000000508057221 */ /* 0x000fc80000000000 */
[----:B------:R-:W-:Y:S01]  /*1310*/  FADD R21, R7, R5 ;  /* 0x0000000507157221 */ /* 0x000fe20000000000 */
[----:B------:R-:W-:Y:S06]  /*1320*/  @!P0 BRA `(.L_x_19) ;  /* 0x0000000800308947 */ /* 0x000fec0003800000 */
[----:B------:R-:W-:-:S04]  /*1330*/  IADD3 R23, PT, PT, R23, 0x1000, RZ ;  /* 0x0000100017177810 */ /* 0x000fc80007ffe0ff */
[----:B------:R-:W-:-:S13]  /*1340*/  ISETP.GT.AND P0, PT, R23, R22, PT ;  /* 0x000000161700720c */ /* 0x000fda0003f04270 */
[----:B------:R-:W-:Y:S05]  /*1350*/  @!P0 BRA `(.L_x_20) ;  /* 0xfffffffc00908947 */ /* 0x000fea000383ffff */
.L_x_18:
[----:B------:R-:W-:-:S13]  /*1360*/  ISETP.GE.AND P0, PT, R23, R20, PT ;  /* 0x000000141700720c */ /* 0x000fda0003f06270 */
[----:B------:R-:W-:Y:S05]  /*1370*/  @P0 BRA `(.L_x_19) ;  /* 0x00000008001c0947 */ /* 0x000fea0003800000 */
[----:B------:R-:W-:Y:S01]  /*1380*/  IMAD.IADD R9, R20, 0x1, -R23 ;  /* 0x0000000114097824 */ /* 0x000fe200078e0a17 */
[----:B------:R-:W-:Y:S04]  /*1390*/  BSSY.RECONVERGENT B1, `(.L_x_19) ;  /* 0x0000085000017945 */ /* 0x000fe80003800200 */
[----:B------:R-:W-:-:S13]  /*13a0*/  ISETP.GE.AND P0, PT, R0, R9, PT ;  /* 0x000000090000720c */ /* 0x000fda0003f06270 */
[----:B------:R-:W-:Y:S05]  /*13b0*/  @P0 BRA `(.L_x_21) ;  /* 0x0000000800080947 */ /* 0x000fea0003800000 */
[-C--:B------:R-:W-:Y:S01]  /*13c0*/  LOP3.LUT R2, RZ, R0.reuse, RZ, 0x33, !PT ;  /* 0x00000000ff027212 */ /* 0x080fe200078e33ff */
[----:B------:R-:W-:Y:S01]  /*13d0*/  BSSY.RECONVERGENT B2, `(.L_x_22) ;  /* 0x0000015000027945 */ /* 0x000fe20003800200 */
[----:B------:R-:W-:Y:S02]  /*13e0*/  MOV R8, R0 ;  /* 0x0000000000087202 */ /* 0x000fe40000000f00 */
[----:B------:R-:W-:-:S04]  /*13f0*/  IADD3 R2, PT, PT, -R23, R20, R2 ;  /* 0x0000001417027210 */ /* 0x000fc80007ffe102 */
[C---:B------:R-:W-:Y:S02]  /*1400*/  LOP3.LUT R3, R2.reuse, 0x300, RZ, 0xc0, !PT ;  /* 0x0000030002037812 */ /* 0x040fe400078ec0ff */
[----:B------:R-:W-:Y:S02]  /*1410*/  ISETP.GE.U32.AND P1, PT, R2, 0x300, PT ;  /* 0x000003000200780c */ /* 0x000fe40003f26070 */
[----:B------:R-:W-:-:S13]  /*1420*/  ISETP.NE.AND P0, PT, R3, 0x300, PT ;  /* 0x000003000300780c */ /* 0x000fda0003f05270 */
[----:B------:R-:W-:Y:S05]  /*1430*/  @!P0 BRA `(.L_x_23) ;  /* 0x0000000000388947 */ /* 0x000fea0003800000 */
[----:B------:R-:W0:Y:S01]  /*1440*/  LDC.64 R4, c[0x0][0x380] ;  /* 0x0000e000ff047b82 */ /* 0x000e220000000a00 */
[----:B------:R-:W-:Y:S02]  /*1450*/  LEA.HI R2, R2, 0x1, RZ, 0x18 ;  /* 0x0000000102027811 */ /* 0x000fe400078fc0ff */
[----:B------:R-:W-:Y:S02]  /*1460*/  IADD3 R7, PT, PT, R0, R23, RZ ;  /* 0x0000001700077210 */ /* 0x000fe40007ffe0ff */
[----:B------:R-:W-:Y:S02]  /*1470*/  LOP3.LUT R2, R2, 0x3, RZ, 0xc0, !PT ;  /* 0x0000000302027812 */ /* 0x000fe400078ec0ff */
[----:B------:R-:W-:Y:S02]  /*1480*/  MOV R8, R0 ;  /* 0x0000000000087202 */ /* 0x000fe40000000f00 */
[----:B------:R-:W-:-:S07]  /*1490*/  IADD3 R6, PT, PT, -R2, RZ, RZ ;  /* 0x000000ff02067210 */ /* 0x000fce0007ffe1ff */
.L_x_24:
[----:B0-----:R-:W-:-:S06]  /*14a0*/  IMAD.WIDE.U32 R2, R7, 0x4, R4 ;  /* 0x0000000407027825 */ /* 0x001fcc00078e0004 */
[----:B------:R-:W2:Y:S01]  /*14b0*/  LDG.E.CONSTANT R2, desc[UR6][R2.64] ;  /* 0x0000000602027981 */ /* 0x000ea2000c1e9900 */
[----:B------:R-:W-:Y:S02]  /*14c0*/  IADD3 R6, PT, PT, R6, 0x1, RZ ;  /* 0x0000000106067810 */ /* 0x000fe40007ffe0ff */
[----:B------:R-:W-:Y:S02]  /*14d0*/  IADD3 R8, PT, PT, R8, 0x100, RZ ;  /* 0x0000010008087810 */ /* 0x000fe40007ffe0ff */
[----:B------:R-:W-:Y:S02]  /*14e0*/  ISETP.NE.AND P0, PT, R6, RZ, PT ;  /* 0x000000ff0600720c */ /* 0x000fe40003f05270 */
[----:B------:R-:W-:Y:S01]  /*14f0*/  IADD3 R7, PT, PT, R7, 0x100, RZ ;  /* 0x0000010007077810 */ /* 0x000fe20007ffe0ff */
[----:B--2---:R-:W-:-:S10]  /*1500*/  FADD R21, R2, R21 ;  /* 0x0000001502157221 */ /* 0x004fd40000000000 */
[----:B------:R-:W-:Y:S05]  /*1510*/  @P0 BRA `(.L_x_24) ;  /* 0xfffffffc00e00947 */ /* 0x000fea000383ffff */
.L_x_23:
[----:B------:R-:W-:Y:S05]  /*1520*/  BSYNC.RECONVERGENT B2 ;  /* 0x0000000000027941 */ /* 0x000fea0003800200 */
.L_x_22:
[----:B------:R-:W-:Y:S05]  /*1530*/  @!P1 BRA `(.L_x_21) ;  /* 0x0000000400a89947 */ /* 0x000fea0003800000 */
[----:B------:R-:W0:Y:S01]  /*1540*/  LDCU.64 UR4, c[0x0][0x380] ;  /* 0x00007000ff0477ac */ /* 0x000e220008000a00 */
[----:B------:R-:W-:Y:S01]  /*1550*/  IADD3 R5, PT, PT, R9, -R8, RZ ;  /* 0x8000000809057210 */ /* 0x000fe20007ffe0ff */
[----:B------:R-:W-:Y:S01]  /*1560*/  BSSY.RECONVERGENT B2, `(.L_x_25) ;  /* 0x000003b000027945 */ /* 0x000fe20003800200 */
[CC--:B------:R-:W-:Y:S02]  /*1570*/  IADD3 R3, P0, PT, R8.reuse, R23.reuse, RZ ;  /* 0x0000001708037210 */ /* 0x0c0fe40007f1e0ff */
[----:B------:R-:W-:Y:S02]  /*1580*/  ISETP.GT.AND P1, PT, R5, 0xc00, PT ;  /* 0x00000c000500780c */ /* 0x000fe40003f24270 */
[----:B------:R-:W-:Y:S02]  /*1590*/  IADD3.X R4, PT, PT, RZ, RZ, RZ, P0, !PT ;  /* 0x000000ffff047210 */ /* 0x000fe400007fe4ff */
[----:B------:R-:W-:Y:S02]  /*15a0*/  IADD3 R11, PT, PT, R8, R23, RZ ;  /* 0x00000017080b7210 */ /* 0x000fe40007ffe0ff */
[----:B0-----:R-:W-:-:S04]  /*15b0*/  LEA R2, P0, R3, UR4, 0x2 ;  /* 0x0000000403027c11 */ /* 0x001fc8000f8010ff */
[----:B------:R-:W-:Y:S02]  /*15c0*/  LEA.HI.X R3, R3, UR5, R4, 0x2, P0 ;  /* 0x0000000503037c11 */ /* 0x000fe400080f1404 */
[----:B------:R-:W-:-:S05]  /*15d0*/  IADD3 R2, P0, PT, R2, 0x800, RZ ;  /* 0x0000080002027810 */ /* 0x000fca0007f1e0ff */
[----:B------:R-:W-:Y:S01]  /*15e0*/  IMAD.X R3, RZ, RZ, R3, P0 ;  /* 0x000000ffff037224 */ /* 0x000fe200000e0603 */
[----:B------:R-:W-:Y:S01]  /*15f0*/  PLOP3.LUT P0, PT, PT, PT, PT, 0x80, 0x8 ;  /* 0x000000000008781c */ /* 0x000fe20003f0f070 */
[----:B------:R-:W-:-:S12]  /*1600*/  @!P1 BRA `(.L_x_26) ;  /* 0x0000000000c09947 */ /* 0x000fd80003800000 */
[----:B------:R-:W-:Y:S02]  /*1610*/  PLOP3.LUT P0, PT, PT, PT, PT, 0x8, 0x80 ;  /* 0x000000000080781c */ /* 0x000fe40003f0e170 */
[----:B------:R-:W-:-:S11]  /*1620*/  IADD3 R13, PT, PT, R9, -0xc00, RZ ;  /* 0xfffff400090d7810 */ /* 0x000fd60007ffe0ff */
.L_x_27:
[----:B------:R-:W0:Y:S01]  /*1630*/  LDC.64 R4, c[0x0][0x380] ;  /* 0x0000e000ff047b82 */ /* 0x000e220000000a00 */
[----:B------:R-:W2:Y:S01]  /*1640*/  LDG.E.CONSTANT R10, desc[UR6][R2.64+-0x400] ;  /* 0xfffc0006020a7981 */ /* 0x000ea2000c1e9900 */
[----:B------:R-:W-:-:S03]  /*1650*/  IADD3 R25, PT, PT, R11, 0x400, RZ ;  /* 0x000004000b197810 */ /* 0x000fc60007ffe0ff */
[----:B------:R-:W3:Y:S04]  /*1660*/  LDG.E.CONSTANT R19, desc[UR6][R2.64] ;  /* 0x0000000602137981 */ /* 0x000ee8000c1e9900 */
[----:B------:R-:W4:Y:S01]  /*1670*/  LDG.E.CONSTANT R18, desc[UR6][R2.64+0x400] ;  /* 0x0004000602127981 */ /* 0x000f22000c1e9900 */
[----:B------:R-:W-:-:S03]  /*1680*/  IADD3 R7, PT, PT, R11, 0x800, RZ ;  /* 0x000008000b077810 */ /* 0x000fc60007ffe0ff */
[----:B------:R-:W5:Y:S04]  /*1690*/  LDG.E.CONSTANT R16, desc[UR6][R2.64+0xc00] ;  /* 0x000c000602107981 */ /* 0x000f68000c1e9900 */
[----:B------:R-:W5:Y:S04]  /*16a0*/  LDG.E.CONSTANT R15, desc[UR6][R2.64+0x1000] ;  /* 0x00100006020f7981 */ /* 0x000f68000c1e9900 */
[----:B------:R-:W5:Y:S01]  /*16b0*/  LDG.E.CONSTANT R14, desc[UR6][R2.64+0x1400] ;  /* 0x00140006020e7981 */ /* 0x000f62000c1e9900 */
[----:B0-----:R-:W-:-:S03]  /*16c0*/  IMAD.WIDE.U32 R22, R11, 0x4, R4 ;  /* 0x000000040b167825 */ /* 0x001fc600078e0004 */
[----:B------:R-:W5:Y:S04]  /*16d0*/  LDG.E.CONSTANT R20, desc[UR6][R2.64+0x2000] ;  /* 0x0020000602147981 */ /* 0x000f68000c1e9900 */
[----:B------:R0:W2:Y:S01]  /*16e0*/  LDG.E.CONSTANT R12, desc[UR6][R22.64] ;  /* 0x00000006160c7981 */ /* 0x0000a2000c1e9900 */
[----:B------:R-:W-:-:S03]  /*16f0*/  IMAD.WIDE.U32 R24, R25, 0x4, R4 ;  /* 0x0000000419187825 */ /* 0x000fc600078e0004 */
[----:B------:R-:W5:Y:S04]  /*1700*/  LDG.E.CONSTANT R26, desc[UR6][R2.64+0x3000] ;  /* 0x00300006021a7981 */ /* 0x000f68000c1e9900 */
[----:B------:R-:W5:Y:S01]  /*1710*/  LDG.E.CONSTANT R17, desc[UR6][R24.64] ;  /* 0x0000000618117981 */ /* 0x000f62000c1e9900 */
[--C-:B------:R-:W-:Y:S01]  /*1720*/  IMAD.WIDE.U32 R6, R7, 0x4, R4.reuse ;  /* 0x0000000407067825 */ /* 0x100fe200078e0004 */
[----:B0-----:R-:W-:Y:S02]  /*1730*/  IADD3 R23, PT, PT, R11, 0xc00, RZ ;  /* 0x00000c000b177810 */ /* 0x001fe40007ffe0ff */
[----:B------:R-:W5:Y:S04]  /*1740*/  LDG.E.CONSTANT R22, desc[UR6][R2.64+0x1c00] ;  /* 0x001c000602167981 */ /* 0x000f68000c1e9900 */
[----:B------:R-:W5:Y:S01]  /*1750*/  LDG.E.CONSTANT R6, desc[UR6][R6.64] ;  /* 0x0000000606067981 */ /* 0x000f62000c1e9900 */
[----:B------:R-:W-:-:S03]  /*1760*/  IMAD.WIDE.U32 R4, R23, 0x4, R4 ;  /* 0x0000000417047825 */ /* 0x000fc600078e0004 */
[----:B------:R-:W5:Y:S04]  /*1770*/  LDG.E.CONSTANT R23, desc[UR6][R2.64+0x2400] ;  /* 0x0024000602177981 */ /* 0x000f68000c1e9900 */
[----:B------:R-:W5:Y:S04]  /*1780*/  LDG.E.CONSTANT R4, desc[UR6][R4.64] ;  /* 0x0000000604047981 */ /* 0x000f68000c1e9900 */
[----:B------:R-:W5:Y:S04]  /*1790*/  LDG.E.CONSTANT R24, desc[UR6][R2.64+0x2c00] ;  /* 0x002c000602187981 */ /* 0x000f68000c1e9900 */
[----:B------:R0:W5:Y:S01]  /*17a0*/  LDG.E.CONSTANT R25, desc[UR6][R2.64+0x3400] ;  /* 0x0034000602197981 */ /* 0x000162000c1e9900 */
[----:B------:R-:W-:-:S04]  /*17b0*/  IADD3 R8, PT, PT, R8, 0x1000, RZ ;  /* 0x0000100008087810 */ /* 0x000fc80007ffe0ff */
[----:B------:R-:W-:Y:S02]  /*17c0*/  ISETP.GE.AND P1, PT, R8, R13, PT ;  /* 0x0000000d0800720c */ /* 0x000fe40003f26270 */
[----:B0-----:R-:W-:Y:S02]  /*17d0*/  IADD3 R2, P2, PT, R2, 0x4000, RZ ;  /* 0x0000400002027810 */ /* 0x001fe40007f5e0ff */
[----:B------:R-:W-:Y:S02]  /*17e0*/  IADD3 R11, PT, PT, R11, 0x1000, RZ ;  /* 0x000010000b0b7810 */ /* 0x000fe40007ffe0ff */
[----:B------:R-:W-:Y:S01]  /*17f0*/  IADD3.X R3, PT, PT, RZ, R3, RZ, P2, !PT ;  /* 0x00000003ff037210 */ /* 0x000fe200017fe4ff */
[----:B--2---:R-:W-:-:S04]  /*1800*/  FADD R21, R12, R21 ;  /* 0x000000150c157221 */ /* 0x004fc80000000000 */
[----:B------:R-:W-:-:S04]  /*1810*/  FADD R10, R21, R10 ;  /* 0x0000000a150a7221 */ /* 0x000fc80000000000 */
[----:B---3--:R-:W-:-:S04]  /*1820*/  FADD R19, R10, R19 ;  /* 0x000000130a137221 */ /* 0x008fc80000000000 */
[----:B----4-:R-:W-:-:S04]  /*1830*/  FADD R18, R19, R18 ;  /* 0x0000001213127221 */ /* 0x010fc80000000000 */
[----:B-----5:R-:W-:-:S04]  /*1840*/  FADD R17, R18, R17 ;  /* 0x0000001112117221 */ /* 0x020fc80000000000 */
        /* <DEDUP_REMOVED lines=12> */
.L_x_26:
[----:B------:R-:W-:Y:S05]  /*1910*/  BSYNC.RECONVERGENT B2 ;  /* 0x0000000000027941 */ /* 0x000fea0003800200 */
.L_x_25:
[----:B------:R-:W-:Y:S01]  /*1920*/  IADD3 R4, PT, PT, R9, -R8, RZ ;  /* 0x8000000809047210 */ /* 0x000fe20007ffe0ff */
[----:B------:R-:W-:Y:S03]  /*1930*/  BSSY.RECONVERGENT B2, `(.L_x_28) ;  /* 0x000001e000027945 */ /* 0x000fe60003800200 */
[----:B------:R-:W-:-:S13]  /*1940*/  ISETP.GT.AND P1, PT, R4, 0x400, PT ;  /* 0x000004000400780c */ /* 0x000fda0003f24270 */
[----:B------:R-:W-:Y:S05]  /*1950*/  @!P1 BRA `(.L_x_29) ;  /* 0x00000000006c9947 */ /* 0x000fea0003800000 */
[----:B------:R-:W0:Y:S01]  /*1960*/  LDC.64 R6, c[0x0][0x380] ;  /* 0x0000e000ff067b82 */ /* 0x000e220000000a00 */
[----:B------:R-:W2:Y:S01]  /*1970*/  LDG.E.CONSTANT R10, desc[UR6][R2.64+-0x400] ;  /* 0xfffc0006020a7981 */ /* 0x000ea2000c1e9900 */
[----:B------:R-:W-:-:S03]  /*1980*/  VIADD R15, R11, 0x400 ;  /* 0x000004000b0f7836 */ /* 0x000fc60000000000 */
[----:B------:R-:W3:Y:S04]  /*1990*/  LDG.E.CONSTANT R13, desc[UR6][R2.64] ;  /* 0x00000006020d7981 */ /* 0x000ee8000c1e9900 */
[----:B------:R-:W4:Y:S04]  /*19a0*/  LDG.E.CONSTANT R17, desc[UR6][R2.64+0xc00] ;  /* 0x000c000602117981 */ /* 0x000f28000c1e9900 */
[----:B------:R-:W5:Y:S04]  /*19b0*/  LDG.E.CONSTANT R19, desc[UR6][R2.64+0x1000] ;  /* 0x0010000602137981 */ /* 0x000f68000c1e9900 */
[----:B------:R1:W5:Y:S01]  /*19c0*/  LDG.E.CONSTANT R23, desc[UR6][R2.64+0x1400] ;  /* 0x0014000602177981 */ /* 0x000362000c1e9900 */
[----:B0-----:R-:W-:-:S06]  /*19d0*/  IMAD.WIDE.U32 R4, R11, 0x4, R6 ;  /* 0x000000040b047825 */ /* 0x001fcc00078e0006 */
[----:B------:R-:W2:Y:S01]  /*19e0*/  LDG.E.CONSTANT R4, desc[UR6][R4.64] ;  /* 0x0000000604047981 */ /* 0x000ea2000c1e9900 */
[----:B------:R-:W-:-:S03]  /*19f0*/  IMAD.WIDE.U32 R6, R15, 0x4, R6 ;  /* 0x000000040f067825 */ /* 0x000fc600078e0006 */
[----:B------:R-:W4:Y:S04]  /*1a00*/  LDG.E.CONSTANT R15, desc[UR6][R2.64+0x400] ;  /* 0x00040006020f7981 */ /* 0x000f28000c1e9900 */
[----:B------:R-:W5:Y:S01]  /*1a10*/  LDG.E.CONSTANT R7, desc[UR6][R6.64] ;  /* 0x0000000606077981 */ /* 0x000f62000c1e9900 */
[----:B------:R-:W-:Y:S02]  /*1a20*/  PLOP3.LUT P0, PT, PT, PT, PT, 0x8, 0x80 ;  /* 0x000000000080781c */ /* 0x000fe40003f0e170 */
[----:B------:R-:W-:Y:S02]  /*1a30*/  IADD3 R8, PT, PT, R8, 0x800, RZ ;  /* 0x0000080008087810 */ /* 0x000fe40007ffe0ff */
[----:B------:R-:W-:Y:S01]  /*1a40*/  IADD3 R11, PT, PT, R11, 0x800, RZ ;  /* 0x000008000b0b7810 */ /* 0x000fe20007ffe0ff */
[----:B--2---:R-:W-:-:S04]  /*1a50*/  FADD R21, R21, R4 ;  /* 0x0000000415157221 */ /* 0x004fc80000000000 */
[----:B------:R-:W-:-:S04]  /*1a60*/  FADD R10, R21, R10 ;  /* 0x0000000a150a7221 */ /* 0x000fc80000000000 */
[----:B---3--:R-:W-:-:S04]  /*1a70*/  FADD R10, R10, R13 ;  /* 0x0000000d0a0a7221 */ /* 0x008fc80000000000 */
[----:B----4-:R-:W-:-:S04]  /*1a80*/  FADD R10, R10, R15 ;  /* 0x0000000f0a0a7221 */ /* 0x010fc80000000000 */
[----:B-----5:R-:W-:Y:S01]  /*1a90*/  FADD R10, R10, R7 ;  /* 0x000000070a0a7221 */ /* 0x020fe20000000000 */
[----:B------:R-:W-:-:S03]  /*1aa0*/  IADD3 R4, P1, PT, R2, 0x2000, RZ ;  /* 0x0000200002047810 */ /* 0x000fc60007f3e0ff */
[----:B------:R-:W-:Y:S01]  /*1ab0*/  FADD R10, R10, R17 ;  /* 0x000000110a0a7221 */ /* 0x000fe20000000000 */
[----:B------:R-:W-:-:S03]  /*1ac0*/  IADD3.X R5, PT, PT, RZ, R3, RZ, P1, !PT ;  /* 0x00000003ff057210 */ /* 0x000fc60000ffe4ff */
[----:B------:R-:W-:Y:S01]  /*1ad0*/  FADD R10, R10, R19 ;  /* 0x000000130a0a7221 */ /* 0x000fe20000000000 */
[----:B-1----:R-:W-:Y:S02]  /*1ae0*/  MOV R2, R4 ;  /* 0x0000000400027202 */ /* 0x002fe40000000f00 */
[----:B------:R-:W-:Y:S01]  /*1af0*/  MOV R3, R5 ;  /* 0x0000000500037202 */ /* 0x000fe20000000f00 */
[----:B------:R-:W-:-:S07]  /*1b00*/  FADD R21, R10, R23 ;  /* 0x000000170a157221 */ /* 0x000fce0000000000 */
.L_x_29:
[----:B------:R-:W-:Y:S05]  /*1b10*/  BSYNC.RECONVERGENT B2 ;  /* 0x0000000000027941 */ /* 0x000fea0003800200 */
.L_x_28:
[----:B------:R-:W-:-:S13]  /*1b20*/  ISETP.LT.OR P0, PT, R8, R9, P0 ;  /* 0x000000090800720c */ /* 0x000fda0000701670 */
[----:B------:R-:W-:Y:S05]  /*1b30*/  @!P0 BRA `(.L_x_21) ;  /* 0x0000000000288947 */ /* 0x000fea0003800000 */
[----:B------:R-:W0:Y:S01]  /*1b40*/  LDC.64 R4, c[0x0][0x380] ;  /* 0x0000e000ff047b82 */ /* 0x000e220000000a00 */
[----:B------:R-:W2:Y:S04]  /*1b50*/  LDG.E.CONSTANT R6, desc[UR6][R2.64+-0x400] ;  /* 0xfffc000602067981 */ /* 0x000ea8000c1e9900 */
[----:B------:R-:W3:Y:S04]  /*1b60*/  LDG.E.CONSTANT R7, desc[UR6][R2.64] ;  /* 0x0000000602077981 */ /* 0x000ee8000c1e9900 */
[----:B------:R-:W4:Y:S01]  /*1b70*/  LDG.E.CONSTANT R9, desc[UR6][R2.64+0x400] ;  /* 0x0004000602097981 */ /* 0x000f22000c1e9900 */
[----:B0-----:R-:W-:-:S06]  /*1b80*/  IMAD.WIDE.U32 R4, R11, 0x4, R4 ;  /* 0x000000040b047825 */ /* 0x001fcc00078e0004 */
[----:B------:R-:W5:Y:S02]  /*1b90*/  LDG.E.CONSTANT R4, desc[UR6][R4.64] ;  /* 0x0000000604047981 */ /* 0x000f64000c1e9900 */
[----:B-----5:R-:W-:-:S04]  /*1ba0*/  FADD R21, R21, R4 ;  /* 0x0000000415157221 */ /* 0x020fc80000000000 */
[----:B--2---:R-:W-:-:S04]  /*1bb0*/  FADD R6, R21, R6 ;  /* 0x0000000615067221 */ /* 0x004fc80000000000 */
[----:B---3--:R-:W-:-:S04]  /*1bc0*/  FADD R6, R6, R7 ;  /* 0x0000000706067221 */ /* 0x008fc80000000000 */
[----:B----4-:R-:W-:-:S07]  /*1bd0*/  FADD R21, R6, R9 ;  /* 0x0000000906157221 */ /* 0x010fce0000000000 */
.L_x_21:
[----:B------:R-:W-:Y:S05]  /*1be0*/  BSYNC.RECONVERGENT B1 ;  /* 0x0000000000017941 */ /* 0x000fea0003800200 */
.L_x_19:
[----:B------:R-:W0:Y:S01]  /*1bf0*/  S2R R6, SR_LANEID ;  /* 0x0000000000067919 */ /* 0x000e220000000000 */
[----:B------:R-:W1:Y:S01]  /*1c00*/  SHFL.DOWN PT, R2, R21, 0x1, 0x1f ;  /* 0x08201f0015027f89 */ /* 0x000e6200000e0000 */
[C---:B0-----:R-:W-:Y:S02]  /*1c10*/  ISETP.GT.AND P0, PT, R6.reuse, 0x1e, PT ;  /* 0x0000001e0600780c */ /* 0x041fe40003f04270 */
[----:B------:R-:W-:-:S11]  /*1c20*/  ISETP.NE.AND P1, PT, R6, RZ, PT ;  /* 0x000000ff0600720c */ /* 0x000fd60003f25270 */
[----:B-1----:R-:W-:Y:S01]  /*1c30*/  @!P0 FADD R21, R2, R21 ;  /* 0x0000001502158221 */ /* 0x002fe20000000000 */
[----:B------:R-:W-:Y:S01]  /*1c40*/  ISETP.GT.AND P0, PT, R6, 0x1d, PT ;  /* 0x0000001d0600780c */ /* 0x000fe20003f04270 */
[----:B------:R-:W0:Y:S01]  /*1c50*/  @!P1 S2R R5, SR_CgaCtaId ;  /* 0x0000000000059919 */ /* 0x000e220000008800 */
[----:B------:R-:W-:Y:S02]  /*1c60*/  @!P1 MOV R4, 0x400 ;  /* 0x0000040000049802 */ /* 0x000fe40000000f00 */
[----:B------:R-:W-:Y:S01]  /*1c70*/  @!P1 SHF.R.U32.HI R3, RZ, 0x3, R0 ;  /* 0x00000003ff039819 */ /* 0x000fe20000011600 */
[----:B------:R-:W1:Y:S03]  /*1c80*/  SHFL.DOWN PT, R2, R21, 0x2, 0x1f ;  /* 0x08401f0015027f89 */ /* 0x000e6600000e0000 */
[----:B------:R-:W-:-:S05]  /*1c90*/  @!P1 LOP3.LUT R3, R3, 0x7c, RZ, 0xc0, !PT ;  /* 0x0000007c03039812 */ /* 0x000fca00078ec0ff */
[----:B-1----:R-:W-:Y:S01]  /*1ca0*/  @!P0 FADD R21, R21, R2 ;  /* 0x0000000215158221 */ /* 0x002fe20000000000 */
[----:B------:R-:W-:Y:S02]  /*1cb0*/  ISETP.GT.AND P0, PT, R6, 0x1b, PT ;  /* 0x0000001b0600780c */ /* 0x000fe40003f04270 */
[----:B0-----:R-:W-:Y:S02]  /*1cc0*/  @!P1 LEA R4, R5, R4, 0x18 ;  /* 0x0000000405049211 */ /* 0x001fe400078ec0ff */
[----:B------:R-:W0:Y:S02]  /*1cd0*/  SHFL.DOWN PT, R2, R21, 0x4, 0x1f ;  /* 0x08801f0015027f89 */ /* 0x000e2400000e0000 */
[----:B------:R-:W-:-:S07]  /*1ce0*/  @!P1 IADD3 R3, PT, PT, R3, R4, RZ ;  /* 0x0000000403039210 */ /* 0x000fce0007ffe0ff */
        /* <DEDUP_REMOVED lines=12> */
[----:B------:R-:W0:Y:S01]  /*1db0*/  S2UR UR5, SR_CgaCtaId ;  /* 0x00000000000579c3 */ /* 0x000e220000008800 */
[----:B------:R-:W-:Y:S02]  /*1dc0*/  UMOV UR4, 0x400 ;  /* 0x0000040000047882 */ /* 0x000fe40000000000 */
[----:B0-----:R-:W-:-:S09]  /*1dd0*/  ULEA UR4, UR5, UR4, 0x18 ;  /* 0x0000000405047291 */ /* 0x001fd2000f8ec0ff */
[----:B---3--:R-:W0:Y:S04]  /*1de0*/  LDS R3, [UR4+0xc] ;  /* 0x00000c04ff037984 */ /* 0x008e280008000800 */
        /* <DEDUP_REMOVED lines=10> */
.L_x_2:
        /* <DEDUP_REMOVED lines=12> */
.L_x_32:
[----:B------:R-:W-:Y:S05]  /*1f50*/  BSYNC.RECONVERGENT B1 ;  /* 0x0000000000017941 */ /* 0x000fea0003800200 */
.L_x_31:
[----:B------:R-:W-:Y:S01]  /*1f60*/  ISETP.GE.AND P0, PT, R11, R20, PT ;  /* 0x000000140b00720c */ /* 0x000fe20003f06270 */
[----:B------:R-:W-:-:S12]  /*1f70*/  BSSY.RECONVERGENT B1, `(.L_x_33) ;  /* 0x0000074000017945 */ /* 0x000fd80003800200 */
[----:B------:R-:W-:Y:S05]  /*1f80*/  @P0 BRA `(.L_x_34) ;  /* 0x0000000400c80947 */ /* 0x000fea0003800000 */
[----:B0-----:R-:W-:Y:S01]  /*1f90*/  LOP3.LUT R3, RZ, R11, RZ, 0x33, !PT ;  /* 0x0000000bff037212 */ /* 0x001fe200078e33ff */
[----:B------:R-:W-:Y:S04]  /*1fa0*/  BSSY.RECONVERGENT B2, `(.L_x_35) ;  /* 0x0000015000027945 */ /* 0x000fe80003800200 */
[----:B------:R-:W-:-:S05]  /*1fb0*/  IMAD.IADD R4, R3, 0x1, R20 ;  /* 0x0000000103047824 */ /* 0x000fca00078e0214 */
        /* <DEDUP_REMOVED lines=10> */
.L_x_37:
[----:B------:R-:W-:-:S06]  /*2060*/  MOV R3, R5 ;  /* 0x0000000500037202 */ /* 0x000fcc0000000f00 */
[----:B------:R0:W2:Y:S01]  /*2070*/  LDG.E.CONSTANT R3, desc[UR6][R2.64] ;  /* 0x0000000602037981 */ /* 0x0000a2000c1e9900 */
[----:B------:R-:W-:Y:S02]  /*2080*/  IADD3 R4, PT, PT, R4, 0x1, RZ ;  /* 0x0000000104047810 */ /* 0x000fe40007ffe0ff */
[----:B------:R-:W-:Y:S02]  /*2090*/  IADD3 R11, PT, PT, R11, 0x100, RZ ;  /* 0x000001000b0b7810 */ /* 0x000fe40007ffe0ff */
[----:B------:R-:W-:Y:S02]  /*20a0*/  ISETP.NE.AND P0, PT, R4, RZ, PT ;  /* 0x000000ff0400720c */ /* 0x000fe40003f05270 */
[----:B0-----:R-:W-:-:S04]  /*20b0*/  IADD3 R2, P2, PT, R2, 0x400, RZ ;  /* 0x0000040002027810 */ /* 0x001fc80007f5e0ff */
[----:B------:R-:W-:Y:S01]  /*20c0*/  IADD3.X R5, PT, PT, RZ, R5, RZ, P2, !PT ;  /* 0x00000005ff057210 */ /* 0x000fe200017fe4ff */
[----:B--2--5:R-:W-:-:S06]  /*20d0*/  FADD R0, R3, R0 ;  /* 0x0000000003007221 */ /* 0x024fcc0000000000 */
[----:B------:R-:W-:Y:S05]  /*20e0*/  @P0 BRA `(.L_x_37) ;  /* 0xfffffffc00dc0947 */ /* 0x000fea000383ffff */
.L_x_36:
[----:B------:R-:W-:Y:S05]  /*20f0*/  BSYNC.RECONVERGENT B2 ;  /* 0x0000000000027941 */ /* 0x000fea0003800200 */
.L_x_35:
        /* <DEDUP_REMOVED lines=8> */
.L_x_40:
        /* <DEDUP_REMOVED lines=9> */
[----:B------:R-:W-:-:S03]  /*2210*/  VIADD R3, R11, 0x800 ;  /* 0x000008000b037836 */ /* 0x000fc60000000000 */
[----:B------:R-:W4:Y:S01]  /*2220*/  LDG.E.CONSTANT R15, desc[UR6][R4.64+0x400] ;  /* 0x00040006040f7981 */ /* 0x000f22000c1e9900 */
        /* <DEDUP_REMOVED lines=32> */
.L_x_39:
[----:B------:R-:W-:Y:S05]  /*2430*/  BSYNC.RECONVERGENT B2 ;  /* 0x0000000000027941 */ /* 0x000fea0003800200 */
.L_x_38:
[----:B------:R-:W-:Y:S01]  /*2440*/  IADD3 R2, PT, PT, -R11, R20, RZ ;  /* 0x000000140b027210 */ /* 0x000fe20007ffe1ff */
[----:B------:R-:W-:Y:S03]  /*2450*/  BSSY.RECONVERGENT B2, `(.L_x_41) ;  /* 0x0000019000027945 */ /* 0x000fe60003800200 */
[----:B------:R-:W-:-:S13]  /*2460*/  ISETP.GT.AND P1, PT, R2, 0x400, PT ;  /* 0x000004000200780c */ /* 0x000fda0003f24270 */
[----:B------:R-:W-:Y:S05]  /*2470*/  @!P1 BRA `(.L_x_42) ;  /* 0x0000000000589947 */ /* 0x000fea0003800000 */
        /* <DEDUP_REMOVED lines=22> */
.L_x_42:
[----:B------:R-:W-:Y:S05]  /*25e0*/  BSYNC.RECONVERGENT B2 ;  /* 0x0000000000027941 */ /* 0x000fea0003800200 */
.L_x_41:
        /* <DEDUP_REMOVED lines=12> */
.L_x_34:
[----:B------:R-:W-:Y:S05]  /*26b0*/  BSYNC.RECONVERGENT B1 ;  /* 0x0000000000017941 */ /* 0x000fea0003800200 */
.L_x_33:
        /* <DEDUP_REMOVED lines=35> */
[----:B--2---:R-:W0:Y:S04]  /*28f0*/  LDS R3, [UR4+0xc] ;  /* 0x00000c04ff037984 */ /* 0x004e280008000800 */
        /* <DEDUP_REMOVED lines=10> */
.L_x_43:
[----:B0-----:R-:W0:Y:S01]  /*29a0*/  S2R R2, SR_LANEID ;  /* 0x0000000000027919 */ /* 0x001e220000000000 */
[----:B------:R-:W-:-:S04]  /*29b0*/  LOP3.LUT R0, R9, 0x3e0, RZ, 0xc0, !PT ;  /* 0x000003e009007812 */ /* 0x000fc800078ec0ff */
[----:B------:R-:W-:Y:S02]  /*29c0*/  IADD3 R3, PT, PT, R0, 0x20, RZ ;  /* 0x0000002000037810 */ /* 0x000fe40007ffe0ff */
[----:B------:R-:W-:Y:S02]  /*29d0*/  LOP3.LUT R7, RZ, R0, RZ, 0x33, !PT ;  /* 0x00000000ff077212 */ /* 0x000fe400078e33ff */
[-C--:B------:R-:W-:Y:S02]  /*29e0*/  ISETP.GT.AND P0, PT, R3, R20.reuse, PT ;  /* 0x000000140300720c */ /* 0x080fe40003f04270 */
[----:B------:R-:W-:-:S04]  /*29f0*/  IADD3 R7, PT, PT, R7, R20, RZ ;  /* 0x0000001407077210 */ /* 0x000fc80007ffe0ff */
[----:B------:R-:W-:-:S05]  /*2a00*/  SEL R4, R7, 0x1f, P0 ;  /* 0x0000001f07047807 */ /* 0x000fca0000000000 */
[----:B------:R-:W1:Y:S01]  /*2a10*/  SHFL.DOWN PT, R0, R5, 0x1, R4 ;  /* 0x0820000005007989 */ /* 0x000e6200000e0004 */
[C---:B0-----:R-:W-:Y:S01]  /*2a20*/  ISETP.GE.AND P0, PT, R2.reuse, R4, PT ;  /* 0x000000040200720c */ /* 0x041fe20003f06270 */
[C---:B------:R-:W-:Y:S01]  /*2a30*/  VIADD R3, R2.reuse, 0x2 ;  /* 0x0000000202037836 */ /* 0x040fe20000000000 */
[----:B------:R-:W-:-:S11]  /*2a40*/  ISETP.NE.AND P1, PT, R2, RZ, PT ;  /* 0x000000ff0200720c */ /* 0x000fd60003f25270 */
[----:B-1----:R-:W-:Y:S01]  /*2a50*/  @!P0 FADD R5, R0, R5 ;  /* 0x0000000500058221 */ /* 0x002fe20000000000 */
[-C--:B------:R-:W-:Y:S01]  /*2a60*/  ISETP.GT.AND P0, PT, R3, R4.reuse, PT ;  /* 0x000000040300720c */ /* 0x080fe20003f04270 */
[----:B------:R-:W0:Y:S01]  /*2a70*/  @!P1 S2R R6, SR_CgaCtaId ;  /* 0x0000000000069919 */ /* 0x000e220000008800 */
[----:B------:R-:W-:Y:S02]  /*2a80*/  IADD3 R3, PT, PT, R2, 0x4, RZ ;  /* 0x0000000402037810 */ /* 0x000fe40007ffe0ff */
[----:B------:R-:W1:Y:S09]  /*2a90*/  SHFL.DOWN PT, R0, R5, 0x2, R4 ;  /* 0x0840000005007989 */ /* 0x000e7200000e0004 */
[----:B-1----:R-:W-:Y:S01]  /*2aa0*/  @!P0 FADD R5, R5, R0 ;  /* 0x0000000005058221 */ /* 0x002fe20000000000 */
[----:B------:R-:W-:-:S02]  /*2ab0*/  ISETP.GT.AND P0, PT, R3, R4, PT ;  /* 0x000000040300720c */ /* 0x000fc40003f04270 */
[----:B------:R-:W-:Y:S02]  /*2ac0*/  IADD3 R3, PT, PT, R2, 0x8, RZ ;  /* 0x0000000802037810 */ /* 0x000fe40007ffe0ff */
[----:B------:R-:W1:Y:S09]  /*2ad0*/  SHFL.DOWN PT, R0, R5, 0x4, R4 ;  /* 0x0880000005007989 */ /* 0x000e7200000e0004 */
[----:B-1----:R-:W-:Y:S01]  /*2ae0*/  @!P0 FADD R5, R5, R0 ;  /* 0x0000000005058221 */ /* 0x002fe20000000000 */
[----:B------:R-:W-:-:S02]  /*2af0*/  ISETP.GT.AND P0, PT, R3, R4, PT ;  /* 0x000000040300720c */ /* 0x000fc40003f04270 */
[----:B------:R-:W-:Y:S02]  /*2b00*/  IADD3 R3, PT, PT, R2, 0x10, RZ ;  /* 0x0000001002037810 */ /* 0x000fe40007ffe0ff */
[----:B------:R-:W1:Y:S01]  /*2b10*/  SHFL.DOWN PT, R0, R5, 0x8, R4 ;  /* 0x0900000005007989 */ /* 0x000e6200000e0004 */
[----:B------:R-:W-:-:S04]  /*2b20*/  @!P1 SHF.R.U32.HI R2, RZ, 0x3, R9 ;  /* 0x00000003ff029819 */ /* 0x000fc80000011609 */
[----:B------:R-:W-:-:S04]  /*2b30*/  @!P1 LOP3.LUT R2, R2, 0x7c, RZ, 0xc0, !PT ;  /* 0x0000007c02029812 */ /* 0x000fc800078ec0ff */
[----:B-1----:R-:W-:Y:S01]  /*2b40*/  @!P0 FADD R5, R5, R0 ;  /* 0x0000000005058221 */ /* 0x002fe20000000000 */
[----:B------:R-:W-:Y:S02]  /*2b50*/  ISETP.GT.AND P0, PT, R3, R4, PT ;  /* 0x000000040300720c */ /* 0x000fe40003f04270 */
[----:B------:R-:W-:Y:S02]  /*2b60*/  @!P1 MOV R3, 0x400 ;  /* 0x0000040000039802 */ /* 0x000fe40000000f00 */
[----:B------:R-:W1:Y:S02]  /*2b70*/  SHFL.DOWN PT, R0, R5, 0x10, R4 ;  /* 0x0a00000005007989 */ /* 0x000e6400000e0004 */
[----:B0-----:R-:W-:-:S04]  /*2b80*/  @!P1 LEA R3, R6, R3, 0x18 ;  /* 0x0000000306039211 */ /* 0x001fc800078ec0ff */
[----:B------:R-:W-:-:S03]  /*2b90*/  @!P1 IADD3 R3, PT, PT, R2, R3, RZ ;  /* 0x0000000302039210 */ /* 0x000fc60007ffe0ff */
[----:B-1----:R-:W-:Y:S01]  /*2ba0*/  @!P0 FADD R5, R5, R0 ;  /* 0x0000000005058221 */ /* 0x002fe20000000000 */
        /* <DEDUP_REMOVED lines=12> */
[----:B-1----:R-:W0:Y:S04]  /*2c70*/  LDS R3, [UR4+0xc] ;  /* 0x00000c04ff037984 */ /* 0x002e280008000800 */
        /* <DEDUP_REMOVED lines=13> */
.L_x_30:
[----:B------:R-:W0:Y:S01]  /*2d50*/  S2R R8, SR_TID.X ;  /* 0x0000000000087919 */ /* 0x000e220000002100 */
[----:B------:R-:W0:Y:S02]  /*2d60*/  LDC.64 R2, c[0x0][0x380] ;  /* 0x0000e000ff027b82 */ /* 0x000e240000000a00 */
[----:B0-----:R-:W-:-:S05]  /*2d70*/  IMAD.WIDE.U32 R2, R8, 0x4, R2 ;  /* 0x0000000408027825 */ /* 0x001fca00078e0002 */
[----:B------:R-:W2:Y:S04]  /*2d80*/  LDG.E.CONSTANT R19, desc[UR6][R2.64] ;  /* 0x0000000602137981 */ /* 0x000ea8000c1e9900 */
[----:B------:R-:W2:Y:S04]  /*2d90*/  LDG.E.CONSTANT R0, desc[UR6][R2.64+0x400] ;  /* 0x0004000602007981 */ /* 0x000ea8000c1e9900 */
[----:B------:R-:W3:Y:S04]  /*2da0*/  LDG.E.CONSTANT R4, desc[UR6][R2.64+0x800] ;  /* 0x0008000602047981 */ /* 0x000ee8000c1e9900 */
[----:B------:R-:W3:Y:S04]  /*2db0*/  LDG.E.CONSTANT R5, desc[UR6][R2.64+0xc00] ;  /* 0x000c000602057981 */ /* 0x000ee8000c1e9900 */
[----:B------:R-:W4:Y:S04]  /*2dc0*/  LDG.E.CONSTANT R6, desc[UR6][R2.64+0x1000] ;  /* 0x0010000602067981 */ /* 0x000f28000c1e9900 */
[----:B------:R-:W4:Y:S04]  /*2dd0*/  LDG.E.CONSTANT R7, desc[UR6][R2.64+0x1400] ;  /* 0x0014000602077981 */ /* 0x000f28000c1e9900 */
[----:B------:R-:W5:Y:S04]  /*2de0*/  LDG.E.CONSTANT R9, desc[UR6][R2.64+0x1800] ;  /* 0x0018000602097981 */ /* 0x000f68000c1e9900 */
        /* <DEDUP_REMOVED lines=8> */
[----:B------:R-:W5:Y:S01]  /*2e70*/  LDG.E.CONSTANT R18, desc[UR6][R2.64+0x3c00] ;  /* 0x003c000602127981 */ /* 0x000f62000c1e9900 */
[----:B------:R-:W-:Y:S01]  /*2e80*/  ISETP.GE.U32.AND P0, PT, R20, 0x2000, PT ;  /* 0x000020001400780c */ /* 0x000fe20003f06070 */
[----:B--2---:R-:W-:Y:S01]  /*2e90*/  FADD R0, R19, R0 ;  /* 0x0000000013007221 */ /* 0x004fe20000000000 */
[----:B---3--:R-:W-:-:S04]  /*2ea0*/  FADD R5, R4, R5 ;  /* 0x0000000504057221 */ /* 0x008fc80000000000 */
[----:B------:R-:W-:Y:S01]  /*2eb0*/  FADD R0, R0, R5 ;  /* 0x0000000500007221 */ /* 0x000fe20000000000 */
[----:B----4-:R-:W-:Y:S01]  /*2ec0*/  FADD R6, R6, R7 ;  /* 0x0000000706067221 */ /* 0x010fe20000000000 */
[----:B-----5:R-:W-:-:S04]  /*2ed0*/  FADD R9, R9, R10 ;  /* 0x0000000a09097221 */ /* 0x020fc80000000000 */
[----:B------:R-:W-:Y:S01]  /*2ee0*/  FADD R9, R6, R9 ;  /* 0x0000000906097221 */ /* 0x000fe20000000000 */
[----:B------:R-:W-:-:S03]  /*2ef0*/  FADD R11, R11, R12 ;  /* 0x0000000c0b0b7221 */ /* 0x000fc60000000000 */
[----:B------:R-:W-:Y:S01]  /*2f00*/  FADD R0, R0, R9 ;  /* 0x0000000900007221 */ /* 0x000fe20000000000 */
[----:B------:R-:W-:-:S04]  /*2f10*/  FADD R14, R13, R14 ;  /* 0x0000000e0d0e7221 */ /* 0x000fc80000000000 */
[----:B------:R-:W-:Y:S01]  /*2f20*/  FADD R11, R11, R14 ;  /* 0x0000000e0b0b7221 */ /* 0x000fe20000000000 */
[----:B------:R-:W-:Y:S01]  /*2f30*/  FADD R15, R15, R16 ;  /* 0x000000100f0f7221 */ /* 0x000fe20000000000 */
[----:B------:R-:W-:-:S04]  /*2f40*/  FADD R18, R17, R18 ;  /* 0x0000001211127221 */ /* 0x000fc80000000000 */
[----:B------:R-:W-:-:S04]  /*2f50*/  FADD R18, R15, R18 ;  /* 0x000000120f127221 */ /* 0x000fc80000000000 */
[----:B------:R-:W-:Y:S01]  /*2f60*/  FADD R5, R11, R18 ;  /* 0x000000120b057221 */ /* 0x000fe20000000000 */
[----:B------:R-:W-:-:S03]  /*2f70*/  HFMA2 R11, -RZ, RZ, 0, 0.00048828125 ;  /* 0x00001000ff0b7431 */ /* 0x000fc600000001ff */
[----:B------:R-:W-:Y:S01]  /*2f80*/  FADD R0, R0, R5 ;  /* 0x0000000500007221 */ /* 0x000fe20000000000 */
[----:B------:R-:W-:Y:S06]  /*2f90*/  @!P0 BRA `(.L_x_44) ;  /* 0x0000000000ac8947 */ /* 0x000fec0003800000 */
[----:B------:R-:W0:Y:S01]  /*2fa0*/  LDC R7, c[0x0][0x390] ;  /* 0x0000e400ff077b82 */ /* 0x000e220000000800 */
[----:B------:R-:W-:Y:S02]  /*2fb0*/  IADD3 R6, PT, PT, R20, -0x1000, RZ ;  /* 0xfffff00014067810 */ /* 0x000fe40007ffe0ff */
[----:B------:R-:W-:-:S07]  /*2fc0*/  MOV R11, 0x1000 ;  /* 0x00001000000b7802 */ /* 0x000fce0000000f00 */
.L_x_46:
[----:B------:R-:W-:-:S05]  /*2fd0*/  IMAD.WIDE R4, R11, 0x4, R2 ;  /* 0x000000040b047825 */ /* 0x000fca00078e0202 */
[----:B------:R-:W2:Y:S04]  /*2fe0*/  LDG.E.CONSTANT R20, desc[UR6][R4.64+0x400] ;  /* 0x0004000604147981 */ /* 0x000ea8000c1e9900 */
[----:B------:R-:W2:Y:S04]  /*2ff0*/  LDG.E.CONSTANT R21, desc[UR6][R4.64+0x800] ;  /* 0x0008000604157981 */ /* 0x000ea8000c1e9900 */
        /* <DEDUP_REMOVED lines=13> */
[----:B------:R1:W5:Y:S01]  /*30d0*/  LDG.E.CONSTANT R18, desc[UR6][R4.64+0x3c00] ;  /* 0x003c000604127981 */ /* 0x000362000c1e9900 */
[----:B--2---:R-:W-:Y:S01]  /*30e0*/  FADD R21, R20, R21 ;  /* 0x0000001514157221 */ /* 0x004fe20000000000 */
[----:B0-----:R-:W-:-:S05]  /*30f0*/  MOV R20, R7 ;  /* 0x0000000700147202 */ /* 0x001fca0000000f00 */
[----:B-1----:R-:W-:Y:S02]  /*3100*/  IMAD.IADD R4, R20, 0x1, -R11 ;  /* 0x0000000114047824 */ /* 0x002fe400078e0a0b */
[----:B---3--:R-:W-:-:S03]  /*3110*/  FADD R0, R19, R0 ;  /* 0x0000000013007221 */ /* 0x008fc60000000000 */
[----:B------:R-:W-:Y:S01]  /*3120*/  ISETP.GE.AND P0, PT, R4, 0x1000, PT ;  /* 0x000010000400780c */ /* 0x000fe20003f06270 */
[----:B----4-:R-:W-:Y:S01]  /*3130*/  FADD R22, R22, R23 ;  /* 0x0000001716167221 */ /* 0x010fe20000000000 */
[----:B------:R-:W-:Y:S01]  /*3140*/  FADD R0, R0, R21 ;  /* 0x0000001500007221 */ /* 0x000fe20000000000 */
[----:B-----5:R-:W-:-:S04]  /*3150*/  FADD R25, R24, R25 ;  /* 0x0000001918197221 */ /* 0x020fc80000000000 */
[----:B------:R-:W-:Y:S01]  /*3160*/  FADD R25, R22, R25 ;  /* 0x0000001916197221 */ /* 0x000fe20000000000 */
[----:B------:R-:W-:Y:S01]  /*3170*/  FADD R16, R16, R17 ;  /* 0x0000001110107221 */ /* 0x000fe20000000000 */
[----:B------:R-:W-:-:S04]  /*3180*/  FADD R15, R15, R10 ;  /* 0x0000000a0f0f7221 */ /* 0x000fc80000000000 */
[----:B------:R-:W-:Y:S01]  /*3190*/  FADD R15, R16, R15 ;  /* 0x0000000f100f7221 */ /* 0x000fe20000000000 */
[----:B------:R-:W-:Y:S01]  /*31a0*/  FADD R9, R14, R9 ;  /* 0x000000090e097221 */ /* 0x000fe20000000000 */
[----:B------:R-:W-:-:S04]  /*31b0*/  FADD R12, R13, R12 ;  /* 0x0000000c0d0c7221 */ /* 0x000fc80000000000 */
[----:B------:R-:W-:Y:S01]  /*31c0*/  FADD R12, R9, R12 ;  /* 0x0000000c090c7221 */ /* 0x000fe20000000000 */
[----:B------:R-:W-:-:S03]  /*31d0*/  FADD R0, R0, R25 ;  /* 0x0000001900007221 */ /* 0x000fc60000000000 */
[----:B------:R-:W-:-:S04]  /*31e0*/  FADD R15, R15, R12 ;  /* 0x0000000c0f0f7221 */ /* 0x000fc80000000000 */
[----:B------:R-:W-:-:S04]  /*31f0*/  FADD R15, R0, R15 ;  /* 0x0000000f000f7221 */ /* 0x000fc80000000000 */
[----:B------:R-:W-:Y:S01]  /*3200*/  FADD R0, R18, R15 ;  /* 0x0000000f12007221 */ /* 0x000fe20000000000 */
[----:B------:R-:W-:Y:S06]  /*3210*/  @!P0 BRA `(.L_x_45) ;  /* 0x0000000800308947 */ /* 0x000fec0003800000 */
[----:B------:R-:W-:-:S04]  /*3220*/  IADD3 R11, PT, PT, R11, 0x1000, RZ ;  /* 0x000010000b0b7810 */ /* 0x000fc80007ffe0ff */
[----:B------:R-:W-:-:S13]  /*3230*/  ISETP.GT.AND P0, PT, R11, R6, PT ;  /* 0x000000060b00720c */ /* 0x000fda0003f04270 */
[----:B------:R-:W-:Y:S05]  /*3240*/  @!P0 BRA `(.L_x_46) ;  /* 0xfffffffc00608947 */ /* 0x000fea000383ffff */
.L_x_44:
[----:B------:R-:W-:-:S13]  /*3250*/  ISETP.GE.AND P0, PT, R11, R20, PT ;  /* 0x000000140b00720c */ /* 0x000fda0003f06270 */
[----:B------:R-:W-:Y:S05]  /*3260*/  @P0 BRA `(.L_x_45) ;  /* 0x00000008001c0947 */ /* 0x000fea0003800000 */
[----:B------:R-:W-:Y:S01]  /*3270*/  IADD3 R9, PT, PT, -R11, R20, RZ ;  /* 0x000000140b097210 */ /* 0x000fe20007ffe1ff */
[----:B------:R-:W-:Y:S03]  /*3280*/  BSSY.RECONVERGENT B1, `(.L_x_45) ;  /* 0x0000085000017945 */ /* 0x000fe60003800200 */
        /* <DEDUP_REMOVED lines=16> */
.L_x_50:
        /* <DEDUP_REMOVED lines=8> */
.L_x_49:
[----:B------:R-:W-:Y:S05]  /*3410*/  BSYNC.RECONVERGENT B2 ;  /* 0x0000000000027941 */ /* 0x000fea0003800200 */
.L_x_48:
[----:B------:R-:W-:Y:S05]  /*3420*/  @!P1 BRA `(.L_x_47) ;  /* 0x0000000400a89947 */ /* 0x000fea0003800000 */
[----:B------:R-:W0:Y:S01]  /*3430*/  LDCU.64 UR4, c[0x0][0x380] ;  /* 0x00007000ff0477ac */ /* 0x000e220008000a00 */
[----:B------:R-:W-:Y:S01]  /*3440*/  IADD3 R5, PT, PT, R9, -R10, RZ ;  /* 0x8000000a09057210 */ /* 0x000fe20007ffe0ff */
[----:B------:R-:W-:Y:S01]  /*3450*/  BSSY.RECONVERGENT B2, `(.L_x_51) ;  /* 0x000003b000027945 */ /* 0x000fe20003800200 */
[CC--:B------:R-:W-:Y:S02]  /*3460*/  IADD3 R3, P0, PT, R10.reuse, R11.reuse, RZ ;  /* 0x0000000b0a037210 */ /* 0x0c0fe40007f1e0ff */
[----:B------:R-:W-:Y:S02]  /*3470*/  ISETP.GT.AND P1, PT, R5, 0xc00, PT ;  /* 0x00000c000500780c */ /* 0x000fe40003f24270 */
[----:B------:R-:W-:Y:S01]  /*3480*/  IADD3 R11, PT, PT, R10, R11, RZ ;  /* 0x0000000b0a0b7210 */ /* 0x000fe20007ffe0ff */
[----:B------:R-:W-:Y:S01]  /*3490*/  IMAD.X R4, RZ, RZ, RZ, P0 ;  /* 0x000000ffff047224 */ /* 0x000fe200000e06ff */
[----:B0-----:R-:W-:-:S04]  /*34a0*/  LEA R2, P0, R3, UR4, 0x2 ;  /* 0x0000000403027c11 */ /* 0x001fc8000f8010ff */
[----:B------:R-:W-:Y:S02]  /*34b0*/  LEA.HI.X R3, R3, UR5, R4, 0x2, P0 ;  /* 0x0000000503037c11 */ /* 0x000fe400080f1404 */
[----:B------:R-:W-:-:S04]  /*34c0*/  IADD3 R2, P0, PT, R2, 0x800, RZ ;  /* 0x0000080002027810 */ /* 0x000fc80007f1e0ff */
[----:B------:R-:W-:Y:S02]  /*34d0*/  IADD3.X R3, PT, PT, RZ, R3, RZ, P0, !PT ;  /* 0x00000003ff037210 */ /* 0x000fe400007fe4ff */
[----:B------:R-:W-:Y:S01]  /*34e0*/  PLOP3.LUT P0, PT, PT, PT, PT, 0x80, 0x8 ;  /* 0x000000000008781c */ /* 0x000fe20003f0f070 */
[----:B------:R-:W-:-:S12]  /*34f0*/  @!P1 BRA `(.L_x_52) ;  /* 0x0000000000c09947 */ /* 0x000fd80003800000 */
[----:B------:R-:W-:Y:S02]  /*3500*/  PLOP3.LUT P0, PT, PT, PT, PT, 0x8, 0x80 ;  /* 0x000000000080781c */ /* 0x000fe40003f0e170 */
[----:B------:R-:W-:-:S11]  /*3510*/  IADD3 R13, PT, PT, R9, -0xc00, RZ ;  /* 0xfffff400090d7810 */ /* 0x000fd60007ffe0ff */
.L_x_53:
[----:B------:R-:W0:Y:S01]  /*3520*/  LDC.64 R4, c[0x0][0x380] ;  /* 0x0000e000ff047b82 */ /* 0x000e220000000a00 */
[----:B------:R-:W2:Y:S01]  /*3530*/  LDG.E.CONSTANT R12, desc[UR6][R2.64+-0x400] ;  /* 0xfffc0006020c7981 */ /* 0x000ea2000c1e9900 */
[----:B------:R-:W-:-:S03]  /*3540*/  IADD3 R25, PT, PT, R11, 0x400, RZ ;  /* 0x000004000b197810 */ /* 0x000fc60007ffe0ff */
[----:B------:R-:W3:Y:S04]  /*3550*/  LDG.E.CONSTANT R20, desc[UR6][R2.64] ;  /* 0x0000000602147981 */ /* 0x000ee8000c1e9900 */
[----:B------:R-:W4:Y:S01]  /*3560*/  LDG.E.CONSTANT R19, desc[UR6][R2.64+0x400] ;  /* 0x0004000602137981 */ /* 0x000f22000c1e9900 */
[----:B------:R-:W-:-:S03]  /*3570*/  IADD3 R7, PT, PT, R11, 0x800, RZ ;  /* 0x000008000b077810 */ /* 0x000fc60007ffe0ff */
[----:B------:R-:W5:Y:S04]  /*3580*/  LDG.E.CONSTANT R17, desc[UR6][R2.64+0xc00] ;  /* 0x000c000602117981 */ /* 0x000f68000c1e9900 */
[----:B------:R-:W5:Y:S01]  /*3590*/  LDG.E.CONSTANT R16, desc[UR6][R2.64+0x1000] ;  /* 0x0010000602107981 */ /* 0x000f62000c1e9900 */
[----:B------:R-:W-:-:S03]  /*35a0*/  IADD3 R23, PT, PT, R11, 0xc00, RZ ;  /* 0x00000c000b177810 */ /* 0x000fc60007ffe0ff */
[----:B------:R-:W5:Y:S01]  /*35b0*/  LDG.E.CONSTANT R22, desc[UR6][R2.64+0x1c00] ;  /* 0x001c000602167981 */ /* 0x000f62000c1e9900 */
[----:B0-----:R-:W-:-:S03]  /*35c0*/  IMAD.WIDE.U32 R14, R11, 0x4, R4 ;  /* 0x000000040b0e7825 */ /* 0x001fc600078e0004 */
[----:B------:R-:W5:Y:S04]  /*35d0*/  LDG.E.CONSTANT R21, desc[UR6][R2.64+0x2000] ;  /* 0x0020000602157981 */ /* 0x000f68000c1e9900 */
[----:B------:R-:W5:Y:S04]  /*35e0*/  LDG.E.CONSTANT R26, desc[UR6][R2.64+0x3000] ;  /* 0x00300006021a7981 */ /* 0x000f68000c1e9900 */
[----:B------:R-:W2:Y:S01]  /*35f0*/  LDG.E.CONSTANT R15, desc[UR6][R14.64] ;  /* 0x000000060e0f7981 */ /* 0x000ea2000c1e9900 */
[----:B------:R-:W-:-:S05]  /*3600*/  IMAD.WIDE.U32 R24, R25, 0x4, R4 ;  /* 0x0000000419187825 */ /* 0x000fca00078e0004 */
[----:B------:R-:W5:Y:S01]  /*3610*/  LDG.E.CONSTANT R18, desc[UR6][R24.64] ;  /* 0x0000000618127981 */ /* 0x000f62000c1e9900 */
[----:B------:R-:W-:-:S03]  /*3620*/  IMAD.WIDE.U32 R6, R7, 0x4, R4 ;  /* 0x0000000407067825 */ /* 0x000fc600078e0004 */
        /* <DEDUP_REMOVED lines=8> */
[----:B------:R-:W-:Y:S01]  /*36b0*/  ISETP.GE.AND P1, PT, R10, R13, PT ;  /* 0x0000000d0a00720c */ /* 0x000fe20003f26270 */
[----:B------:R-:W-:Y:S01]  /*36c0*/  VIADD R11, R11, 0x1000 ;  /* 0x000010000b0b7836 */ /* 0x000fe20000000000 */
[----:B0-----:R-:W-:-:S04]  /*36d0*/  IADD3 R2, P2, PT, R2, 0x4000, RZ ;  /* 0x0000400002027810 */ /* 0x001fc80007f5e0ff */
        /* <DEDUP_REMOVED lines=18> */
.L_x_52:
[----:B------:R-:W-:Y:S05]  /*3800*/  BSYNC.RECONVERGENT B2 ;  /* 0x0000000000027941 */ /* 0x000fea0003800200 */
.L_x_51:
[----:B------:R-:W-:Y:S01]  /*3810*/  IADD3 R4, PT, PT, R9, -R10, RZ ;  /* 0x8000000a09047210 */ /* 0x000fe20007ffe0ff */
[----:B------:R-:W-:Y:S03]  /*3820*/  BSSY.RECONVERGENT B2, `(.L_x_54) ;  /* 0x000001e000027945 */ /* 0x000fe60003800200 */
[----:B------:R-:W-:-:S13]  /*3830*/  ISETP.GT.AND P1, PT, R4, 0x400, PT ;  /* 0x000004000400780c */ /* 0x000fda0003f24270 */
[----:B------:R-:W-:Y:S05]  /*3840*/  @!P1 BRA `(.L_x_55) ;  /* 0x00000000006c9947 */ /* 0x000fea0003800000 */
[----:B------:R-:W0:Y:S01]  /*3850*/  LDC.64 R6, c[0x0][0x380] ;  /* 0x0000e000ff067b82 */ /* 0x000e220000000a00 */
[----:B------:R-:W2:Y:S01]  /*3860*/  LDG.E.CONSTANT R13, desc[UR6][R2.64+-0x400] ;  /* 0xfffc0006020d7981 */ /* 0x000ea2000c1e9900 */
[----:B------:R-:W-:-:S03]  /*3870*/  IADD3 R17, PT, PT, R11, 0x400, RZ ;  /* 0x000004000b117810 */ /* 0x000fc60007ffe0ff */
[----:B------:R-:W3:Y:S04]  /*3880*/  LDG.E.CONSTANT R15, desc[UR6][R2.64] ;  /* 0x00000006020f7981 */ /* 0x000ee8000c1e9900 */
[----:B------:R-:W4:Y:S04]  /*3890*/  LDG.E.CONSTANT R19, desc[UR6][R2.64+0xc00] ;  /* 0x000c000602137981 */ /* 0x000f28000c1e9900 */
[----:B------:R-:W5:Y:S04]  /*38a0*/  LDG.E.CONSTANT R21, desc[UR6][R2.64+0x1000] ;  /* 0x0010000602157981 */ /* 0x000f68000c1e9900 */
[----:B------:R-:W5:Y:S01]  /*38b0*/  LDG.E.CONSTANT R23, desc[UR6][R2.64+0x1400] ;  /* 0x0014000602177981 */ /* 0x000f62000c1e9900 */
[----:B0-----:R-:W-:-:S06]  /*38c0*/  IMAD.WIDE.U32 R4, R11, 0x4, R6 ;  /* 0x000000040b047825 */ /* 0x001fcc00078e0006 */
[----:B------:R0:W2:Y:S01]  /*38d0*/  LDG.E.CONSTANT R5, desc[UR6][R4.64] ;  /* 0x0000000604057981 */ /* 0x0000a2000c1e9900 */
[----:B------:R-:W-:-:S03]  /*38e0*/  IMAD.WIDE.U32 R6, R17, 0x4, R6 ;  /* 0x0000000411067825 */ /* 0x000fc600078e0006 */
[----:B------:R1:W4:Y:S04]  /*38f0*/  LDG.E.CONSTANT R17, desc[UR6][R2.64+0x400] ;  /* 0x0004000602117981 */ /* 0x000328000c1e9900 */
[----:B------:R-:W5:Y:S01]  /*3900*/  LDG.E.CONSTANT R7, desc[UR6][R6.64] ;  /* 0x0000000606077981 */ /* 0x000f62000c1e9900 */
[----:B0-----:R-:W-:Y:S02]  /*3910*/  IADD3 R4, P1, PT, R2, 0x2000, RZ ;  /* 0x0000200002047810 */ /* 0x001fe40007f3e0ff */
[----:B------:R-:W-:Y:S02]  /*3920*/  PLOP3.LUT P0, PT, PT, PT, PT, 0x8, 0x80 ;  /* 0x000000000080781c */ /* 0x000fe40003f0e170 */
[----:B------:R-:W-:Y:S02]  /*3930*/  IADD3 R10, PT, PT, R10, 0x800, RZ ;  /* 0x000008000a0a7810 */ /* 0x000fe40007ffe0ff */
[----:B------:R-:W-:-:S02]  /*3940*/  IADD3 R11, PT, PT, R11, 0x800, RZ ;  /* 0x000008000b0b7810 */ /* 0x000fc40007ffe0ff */
[----:B-1----:R-:W-:Y:S01]  /*3950*/  MOV R2, R4 ;  /* 0x0000000400027202 */ /* 0x002fe20000000f00 */
[----:B--2---:R-:W-:-:S04]  /*3960*/  FADD R0, R0, R5 ;  /* 0x0000000500007221 */ /* 0x004fc80000000000 */
[----:B------:R-:W-:-:S04]  /*3970*/  FADD R0, R0, R13 ;  /* 0x0000000d00007221 */ /* 0x000fc80000000000 */
[----:B---3--:R-:W-:-:S04]  /*3980*/  FADD R0, R0, R15 ;  /* 0x0000000f00007221 */ /* 0x008fc80000000000 */
[----:B----4-:R-:W-:-:S04]  /*3990*/  FADD R0, R0, R17 ;  /* 0x0000001100007221 */ /* 0x010fc80000000000 */
[----:B-----5:R-:W-:-:S04]  /*39a0*/  FADD R0, R0, R7 ;  /* 0x0000000700007221 */ /* 0x020fc80000000000 */
[----:B------:R-:W-:Y:S01]  /*39b0*/  FADD R0, R0, R19 ;  /* 0x0000001300007221 */ /* 0x000fe20000000000 */
[----:B------:R-:W-:-:S03]  /*39c0*/  IADD3.X R5, PT, PT, RZ, R3, RZ, P1, !PT ;  /* 0x00000003ff057210 */ /* 0x000fc60000ffe4ff */
[----:B------:R-:W-:Y:S01]  /*39d0*/  FADD R0, R0, R21 ;  /* 0x0000001500007221 */ /* 0x000fe20000000000 */
[----:B------:R-:W-:-:S03]  /*39e0*/  MOV R3, R5 ;  /* 0x0000000500037202 */ /* 0x000fc60000000f00 */
[----:B------:R-:W-:-:S07]  /*39f0*/  FADD R0, R0, R23 ;  /* 0x0000001700007221 */ /* 0x000fce0000000000 */
.L_x_55:
[----:B------:R-:W-:Y:S05]  /*3a00*/  BSYNC.RECONVERGENT B2 ;  /* 0x0000000000027941 */ /* 0x000fea0003800200 */
.L_x_54:
[----:B------:R-:W-:-:S13]  /*3a10*/  ISETP.LT.OR P0, PT, R10, R9, P0 ;  /* 0x000000090a00720c */ /* 0x000fda0000701670 */
[----:B------:R-:W-:Y:S05]  /*3a20*/  @!P0 BRA `(.L_x_47) ;  /* 0x0000000000288947 */ /* 0x000fea0003800000 */
[----:B------:R-:W0:Y:S01]  /*3a30*/  LDC.64 R4, c[0x0][0x380] ;  /* 0x0000e000ff047b82 */ /* 0x000e220000000a00 */
[----:B------:R-:W2:Y:S04]  /*3a40*/  LDG.E.CONSTANT R7, desc[UR6][R2.64+-0x400] ;  /* 0xfffc000602077981 */ /* 0x000ea8000c1e9900 */
[----:B------:R-:W3:Y:S01]  /*3a50*/  LDG.E.CONSTANT R9, desc[UR6][R2.64] ;  /* 0x0000000602097981 */ /* 0x000ee2000c1e9900 */
[----:B0-----:R-:W-:-:S03]  /*3a60*/  IMAD.WIDE.U32 R4, R11, 0x4, R4 ;  /* 0x000000040b047825 */ /* 0x001fc600078e0004 */
[----:B------:R-:W4:Y:S04]  /*3a70*/  LDG.E.CONSTANT R11, desc[UR6][R2.64+0x400] ;  /* 0x00040006020b7981 */ /* 0x000f28000c1e9900 */
[----:B------:R-:W5:Y:S02]  /*3a80*/  LDG.E.CONSTANT R5, desc[UR6][R4.64] ;  /* 0x0000000604057981 */ /* 0x000f64000c1e9900 */
[----:B-----5:R-:W-:-:S04]  /*3a90*/  FADD R0, R0, R5 ;  /* 0x0000000500007221 */ /* 0x020fc80000000000 */
[----:B--2---:R-:W-:-:S04]  /*3aa0*/  FADD R0, R0, R7 ;  /* 0x0000000700007221 */ /* 0x004fc80000000000 */
[----:B---3--:R-:W-:-:S04]  /*3ab0*/  FADD R0, R0, R9 ;  /* 0x0000000900007221 */ /* 0x008fc80000000000 */
[----:B----4-:R-:W-:-:S07]  /*3ac0*/  FADD R0, R0, R11 ;  /* 0x0000000b00007221 */ /* 0x010fce0000000000 */
.L_x_47:
[----:B------:R-:W-:Y:S05]  /*3ad0*/  BSYNC.RECONVERGENT B1 ;  /* 0x0000000000017941 */ /* 0x000fea0003800200 */
.L_x_45:
[----:B------:R-:W0:Y:S01]  /*3ae0*/  S2R R6, SR_LANEID ;  /* 0x0000000000067919 */ /* 0x000e220000000000 */
[----:B------:R-:W-:-:S05]  /*3af0*/  MOV R3, R0 ;  /* 0x0000000000037202 */ /* 0x000fca0000000f00 */
        /* <DEDUP_REMOVED lines=30> */
[----:B------:R-:W1:Y:S04]  /*3ce0*/  LDS R3, [UR4+0xc] ;  /* 0x00000c04ff037984 */ /* 0x000e680008000800 */
[----:B0-----:R-:W0:Y:S04]  /*3cf0*/  LDS.128 R4, [UR4+0x10] ;  /* 0x00001004ff047984 */ /* 0x001e280008000c00 */
[----:B------:R-:W2:Y:S01]  /*3d00*/  LDS.64 R8, [UR4+0x20] ;  /* 0x00002004ff087984 */ /* 0x000ea20008000a00 */
[----:B-1----:R-:W-:-:S04]  /*3d10*/  FADD R3, R0, R3 ;  /* 0x0000000300037221 */ /* 0x002fc80000000000 */
[----:B0-----:R-:W-:-:S04]  /*3d20*/  FADD R4, R3, R4 ;  /* 0x0000000403047221 */ /* 0x001fc80000000000 */
[----:B------:R-:W-:-:S04]  /*3d30*/  FADD R5, R4, R5 ;  /* 0x0000000504057221 */ /* 0x000fc80000000000 */
[----:B------:R-:W-:-:S04]  /*3d40*/  FADD R6, R5, R6 ;  /* 0x0000000605067221 */ /* 0x000fc80000000000 */
[----:B------:R-:W-:-:S04]  /*3d50*/  FADD R7, R6, R7 ;  /* 0x0000000706077221 */ /* 0x000fc80000000000 */
[----:B--2---:R-:W-:-:S04]  /*3d60*/  FADD R8, R7, R8 ;  /* 0x0000000807087221 */ /* 0x004fc80000000000 */
[----:B------:R-:W-:-:S07]  /*3d70*/  FADD R0, R8, R9 ;  /* 0x0000000908007221 */ /* 0x000fce0000000000 */
.L_x_17:
[----:B------:R-:W-:Y:S05]  /*3d80*/  BSYNC.RECONVERGENT B0 ;  /* 0x0000000000007941 */ /* 0x000fea0003800200 */
.L_x_1:
[----:B------:R-:W-:Y:S05]  /*3d90*/  @P0 EXIT ;  /* 0x000000000000094d */ /* 0x000fea0003800000 */
[----:B01234-:R-:W0:Y:S01]  /*3da0*/  LDC.64 R2, c[0x0][0x388] ;  /* 0x0000e200ff027b82 */ /* 0x01fe220000000a00 */
[----:B------:R-:W1:Y:S02]  /*3db0*/  LDCU UR4, c[0x0][0x398] ;  /* 0x00007300ff0477ac */ /* 0x000e640008000800 */
[----:B-1----:R-:W-:-:S05]  /*3dc0*/  FADD R5, R0, UR4 ;  /* 0x0000000400057e21 */ /* 0x002fca0008000000 */
[----:B0-----:R-:W-:Y:S01]  /*3dd0*/  STG.E desc[UR6][R2.64], R5 ;  /* 0x0000000502007986 */ /* 0x001fe2000c101906 */
[----:B------:R-:W-:Y:S05]  /*3de0*/  EXIT ;  /* 0x000000000000794d */ /* 0x000fea0003800000 */
.L_x_56:
[----:B------:R-:W-:-:S00]  /*3df0*/  BRA `(.L_x_56) ;  /* 0xfffffffc00fc7947 */ /* 0x000fc0000383ffff */
[----:B------:R-:W-:-:S00]  /*3e00*/  NOP ;  /* 0x0000000000007918 */ /* 0x000fc00000000000 */
[----:B------:R-:W-:-:S00]  /*3e10*/  NOP ;  /* 0x0000000000007918 */ /* 0x000fc00000000000 */
[----:B------:R-:W-:-:S00]  /*3e20*/  NOP ;  /* 0x0000000000007918 */ /* 0x000fc00000000000 */
[----:B------:R-:W-:-:S00]  /*3e30*/  NOP ;  /* 0x0000000000007918 */ /* 0x000fc00000000000 */
[----:B------:R-:W-:-:S00]  /*3e40*/  NOP ;  /* 0x0000000000007918 */ /* 0x000fc00000000000 */
[----:B------:R-:W-:-:S00]  /*3e50*/  NOP ;  /* 0x0000000000007918 */ /* 0x000fc00000000000 */
[----:B------:R-:W-:-:S00]  /*3e60*/  NOP ;  /* 0x0000000000007918 */ /* 0x000fc00000000000 */
[----:B------:R-:W-:-:S00]  /*3e70*/  NOP ;  /* 0x0000000000007918 */ /* 0x000fc00000000000 */
.L_x_127:


//--------------------- .text._ZN3cub18CUB_300001_SM_10006detail6reduce18DeviceReduceKernelINS2_10policy_hubIfyN4cuda3std3__44plusIfEEE10Policy1000EN6thrust24THRUST_300001_SM_1000_NS18transform_iteratorI41ConvertLinearIndexToTriangularMatrixIndexNSD_17counting_iteratorIiNSD_11use_defaultESH_SH_EESH_SH_EEyS9_f12ComputeDeltaEEvT0_PT3_T1_NS0_13GridEvenShareISO_EET2_T4_ --------------------------
	.section	.text._ZN3cub18CUB_300001_SM_10006detail6reduce18DeviceReduceKernelINS2_10policy_hubIfyN4cuda3std3__44plusIfEEE10Policy1000EN6thrust24THRUST_300001_SM_1000_NS18transform_iteratorI41ConvertLinearIndexToTriangularMatrixIndexNSD_17counting_iteratorIiNSD_11use_defaultESH_SH_EESH_SH_EEyS9_f12ComputeDeltaEEvT0_PT3_T1_NS0_13GridEvenShareISO_EET2_T4_,"ax",@progbits
	.align	128
        .global         _ZN3cub18CUB_300001_SM_10006detail6reduce18DeviceReduceKernelINS2_10policy_hubIfyN4cuda3std3__44plusIfEEE10Policy1000EN6thrust24THRUST_300001_SM_1000_NS18transform_iteratorI41ConvertLinearIndexToTriangularMatrixIndexNSD_17counting_iteratorIiNSD_11use_defaultESH_SH_EESH_SH_EEyS9_f12ComputeDeltaEEvT0_PT3_T1_NS0_13GridEvenShareISO_EET2_T4_
        .type           _ZN3cub18CUB_300001_SM_10006detail6reduce18DeviceReduceKernelINS2_10policy_hubIfyN4cuda3std3__44plusIfEEE10Policy1000EN6thrust24THRUST_300001_SM_1000_NS18transform_iteratorI41ConvertLinearIndexToTriangularMatrixIndexNSD_17counting_iteratorIiNSD_11use_defaultESH_SH_EESH_SH_EEyS9_f12ComputeDeltaEEvT0_PT3_T1_NS0_13GridEvenShareISO_EET2_T4_,@function
        .size           _ZN3cub18CUB_300001_SM_10006detail6reduce18DeviceReduceKernelINS2_10policy_hubIfyN4cuda3std3__44plusIfEEE10Policy1000EN6thrust24THRUST_300001_SM_1000_NS18transform_iteratorI41ConvertLinearIndexToTriangularMatrixIndexNSD_17counting_iteratorIiNSD_11use_defaultESH_SH_EESH_SH_EEyS9_f12ComputeDeltaEEvT0_PT3_T1_NS0_13GridEvenShareISO_EET2_T4_,(.L_x_128 - _ZN3cub18CUB_300001_SM_10006detail6reduce18DeviceReduceKernelINS2_10policy_hubIfyN4cuda3std3__44plusIfEEE10Policy1000EN6thrust24THRUST_300001_SM_1000_NS18transform_iteratorI41ConvertLinearIndexToTriangularMatrixIndexNSD_17counting_iteratorIiNSD_11use_defaultESH_SH_EESH_SH_EEyS9_f12ComputeDeltaEEvT0_PT3_T1_NS0_13GridEvenShareISO_EET2_T4_)
        .other          _ZN3cub18CUB_300001_SM_10006detail6reduce18DeviceReduceKernelINS2_10policy_hubIfyN4cuda3std3__44plusIfEEE10Policy1000EN6thrust24THRUST_300001_SM_1000_NS18transform_iteratorI41ConvertLinearIndexToTriangularMatrixIndexNSD_17counting_iteratorIiNSD_11use_defaultESH_SH_EESH_SH_EEyS9_f12ComputeDeltaEEvT0_PT3_T1_NS0_13GridEvenShareISO_EET2_T4_,@"STO_CUDA_ENTRY STV_DEFAULT"
_ZN3cub18CUB_300001_SM_10006detail6reduce18DeviceReduceKernelINS2_10policy_hubIfyN4cuda3std3__44plusIfEEE10Policy1000EN6thrust24THRUST_300001_SM_1000_NS18transform_iteratorI41ConvertLinearIndexToTriangularMatrixIndexNSD_17counting_iteratorIiNSD_11use_defaultESH_SH_EESH_SH_EEyS9_f12ComputeDeltaEEvT0_PT3_T1_NS0_13GridEvenShareISO_EET2_T4_:
.text._ZN3cub18CUB_300001_SM_10006detail6reduce18DeviceReduceKernelINS2_10policy_hubIfyN4cuda3std3__44plusIfEEE10Policy1000EN6thrust24THRUST_300001_SM_1000_NS18transform_iteratorI41ConvertLinearIndexToTriangularMatrixIndexNSD_17counting_iteratorIiNSD_11use_defaultESH_SH_EESH_SH_EEyS9_f12ComputeDeltaEEvT0_PT3_T1_NS0_13GridEvenShareISO_EET2_T4_:
[----:B------:R-:W-:Y:S01]  /*0000*/  LDC R1, c[0x0][0x37c] ;  /* 0x0000df00ff017b82 */ /* 0x000fe20000000800 */
[----:B------:R-:W0:Y:S07]  /*0010*/  S2R R0, SR_CTAID.X ;  /* 0x0000000000007919 */ /* 0x000e2e0000002500 */
[----:B------:R-:W0:Y:S01]  /*0020*/  LDC R3, c[0x0][0x3b8] ;  /* 0x0000ee00ff037b82 */ /* 0x000e220000000800 */
[----:B------:R-:W1:Y:S01]  /*0030*/  LDCU.64 UR6, c[0x0][0x358] ;  /* 0x00006b00ff0677ac */ /* 0x000e620008000a00 */
[----:B------:R-:W2:Y:S01]  /*0040*/  S2R R6, SR_TID.X ;  /* 0x0000000000067919 */ /* 0x000ea20000002100 */
[----:B0-----:R-:W-:-:S05]  /*0050*/  IMAD R2, R0, -0x1000, R3 ;  /* 0xfffff00000027824 */ /* 0x001fca00078e0203 */
[----:B------:R-:W-:-:S13]  /*0060*/  ISETP.GE.AND P0, PT, R2, 0x100, PT ;  /* 0x000001000200780c */ /* 0x000fda0003f06270 */
[----:B-12---:R-:W-:Y:S05]  /*0070*/  @!P0 BRA `(.L_x_57) ;  /* 0x0000000000ac8947 */ /* 0x006fea0003800000 */
[----:B------:R-:W0:Y:S01]  /*0080*/  S2R R10, SR_LANEID ;  /* 0x00000000000a7919 */ /* 0x000e220000000000 */
[----:B------:R-:W-:-:S04]  /*0090*/  IMAD.MOV.U32 R2, RZ, RZ, RZ ;  /* 0x000000ffff027224 */ /* 0x000fc800078e00ff */
[----:B------:R-:W-:Y:S01]  /*00a0*/  FADD R2, RZ, R2 ;  /* 0x00000002ff027221 */ /* 0x000fe20000000000 */
[C---:B0-----:R-:W-:Y:S02]  /*00b0*/  ISETP.GT.AND P0, PT, R10.reuse, 0x1e, PT ;  /* 0x0000001e0a00780c */ /* 0x041fe40003f04270 */
[----:B------:R-:W-:Y:S02]  /*00c0*/  ISETP.NE.AND P1, PT, R10, RZ, PT ;  /* 0x000000ff0a00720c */ /* 0x000fe40003f25270 */
[----:B------:R-:W-:Y:S02]  /*00d0*/  FSEL R8, R2, RZ, !P0 ;  /* 0x000000ff02087208 */ /* 0x000fe40004000000 */
[----:B------:R-:W-:-:S03]  /*00e0*/  ISETP.GT.AND P0, PT, R10, 0x1d, PT ;  /* 0x0000001d0a00780c */ /* 0x000fc60003f04270 */
[----:B------:R-:W0:Y:S06]  /*00f0*/  SHFL.DOWN PT, R3, R8, 0x2, 0x1f ;  /* 0x08401f0008037f89 */ /* 0x000e2c00000e0000 */
[----:B------:R-:W1:Y:S01]  /*0100*/  @!P1 S2R R5, SR_CgaCtaId ;  /* 0x0000000000059919 */ /* 0x000e620000008800 */
[----:B------:R-:W-:Y:S02]  /*0110*/  @!P1 MOV R4, 0x400 ;  /* 0x0000040000049802 */ /* 0x000fe40000000f00 */
[----:B------:R-:W-:-:S04]  /*0120*/  @!P1 SHF.R.U32.HI R2, RZ, 0x3, R6 ;  /* 0x00000003ff029819 */ /* 0x000fc80000011606 */
[----:B------:R-:W-:Y:S01]  /*0130*/  @!P1 LOP3.LUT R2, R2, 0x7c, RZ, 0xc0, !PT ;  /* 0x0000007c02029812 */ /* 0x000fe200078ec0ff */
[----:B0-----:R-:W-:Y:S01]  /*0140*/  @!P0 FADD R8, R8, R3 ;  /* 0x0000000308088221 */ /* 0x001fe20000000000 */
[----:B------:R-:W-:-:S04]  /*0150*/  ISETP.GT.AND P0, PT, R10, 0x1b, PT ;  /* 0x0000001b0a00780c */ /* 0x000fc80003f04270 */
[----:B------:R-:W0:Y:S01]  /*0160*/  SHFL.DOWN PT, R3, R8, 0x4, 0x1f ;  /* 0x08801f0008037f89 */ /* 0x000e2200000e0000 */
[----:B-1----:R-:W-:-:S05]  /*0170*/  @!P1 LEA R5, R5, R4, 0x18 ;  /* 0x0000000405059211 */ /* 0x002fca00078ec0ff */
[----:B------:R-:W-:-:S03]  /*0180*/  @!P1 IMAD.IADD R2, R2, 0x1, R5 ;  /* 0x0000000102029824 */ /* 0x000fc600078e0205 */
        /* <DEDUP_REMOVED lines=8> */
[----:B------:R-:W-:Y:S06]  /*0210*/  BAR.SYNC.DEFER_BLOCKING 0x0 ;  /* 0x0000000000007b1d */ /* 0x000fec0000010000 */
[----:B------:R-:W-:Y:S05]  /*0220*/  @P0 EXIT ;  /* 0x000000000000094d */ /* 0x000fea0003800000 */
[----:B------:R-:W1:Y:S01]  /*0230*/  S2UR UR5, SR_CgaCtaId ;  /* 0x00000000000579c3 */ /* 0x000e620000008800 */
[----:B------:R-:W-:Y:S01]  /*0240*/  UMOV UR4, 0x400 ;  /* 0x0000040000047882 */ /* 0x000fe20000000000 */
[----:B------:R-:W-:-:S04]  /*0250*/  ISETP.GT.AND P0, PT, R10, 0xf, PT ;  /* 0x0000000f0a00780c */ /* 0x000fc80003f04270 */
[----:B------:R-:W-:Y:S01]  /*0260*/  FSEL R8, R8, R9, P0 ;  /* 0x0000000908087208 */ /* 0x000fe20000000000 */
[----:B-1----:R-:W-:-:S09]  /*0270*/  ULEA UR4, UR5, UR4, 0x18 ;  /* 0x0000000405047291 */ /* 0x002fd2000f8ec0ff */
[----:B------:R-:W1:Y:S04]  /*0280*/  LDS R11, [UR4+0xc] ;  /* 0x00000c04ff0b7984 */ /* 0x000e680008000800 */
[----:B------:R-:W2:Y:S04]  /*0290*/  LDS.128 R4, [UR4+0x10] ;  /* 0x00001004ff047984 */ /* 0x000ea80008000c00 */
[----:B0-----:R-:W0:Y:S01]  /*02a0*/  LDS.64 R2, [UR4+0x20] ;  /* 0x00002004ff027984 */ /* 0x001e220008000a00 */
[----:B-1----:R-:W-:-:S04]  /*02b0*/  FADD R11, R8, R11 ;  /* 0x0000000b080b7221 */ /* 0x002fc80000000000 */
[----:B--2---:R-:W-:-:S04]  /*02c0*/  FADD R4, R11, R4 ;  /* 0x000000040b047221 */ /* 0x004fc80000000000 */
[----:B------:R-:W-:-:S04]  /*02d0*/  FADD R5, R4, R5 ;  /* 0x0000000504057221 */ /* 0x000fc80000000000 */
[----:B------:R-:W-:-:S04]  /*02e0*/  FADD R6, R5, R6 ;  /* 0x0000000605067221 */ /* 0x000fc80000000000 */
[----:B------:R-:W-:-:S04]  /*02f0*/  FADD R7, R6, R7 ;  /* 0x0000000706077221 */ /* 0x000fc80000000000 */
[----:B0-----:R-:W-:-:S04]  /*0300*/  FADD R2, R7, R2 ;  /* 0x0000000207027221 */ /* 0x001fc80000000000 */
[----:B------:R-:W-:Y:S01]  /*0310*/  FADD R5, R2, R3 ;  /* 0x0000000302057221 */ /* 0x000fe20000000000 */
[----:B------:R-:W-:Y:S06]  /*0320*/  BRA `(.L_x_58) ;  /* 0x0000000000f07947 */ /* 0x000fec0003800000 */
.L_x_57:
[----:B------:R-:W0:Y:S01]  /*0330*/  S2R R10, SR_LANEID ;  /* 0x00000000000a7919 */ /* 0x000e220000000000 */
[C---:B------:R-:W-:Y:S01]  /*0340*/  LOP3.LUT R3, R6.reuse, 0x3e0, RZ, 0xc0, !PT ;  /* 0x000003e006037812 */ /* 0x040fe200078ec0ff */
[----:B------:R-:W-:Y:S01]  /*0350*/  IMAD.MOV.U32 R4, RZ, RZ, RZ ;  /* 0x000000ffff047224 */ /* 0x000fe200078e00ff */
[----:B------:R-:W-:-:S03]  /*0360*/  ISETP.NE.AND P2, PT, R6, RZ, PT ;  /* 0x000000ff0600720c */ /* 0x000fc60003f45270 */
[----:B------:R-:W-:Y:S01]  /*0370*/  VIADD R5, R3, 0x20 ;  /* 0x0000002003057836 */ /* 0x000fe20000000000 */
[----:B------:R-:W-:Y:S01]  /*0380*/  LOP3.LUT R3, RZ, R3, RZ, 0x33, !PT ;  /* 0x00000003ff037212 */ /* 0x000fe200078e33ff */
[----:B------:R-:W-:-:S03]  /*0390*/  FADD R4, RZ, R4 ;  /* 0x00000004ff047221 */ /* 0x000fc60000000000 */
[----:B------:R-:W-:Y:S01]  /*03a0*/  ISETP.GT.AND P0, PT, R5, R2, PT ;  /* 0x000000020500720c */ /* 0x000fe20003f04270 */
[----:B------:R-:W-:-:S05]  /*03b0*/  IMAD.IADD R3, R2, 0x1, R3 ;  /* 0x0000000102037824 */ /* 0x000fca00078e0203 */
[----:B------:R-:W-:-:S04]  /*03c0*/  SEL R3, R3, 0x1f, P0 ;  /* 0x0000001f03037807 */ /* 0x000fc80000000000 */
[C---:B0-----:R-:W-:Y:S02]  /*03d0*/  ISETP.GE.AND P0, PT, R10.reuse, R3, PT ;  /* 0x000000030a00720c */ /* 0x041fe40003f06270 */
[----:B------:R-:W-:Y:S02]  /*03e0*/  ISETP.NE.AND P1, PT, R10, RZ, PT ;  /* 0x000000ff0a00720c */ /* 0x000fe40003f25270 */
[----:B------:R-:W-:Y:S01]  /*03f0*/  FSEL R8, R4, RZ, !P0 ;  /* 0x000000ff04087208 */ /* 0x000fe20004000000 */
[----:B------:R-:W-:-:S04]  /*0400*/  VIADD R4, R10, 0x2 ;  /* 0x000000020a047836 */ /* 0x000fc80000000000 */
[----:B------:R-:W0:Y:S01]  /*0410*/  SHFL.DOWN PT, R5, R8, 0x2, R3 ;  /* 0x0840000008057989 */ /* 0x000e2200000e0003 */
[----:B------:R-:W-:Y:S01]  /*0420*/  ISETP.GT.AND P0, PT, R4, R3, PT ;  /* 0x000000030400720c */ /* 0x000fe20003f04270 */
[----:B------:R-:W-:-:S04]  /*0430*/  VIADD R4, R10, 0x4 ;  /* 0x000000040a047836 */ /* 0x000fc80000000000 */
[----:B------:R-:W1:Y:S01]  /*0440*/  @!P1 S2R R12, SR_CgaCtaId ;  /* 0x00000000000c9919 */ /* 0x000e620000008800 */
[----:B------:R-:W-:-:S07]  /*0450*/  @!P1 MOV R7, 0x400 ;  /* 0x0000040000079802 */ /* 0x000fce0000000f00 */
[----:B0-----:R-:W-:Y:S01]  /*0460*/  @!P0 FADD R8, R8, R5 ;  /* 0x0000000508088221 */ /* 0x001fe20000000000 */
[----:B------:R-:W-:Y:S01]  /*0470*/  ISETP.GT.AND P0, PT, R4, R3, PT ;  /* 0x000000030400720c */ /* 0x000fe20003f04270 */
[----:B------:R-:W-:-:S03]  /*0480*/  VIADD R4, R10, 0x8 ;  /* 0x000000080a047836 */ /* 0x000fc60000000000 */
[----:B------:R-:W0:Y:S01]  /*0490*/  SHFL.DOWN PT, R5, R8, 0x4, R3 ;  /* 0x0880000008057989 */ /* 0x000e2200000e0003 */
[----:B-1----:R-:W-:-:S08]  /*04a0*/  @!P1 LEA R7, R12, R7, 0x18 ;  /* 0x000000070c079211 */ /* 0x002fd000078ec0ff */
[----:B0-----:R-:W-:Y:S01]  /*04b0*/  @!P0 FADD R8, R8, R5 ;  /* 0x0000000508088221 */ /* 0x001fe20000000000 */
[----:B------:R-:W-:Y:S01]  /*04c0*/  ISETP.GT.AND P0, PT, R4, R3, PT ;  /* 0x000000030400720c */ /* 0x000fe20003f04270 */
[----:B------:R-:W-:-:S03]  /*04d0*/  VIADD R4, R10, 0x10 ;  /* 0x000000100a047836 */ /* 0x000fc60000000000 */
[----:B------:R-:W0:Y:S09]  /*04e0*/  SHFL.DOWN PT, R5, R8, 0x8, R3 ;  /* 0x0900000008057989 */ /* 0x000e3200000e0003 */
[----:B0-----:R-:W-:Y:S01]  /*04f0*/  @!P0 FADD R8, R8, R5 ;  /* 0x0000000508088221 */ /* 0x001fe20000000000 */
[----:B------:R-:W-:-:S02]  /*0500*/  ISETP.GT.AND P0, PT, R4, R3, PT ;  /* 0x000000030400720c */ /* 0x000fc40003f04270 */
[----:B------:R-:W-:Y:S02]  /*0510*/  @!P1 SHF.R.U32.HI R4, RZ, 0x3, R6 ;  /* 0x00000003ff049819 */ /* 0x000fe40000011606 */
[----:B------:R-:W0:Y:S02]  /*0520*/  SHFL.DOWN PT, R5, R8, 0x10, R3 ;  /* 0x0a00000008057989 */ /* 0x000e2400000e0003 */
[----:B------:R-:W-:-:S05]  /*0530*/  @!P1 LOP3.LUT R4, R4, 0x7c, RZ, 0xc0, !PT ;  /* 0x0000007c04049812 */ /* 0x000fca00078ec0ff */
[----:B------:R-:W-:Y:S02]  /*0540*/  @!P1 IMAD.IADD R7, R4, 0x1, R7 ;  /* 0x0000000104079824 */ /* 0x000fe400078e0207 */
[----:B0-----:R-:W-:-:S05]  /*0550*/  @!P0 FADD R8, R8, R5 ;  /* 0x0000000508088221 */ /* 0x001fca0000000000 */
[----:B------:R0:W-:Y:S01]  /*0560*/  @!P1 STS [R7+0x8], R8 ;  /* 0x0000080807009388 */ /* 0x0001e20000000800 */
[----:B------:R-:W-:Y:S06]  /*0570*/  BAR.SYNC.DEFER_BLOCKING 0x0 ;  /* 0x0000000000007b1d */ /* 0x000fec0000010000 */
[----:B------:R-:W-:Y:S05]  /*0580*/  @P2 EXIT ;  /* 0x000000000000294d */ /* 0x000fea0003800000 */
[----:B------:R-:W1:Y:S01]  /*0590*/  S2UR UR5, SR_CgaCtaId ;  /* 0x00000000000579c3 */ /* 0x000e620000008800 */
[----:B------:R-:W-:Y:S01]  /*05a0*/  UMOV UR4, 0x400 ;  /* 0x0000040000047882 */ /* 0x000fe20000000000 */
[C---:B------:R-:W-:Y:S02]  /*05b0*/  ISETP.GT.AND P3, PT, R2.reuse, 0x40, PT ;  /* 0x000000400200780c */ /* 0x040fe40003f64270 */
[C---:B------:R-:W-:Y:S02]  /*05c0*/  ISETP.GT.AND P0, PT, R2.reuse, 0x20, PT ;  /* 0x000000200200780c */ /* 0x040fe40003f04270 */
[C---:B------:R-:W-:Y:S02]  /*05d0*/  ISETP.GT.AND P2, PT, R2.reuse, 0x60, PT ;  /* 0x000000600200780c */ /* 0x040fe40003f44270 */
[----:B------:R-:W-:Y:S01]  /*05e0*/  ISETP.GT.AND P1, PT, R2, 0xa0, PT ;  /* 0x000000a00200780c */ /* 0x000fe20003f24270 */
[----:B-1----:R-:W-:-:S09]  /*05f0*/  ULEA UR4, UR5, UR4, 0x18 ;  /* 0x0000000405047291 */ /* 0x002fd2000f8ec0ff */
[----:B------:R-:W1:Y:S04]  /*0600*/  LDS R3, [UR4+0xc] ;  /* 0x00000c04ff037984 */ /* 0x000e680008000800 */
[----:B0-----:R-:W0:Y:S04]  /*0610*/  LDS.128 R4, [UR4+0x10] ;  /* 0x00001004ff047984 */ /* 0x001e280008000c00 */
[----:B------:R-:W2:Y:S01]  /*0620*/  LDS.64 R10, [UR4+0x20] ;  /* 0x00002004ff0a7984 */ /* 0x000ea20008000a00 */
[----:B-1----:R-:W-:-:S05]  /*0630*/  FADD R3, R8, R3 ;  /* 0x0000000308037221 */ /* 0x002fca0000000000 */
[----:B------:R-:W-:Y:S02]  /*0640*/  FSEL R3, R3, R8, P0 ;  /* 0x0000000803037208 */ /* 0x000fe40000000000 */
[----:B------:R-:W-:-:S03]  /*0650*/  ISETP.GT.AND P0, PT, R2, 0x80, PT ;  /* 0x000000800200780c */ /* 0x000fc60003f04270 */
[----:B0-----:R-:W-:Y:S01]  /*0660*/  @P3 FADD R3, R3, R4 ;  /* 0x0000000403033221 */ /* 0x001fe20000000000 */
[----:B------:R-:W-:-:S03]  /*0670*/  ISETP.GT.AND P3, PT, R2, 0xc0, PT ;  /* 0x000000c00200780c */ /* 0x000fc60003f64270 */
[----:B------:R-:W-:Y:S01]  /*0680*/  @P2 FADD R3, R3, R5 ;  /* 0x0000000503032221 */ /* 0x000fe20000000000 */
[----:B------:R-:W-:-:S05]  /*0690*/  ISETP.GT.AND P2, PT, R2, 0xe0, PT ;  /* 0x000000e00200780c */ /* 0x000fca0003f44270 */
[----:B------:R-:W-:-:S04]  /*06a0*/  @P0 FADD R3, R3, R6 ;  /* 0x0000000603030221 */ /* 0x000fc80000000000 */
[----:B------:R-:W-:-:S04]  /*06b0*/  @P1 FADD R3, R3, R7 ;  /* 0x0000000703031221 */ /* 0x000fc80000000000 */
[----:B--2---:R-:W-:-:S04]  /*06c0*/  @P3 FADD R3, R3, R10 ;  /* 0x0000000a03033221 */ /* 0x004fc80000000000 */
[----:B------:R-:W-:-:S04]  /*06d0*/  @P2 FADD R3, R3, R11 ;  /* 0x0000000b03032221 */ /* 0x000fc80000000000 */
[----:B------:R-:W-:-:S07]  /*06e0*/  IMAD.MOV.U32 R5, RZ, RZ, R3 ;  /* 0x000000ffff057224 */ /* 0x000fce00078e0003 */
.L_x_58:
[----:B------:R-:W0:Y:S02]  /*06f0*/  LDC.64 R2, c[0x0][0x388] ;  /* 0x0000e200ff027b82 */ /* 0x000e240000000a00 */
[----:B0-----:R-:W-:-:S05]  /*0700*/  IMAD.WIDE.U32 R2, R0, 0x4, R2 ;  /* 0x0000000400027825 */ /* 0x001fca00078e0002 */
[----:B------:R-:W-:Y:S01]  /*0710*/  STG.E desc[UR6][R2.64], R5 ;  /* 0x0000000502007986 */ /* 0x000fe2000c101906 */
[----:B------:R-:W-:Y:S05]  /*0720*/  EXIT ;  /* 0x000000000000794d */ /* 0x000fea0003800000 */
.L_x_59:
        /* <DEDUP_REMOVED lines=13> */
.L_x_128:


//--------------------- .text._ZN3cub18CUB_300001_SM_10006detail6reduce28DeviceReduceSingleTileKernelINS2_10policy_hubIfyN4cuda3std3__44plusIfEEE10Policy1000EN6thrust24THRUST_300001_SM_1000_NS18transform_iteratorI41ConvertLinearIndexToTriangularMatrixIndexNSD_17counting_iteratorIiNSD_11use_defaultESH_SH_EESH_SH_EEPfyS9_ff12ComputeDeltaEEvT0_T1_T2_T3_T4_T6_ --------------------------
	.section	.text._ZN3cub18CUB_300001_SM_10006detail6reduce28DeviceReduceSingleTileKernelINS2_10policy_hubIfyN4cuda3std3__44plusIfEEE10Policy1000EN6thrust24THRUST_300001_SM_1000_NS18transform_iteratorI41ConvertLinearIndexToTriangularMatrixIndexNSD_17counting_iteratorIiNSD_11use_defaultESH_SH_EESH_SH_EEPfyS9_ff12ComputeDeltaEEvT0_T1_T2_T3_T4_T6_,"ax",@progbits
	.align	128
        .global         _ZN3cub18CUB_300001_SM_10006detail6reduce28DeviceReduceSingleTileKernelINS2_10policy_hubIfyN4cuda3std3__44plusIfEEE10Policy1000EN6thrust24THRUST_300001_SM_1000_NS18transform_iteratorI41ConvertLinearIndexToTriangularMatrixIndexNSD_17counting_iteratorIiNSD_11use_defaultESH_SH_EESH_SH_EEPfyS9_ff12ComputeDeltaEEvT0_T1_T2_T3_T4_T6_
        .type           _ZN3cub18CUB_300001_SM_10006detail6reduce28DeviceReduceSingleTileKernelINS2_10policy_hubIfyN4cuda3std3__44plusIfEEE10Policy1000EN6thrust24THRUST_300001_SM_1000_NS18transform_iteratorI41ConvertLinearIndexToTriangularMatrixIndexNSD_17counting_iteratorIiNSD_11use_defaultESH_SH_EESH_SH_EEPfyS9_ff12ComputeDeltaEEvT0_T1_T2_T3_T4_T6_,@function
        .size           _ZN3cub18CUB_300001_SM_10006detail6reduce28DeviceReduceSingleTileKernelINS2_10policy_hubIfyN4cuda3std3__44plusIfEEE10Policy1000EN6thrust24THRUST_300001_SM_1000_NS18transform_iteratorI41ConvertLinearIndexToTriangularMatrixIndexNSD_17counting_iteratorIiNSD_11use_defaultESH_SH_EESH_SH_EEPfyS9_ff12ComputeDeltaEEvT0_T1_T2_T3_T4_T6_,(.L_x_129 - _ZN3cub18CUB_300001_SM_10006detail6reduce28DeviceReduceSingleTileKernelINS2_10policy_hubIfyN4cuda3std3__44plusIfEEE10Policy1000EN6thrust24THRUST_300001_SM_1000_NS18transform_iteratorI41ConvertLinearIndexToTriangularMatrixIndexNSD_17counting_iteratorIiNSD_11use_defaultESH_SH_EESH_SH_EEPfyS9_ff12ComputeDeltaEEvT0_T1_T2_T3_T4_T6_)
        .other          _ZN3cub18CUB_300001_SM_10006detail6reduce28DeviceReduceSingleTileKernelINS2_10policy_hubIfyN4cuda3std3__44plusIfEEE10Policy1000EN6thrust24THRUST_300001_SM_1000_NS18transform_iteratorI41ConvertLinearIndexToTriangularMatrixIndexNSD_17counting_iteratorIiNSD_11use_defaultESH_SH_EESH_SH_EEPfyS9_ff12ComputeDeltaEEvT0_T1_T2_T3_T4_T6_,@"STO_CUDA_ENTRY STV_DEFAULT"
_ZN3cub18CUB_300001_SM_10006detail6reduce28DeviceReduceSingleTileKernelINS2_10policy_hubIfyN4cuda3std3__44plusIfEEE10Policy1000EN6thrust24THRUST_300001_SM_1000_NS18transform_iteratorI41ConvertLinearIndexToTriangularMatrixIndexNSD_17counting_iteratorIiNSD_11use_defaultESH_SH_EESH_SH_EEPfyS9_ff12ComputeDeltaEEvT0_T1_T2_T3_T4_T6_:
.text._ZN3cub18CUB_300001_SM_10006detail6reduce28DeviceReduceSingleTileKernelINS2_10policy_hubIfyN4cuda3std3__44plusIfEEE10Policy1000EN6thrust24THRUST_300001_SM_1000_NS18transform_iteratorI41ConvertLinearIndexToTriangularMatrixIndexNSD_17counting_iteratorIiNSD_11use_defaultESH_SH_EESH_SH_EEPfyS9_ff12ComputeDeltaEEvT0_T1_T2_T3_T4_T6_:
[----:B------:R-:W-:Y:S01]  /*0000*/  LDC R1, c[0x0][0x37c] ;  /* 0x0000df00ff017b82 */ /* 0x000fe20000000800 */
[----:B------:R-:W0:Y:S02]  /*0010*/  LDCU.64 UR4, c[0x0][0x390] ;  /* 0x00007200ff0477ac */ /* 0x000e240008000a00 */
[----:B0-----:R-:W-:-:S04]  /*0020*/  UISETP.NE.U32.AND UP0, UPT, UR4, URZ, UPT ;  /* 0x000000ff0400728c */ /* 0x001fc8000bf05070 */
[----:B------:R-:W-:-:S09]  /*0030*/  UISETP.NE.AND.EX UP0, UPT, UR5, URZ, UPT, UP0 ;  /* 0x000000ff0500728c */ /* 0x000fd2000bf05300 */
[----:B------:R-:W-:Y:S05]  /*0040*/  BRA.U UP0, `(.L_x_60) ;  /* 0x0000000100207547 */ /* 0x000fea000b800000 */
[----:B------:R-:W0:Y:S02]  /*0050*/  S2R R0, SR_TID.X ;  /* 0x0000000000007919 */ /* 0x000e240000002100 */
[----:B0-----:R-:W-:-:S13]  /*0060*/  ISETP.NE.AND P0, PT, R0, RZ, PT ;  /* 0x000000ff0000720c */ /* 0x001fda0003f05270 */
[----:B------:R-:W-:Y:S05]  /*0070*/  @P0 EXIT ;  /* 0x000000000000094d */ /* 0x000fea0003800000 */
[----:B------:R-:W0:Y:S01]  /*0080*/  LDC R5, c[0x0][0x39c] ;  /* 0x0000e700ff057b82 */ /* 0x000e220000000800 */
[----:B------:R-:W0:Y:S07]  /*0090*/  LDCU.64 UR4, c[0x0][0x358] ;  /* 0x00006b00ff0477ac */ /* 0x000e2e0008000a00 */
[----:B------:R-:W0:Y:S02]  /*00a0*/  LDC.64 R2, c[0x0][0x388] ;  /* 0x0000e200ff027b82 */ /* 0x000e240000000a00 */
[----:B0-----:R-:W-:Y:S01]  /*00b0*/  STG.E desc[UR4][R2.64], R5 ;  /* 0x0000000502007986 */ /* 0x001fe2000c101904 */
[----:B------:R-:W-:Y:S05]  /*00c0*/  EXIT ;  /* 0x000000000000794d */ /* 0x000fea0003800000 */
.L_x_60:
[----:B------:R-:W0:Y:S01]  /*00d0*/  S2R R0, SR_TID.X ;  /* 0x0000000000007919 */ /* 0x000e220000002100 */
[----:B------:R-:W-:-:S04]  /*00e0*/  UISETP.GE.U32.AND UP0, UPT, UR4, 0x100, UPT ;  /* 0x000001000400788c */ /* 0x000fc8000bf06070 */
[----:B------:R-:W-:-:S09]  /*00f0*/  UISETP.GE.U32.AND.EX UP0, UPT, UR5, URZ, UPT, UP0 ;  /* 0x000000ff0500728c */ /* 0x000fd2000bf06100 */
[----:B------:R-:W-:Y:S05]  /*0100*/  BRA.U !UP0, `(.L_x_61) ;  /* 0x0000000108687547 */ /* 0x000fea000b800000 */
[----:B------:R-:W1:Y:S01]  /*0110*/  S2R R4, SR_LANEID ;  /* 0x0000000000047919 */ /* 0x000e620000000000 */
[----:B------:R-:W-:-:S04]  /*0120*/  IMAD.MOV.U32 R2, RZ, RZ, RZ ;  /* 0x000000ffff027224 */ /* 0x000fc800078e00ff */
[----:B------:R-:W-:Y:S01]  /*0130*/  FADD R2, RZ, R2 ;  /* 0x00000002ff027221 */ /* 0x000fe20000000000 */
[C---:B-1----:R-:W-:Y:S02]  /*0140*/  ISETP.GT.AND P0, PT, R4.reuse, 0x1e, PT ;  /* 0x0000001e0400780c */ /* 0x042fe40003f04270 */
[----:B------:R-:W-:Y:S02]  /*0150*/  ISETP.NE.AND P1, PT, R4, RZ, PT ;  /* 0x000000ff0400720c */ /* 0x000fe40003f25270 */
[----:B------:R-:W-:Y:S02]  /*0160*/  FSEL R2, R2, RZ, !P0 ;  /* 0x000000ff02027208 */ /* 0x000fe40004000000 */
[----:B------:R-:W-:-:S03]  /*0170*/  ISETP.GT.AND P0, PT, R4, 0x1d, PT ;  /* 0x0000001d0400780c */ /* 0x000fc60003f04270 */
[----:B------:R-:W1:Y:S06]  /*0180*/  SHFL.DOWN PT, R3, R2, 0x2, 0x1f ;  /* 0x08401f0002037f89 */ /* 0x000e6c00000e0000 */
[----:B------:R-:W2:Y:S01]  /*0190*/  @!P1 S2R R5, SR_CgaCtaId ;  /* 0x0000000000059919 */ /* 0x000ea20000008800 */
[----:B0-----:R-:W-:-:S04]  /*01a0*/  @!P1 SHF.R.U32.HI R0, RZ, 0x3, R0 ;  /* 0x00000003ff009819 */ /* 0x001fc80000011600 */
[----:B------:R-:W-:Y:S01]  /*01b0*/  @!P1 LOP3.LUT R0, R0, 0x7c, RZ, 0xc0, !PT ;  /* 0x0000007c00009812 */ /* 0x000fe200078ec0ff */
[----:B-1----:R-:W-:Y:S01]  /*01c0*/  @!P0 FADD R2, R2, R3 ;  /* 0x0000000302028221 */ /* 0x002fe20000000000 */
[----:B------:R-:W-:-:S04]  /*01d0*/  ISETP.GT.AND P0, PT, R4, 0x1b, PT ;  /* 0x0000001b0400780c */ /* 0x000fc80003f04270 */
[----:B------:R-:W0:Y:S09]  /*01e0*/  SHFL.DOWN PT, R3, R2, 0x4, 0x1f ;  /* 0x08801f0002037f89 */ /* 0x000e3200000e0000 */
[----:B0-----:R-:W-:Y:S01]  /*01f0*/  @!P0 FADD R2, R2, R3 ;  /* 0x0000000302028221 */ /* 0x001fe20000000000 */
[----:B------:R-:W-:-:S02]  /*0200*/  ISETP.GT.AND P0, PT, R4, 0x17, PT ;  /* 0x000000170400780c */ /* 0x000fc40003f04270 */
[----:B------:R-:W-:Y:S02]  /*0210*/  @!P1 MOV R4, 0x400 ;  /* 0x0000040000049802 */ /* 0x000fe40000000f00 */
[----:B------:R-:W0:Y:S02]  /*0220*/  SHFL.DOWN PT, R3, R2, 0x8, 0x1f ;  /* 0x09001f0002037f89 */ /* 0x000e2400000e0000 */
[----:B--2---:R-:W-:-:S05]  /*0230*/  @!P1 LEA R5, R5, R4, 0x18 ;  /* 0x0000000405059211 */ /* 0x004fca00078ec0ff */
[----:B------:R-:W-:Y:S02]  /*0240*/  @!P1 IMAD.IADD R0, R0, 0x1, R5 ;  /* 0x0000000100009824 */ /* 0x000fe400078e0205 */
[----:B0-----:R-:W-:-:S05]  /*0250*/  @!P0 FADD R2, R2, R3 ;  /* 0x0000000302028221 */ /* 0x001fca0000000000 */
[----:B------:R-:W0:Y:S02]  /*0260*/  SHFL.DOWN PT, R3, R2, 0x10, 0x1f ;  /* 0x0a001f0002037f89 */ /* 0x000e2400000e0000 */
[----:B0-----:R-:W-:-:S05]  /*0270*/  FADD R3, R2, R3 ;  /* 0x0000000302037221 */ /* 0x001fca0000000000 */
[----:B------:R-:W-:Y:S01]  /*0280*/  @!P1 STS [R0+0x8], R3 ;  /* 0x0000080300009388 */ /* 0x000fe20000000800 */
[----:B------:R-:W-:Y:S06]  /*0290*/  BAR.SYNC.DEFER_BLOCKING 0x0 ;  /* 0x0000000000007b1d */ /* 0x000fec0000010000 */
[----:B------:R-:W-:Y:S05]  /*02a0*/  EXIT ;  /* 0x000000000000794d */ /* 0x000fea0003800000 */
.L_x_61:
[----:B------:R-:W1:Y:S01]  /*02b0*/  S2R R7, SR_LANEID ;  /* 0x0000000000077919 */ /* 0x000e620000000000 */
[----:B0-----:R-:W-:-:S05]  /*02c0*/  LOP3.LUT R2, R0, 0x3e0, RZ, 0xc0, !PT ;  /* 0x000003e000027812 */ /* 0x001fca00078ec0ff */
[----:B------:R-:W-:Y:S01]  /*02d0*/  VIADD R3, R2, 0x20 ;  /* 0x0000002002037836 */ /* 0x000fe20000000000 */
[----:B------:R-:W-:-:S04]  /*02e0*/  LOP3.LUT R2, RZ, R2, RZ, 0x33, !PT ;  /* 0x00000002ff027212 */ /* 0x000fc800078e33ff */
[----:B------:R-:W-:Y:S01]  /*02f0*/  ISETP.GT.U32.AND P0, PT, R3, UR4, PT ;  /* 0x0000000403007c0c */ /* 0x000fe2000bf04070 */
[----:B------:R-:W-:Y:S02]  /*0300*/  VIADD R2, R2, UR4 ;  /* 0x0000000402027c36 */ /* 0x000fe40008000000 */
[----:B------:R-:W-:-:S03]  /*0310*/  IMAD.MOV.U32 R3, RZ, RZ, RZ ;  /* 0x000000ffff037224 */ /* 0x000fc600078e00ff */
[----:B------:R-:W-:Y:S01]  /*0320*/  SEL R2, R2, 0x1f, P0 ;  /* 0x0000001f02027807 */ /* 0x000fe20000000000 */
[----:B------:R-:W-:-:S03]  /*0330*/  FADD R3, RZ, R3 ;  /* 0x00000003ff037221 */ /* 0x000fc60000000000 */
[C---:B-1----:R-:W-:Y:S01]  /*0340*/  ISETP.GE.AND P0, PT, R7.reuse, R2, PT ;  /* 0x000000020700720c */ /* 0x042fe20003f06270 */
[----:B------:R-:W-:-:S03]  /*0350*/  VIADD R5, R7, 0x2 ;  /* 0x0000000207057836 */ /* 0x000fc60000000000 */
[----:B------:R-:W-:Y:S02]  /*0360*/  FSEL R3, R3, RZ, !P0 ;  /* 0x000000ff03037208 */ /* 0x000fe40004000000 */
[-C--:B------:R-:W-:Y:S01]  /*0370*/  ISETP.GT.AND P0, PT, R5, R2.reuse, PT ;  /* 0x000000020500720c */ /* 0x080fe20003f04270 */
[----:B------:R-:W-:Y:S02]  /*0380*/  VIADD R5, R7, 0x4 ;  /* 0x0000000407057836 */ /* 0x000fe40000000000 */
[----:B------:R-:W0:Y:S10]  /*0390*/  SHFL.DOWN PT, R4, R3, 0x2, R2 ;  /* 0x0840000003047989 */ /* 0x000e3400000e0002 */
[----:B0-----:R-:W-:Y:S01]  /*03a0*/  @!P0 FADD R3, R3, R4 ;  /* 0x0000000403038221 */ /* 0x001fe20000000000 */
[----:B------:R-:W-:Y:S01]  /*03b0*/  ISETP.GT.AND P0, PT, R5, R2, PT ;  /* 0x000000020500720c */ /* 0x000fe20003f04270 */
[----:B------:R-:W-:-:S03]  /*03c0*/  VIADD R5, R7, 0x8 ;  /* 0x0000000807057836 */ /* 0x000fc60000000000 */
[----:B------:R-:W0:Y:S02]  /*03d0*/  SHFL.DOWN PT, R4, R3, 0x4, R2 ;  /* 0x0880000003047989 */ /* 0x000e2400000e0002 */
[----:B------:R-:W-:Y:S01]  /*03e0*/  ISETP.GT.AND P1, PT, R5, R2, PT ;  /* 0x000000020500720c */ /* 0x000fe20003f24270 */
[----:B------:R-:W-:-:S06]  /*03f0*/  VIADD R5, R7, 0x10 ;  /* 0x0000001007057836 */ /* 0x000fcc0000000000 */
[----:B0-----:R-:W-:Y:S01]  /*0400*/  @!P0 FADD R3, R3, R4 ;  /* 0x0000000403038221 */ /* 0x001fe20000000000 */
[----:B------:R-:W-:-:S04]  /*0410*/  ISETP.NE.AND P0, PT, R7, RZ, PT ;  /* 0x000000ff0700720c */ /* 0x000fc80003f05270 */
[----:B------:R-:W0:Y:S09]  /*0420*/  SHFL.DOWN PT, R4, R3, 0x8, R2 ;  /* 0x0900000003047989 */ /* 0x000e3200000e0002 */
[----:B------:R-:W1:Y:S01]  /*0430*/  @!P0 S2R R6, SR_CgaCtaId ;  /* 0x0000000000068919 */ /* 0x000e620000008800 */
[----:B------:R-:W-:-:S04]  /*0440*/  @!P0 SHF.R.U32.HI R0, RZ, 0x3, R0 ;  /* 0x00000003ff008819 */ /* 0x000fc80000011600 */
[----:B------:R-:W-:Y:S01]  /*0450*/  @!P0 LOP3.LUT R0, R0, 0x7c, RZ, 0xc0, !PT ;  /* 0x0000007c00008812 */ /* 0x000fe200078ec0ff */
[----:B0-----:R-:W-:Y:S01]  /*0460*/  @!P1 FADD R3, R3, R4 ;  /* 0x0000000403039221 */ /* 0x001fe20000000000 */
[----:B------:R-:W-:Y:S02]  /*0470*/  ISETP.GT.AND P1, PT, R5, R2, PT ;  /* 0x000000020500720c */ /* 0x000fe40003f24270 */
[----:B------:R-:W-:Y:S02]  /*0480*/  @!P0 MOV R5, 0x400 ;  /* 0x0000040000058802 */ /* 0x000fe40000000f00 */
[----:B------:R-:W0:Y:S02]  /*0490*/  SHFL.DOWN PT, R4, R3, 0x10, R2 ;  /* 0x0a00000003047989 */ /* 0x000e2400000e0002 */
[----:B-1----:R-:W-:-:S05]  /*04a0*/  @!P0 LEA R5, R6, R5, 0x18 ;  /* 0x0000000506058211 */ /* 0x002fca00078ec0ff */
[----:B------:R-:W-:Y:S02]  /*04b0*/  @!P0 IMAD.IADD R0, R0, 0x1, R5 ;  /* 0x0000000100008824 */ /* 0x000fe400078e0205 */
[----:B0-----:R-:W-:-:S05]  /*04c0*/  @!P1 FADD R3, R3, R4 ;  /* 0x0000000403039221 */ /* 0x001fca0000000000 */
[----:B------:R-:W-:Y:S01]  /*04d0*/  @!P0 STS [R0+0x8], R3 ;  /* 0x0000080300008388 */ /* 0x000fe20000000800 */
[----:B------:R-:W-:Y:S06]  /*04e0*/  BAR.SYNC.DEFER_BLOCKING 0x0 ;  /* 0x0000000000007b1d */ /* 0x000fec0000010000 */
[----:B------:R-:W-:Y:S05]  /*04f0*/  EXIT ;  /* 0x000000000000794d */ /* 0x000fea0003800000 */
.L_x_62:
        /* <DEDUP_REMOVED lines=16> */
.L_x_129:


//--------------------- .text._ZN3cub18CUB_300001_SM_10006detail6reduce28DeviceReduceSingleTileKernelINS2_10policy_hubIfjN4cuda3std3__44plusIfEEE10Policy1000EPfSC_iS9_ffNS7_10__identityEEEvT0_T1_T2_T3_T4_T6_ --------------------------
	.section	.text._ZN3cub18CUB_300001_SM_10006detail6reduce28DeviceReduceSingleTileKernelINS2_10policy_hubIfjN4cuda3std3__44plusIfEEE10Policy1000EPfSC_iS9_ffNS7_10__identityEEEvT0_T1_T2_T3_T4_T6_,"ax",@progbits
	.align	128
        .global         _ZN3cub18CUB_300001_SM_10006detail6reduce28DeviceReduceSingleTileKernelINS2_10policy_hubIfjN4cuda3std3__44plusIfEEE10Policy1000EPfSC_iS9_ffNS7_10__identityEEEvT0_T1_T2_T3_T4_T6_
        .type           _ZN3cub18CUB_300001_SM_10006detail6reduce28DeviceReduceSingleTileKernelINS2_10policy_hubIfjN4cuda3std3__44plusIfEEE10Policy1000EPfSC_iS9_ffNS7_10__identityEEEvT0_T1_T2_T3_T4_T6_,@function
        .size           _ZN3cub18CUB_300001_SM_10006detail6reduce28DeviceReduceSingleTileKernelINS2_10policy_hubIfjN4cuda3std3__44plusIfEEE10Policy1000EPfSC_iS9_ffNS7_10__identityEEEvT0_T1_T2_T3_T4_T6_,(.L_x_130 - _ZN3cub18CUB_300001_SM_10006detail6reduce28DeviceReduceSingleTileKernelINS2_10policy_hubIfjN4cuda3std3__44plusIfEEE10Policy1000EPfSC_iS9_ffNS7_10__identityEEEvT0_T1_T2_T3_T4_T6_)
        .other          _ZN3cub18CUB_300001_SM_10006detail6reduce28DeviceReduceSingleTileKernelINS2_10policy_hubIfjN4cuda3std3__44plusIfEEE10Policy1000EPfSC_iS9_ffNS7_10__identityEEEvT0_T1_T2_T3_T4_T6_,@"STO_CUDA_ENTRY STV_DEFAULT"
_ZN3cub18CUB_300001_SM_10006detail6reduce28DeviceReduceSingleTileKernelINS2_10policy_hubIfjN4cuda3std3__44plusIfEEE10Policy1000EPfSC_iS9_ffNS7_10__identityEEEvT0_T1_T2_T3_T4_T6_:
.text._ZN3cub18CUB_300001_SM_10006detail6reduce28DeviceReduceSingleTileKernelINS2_10policy_hubIfjN4cuda3std3__44plusIfEEE10Policy1000EPfSC_iS9_ffNS7_10__identityEEEvT0_T1_T2_T3_T4_T6_:
        /* <DEDUP_REMOVED lines=13> */
.L_x_63:
        /* <DEDUP_REMOVED lines=16> */
.L_x_68:
[----:B------:R-:W-:Y:S05]  /*01d0*/  BSYNC.RECONVERGENT B1 ;  /* 0x0000000000017941 */ /* 0x000fea0003800200 */
.L_x_67:
        /* <DEDUP_REMOVED lines=16> */
.L_x_73:
        /* <DEDUP_REMOVED lines=9> */
.L_x_72:
[----:B------:R-:W-:Y:S05]  /*0370*/  BSYNC.RECONVERGENT B2 ;  /* 0x0000000000027941 */ /* 0x000fea0003800200 */
.L_x_71:
        /* <DEDUP_REMOVED lines=8> */
.L_x_76:
        /* <DEDUP_REMOVED lines=43> */
.L_x_75:
[----:B------:R-:W-:Y:S05]  /*06b0*/  BSYNC.RECONVERGENT B2 ;  /* 0x0000000000027941 */ /* 0x000fea0003800200 */
.L_x_74:
        /* <DEDUP_REMOVED lines=26> */
.L_x_78:
[----:B------:R-:W-:Y:S05]  /*0860*/  BSYNC.RECONVERGENT B2 ;  /* 0x0000000000027941 */ /* 0x000fea0003800200 */
.L_x_77:
        /* <DEDUP_REMOVED lines=12> */
.L_x_70:
[----:B------:R-:W-:Y:S05]  /*0930*/  BSYNC.RECONVERGENT B1 ;  /* 0x0000000000017941 */ /* 0x000fea0003800200 */
.L_x_69:
        /* <DEDUP_REMOVED lines=10> */
[----:B------:R-:W1:Y:S06]  /*09e0*/  SHFL.DOWN PT, R3, R0, 0x2, 0x1f ;  /* 0x08401f0000037f89 */ /* 0x000e6c00000e0000 */
[----:B------:R-:W2:Y:S01]  /*09f0*/  @!P1 S2R R6, SR_CgaCtaId ;  /* 0x0000000000069919 */ /* 0x000ea20000008800 */
[----:B0-----:R-:W-:Y:S02]  /*0a00*/  @!P1 MOV R5, 0x400 ;  /* 0x0000040000059802 */ /* 0x001fe40000000f00 */
[----:B------:R-:W-:-:S04]  /*0a10*/  @!P1 SHF.R.U32.HI R4, RZ, 0x3, R2 ;  /* 0x00000003ff049819 */ /* 0x000fc80000011602 */
[----:B------:R-:W-:Y:S01]  /*0a20*/  @!P1 LOP3.LUT R4, R4, 0x7c, RZ, 0xc0, !PT ;  /* 0x0000007c04049812 */ /* 0x000fe200078ec0ff */
[----:B-1----:R-:W-:Y:S01]  /*0a30*/  @!P0 FADD R0, R0, R3 ;  /* 0x0000000300008221 */ /* 0x002fe20000000000 */
[----:B------:R-:W-:-:S04]  /*0a40*/  ISETP.GT.AND P0, PT, R8, 0x1b, PT ;  /* 0x0000001b0800780c */ /* 0x000fc80003f04270 */
[----:B------:R-:W0:Y:S01]  /*0a50*/  SHFL.DOWN PT, R3, R0, 0x4, 0x1f ;  /* 0x08801f0000037f89 */ /* 0x000e2200000e0000 */
[----:B--2---:R-:W-:-:S04]  /*0a60*/  @!P1 LEA R5, R6, R5, 0x18 ;  /* 0x0000000506059211 */ /* 0x004fc800078ec0ff */
        /* <DEDUP_REMOVED lines=16> */
[----:B0-----:R-:W0:Y:S04]  /*0b70*/  LDS.128 R4, [UR4+0x10] ;  /* 0x00001004ff047984 */ /* 0x001e280008000c00 */
[----:B------:R-:W1:Y:S04]  /*0b80*/  LDS.128 R12, [UR4+0x20] ;  /* 0x00002004ff0c7984 */ /* 0x000e680008000c00 */
[----:B------:R-:W2:Y:S04]  /*0b90*/  LDS.128 R8, [UR4+0x30] ;  /* 0x00003004ff087984 */ /* 0x000ea80008000c00 */
[----:B------:R-:W3:Y:S01]  /*0ba0*/  LDS.128 R16, [UR4+0x40] ;  /* 0x00004004ff107984 */ /* 0x000ee20008000c00 */
[----:B0-----:R-:W-:-:S04]  /*0bb0*/  FADD R5, R0, R5 ;  /* 0x0000000500057221 */ /* 0x001fc80000000000 */
[----:B------:R-:W-:-:S04]  /*0bc0*/  FADD R6, R5, R6 ;  /* 0x0000000605067221 */ /* 0x000fc80000000000 */
[----:B------:R-:W-:-:S04]  /*0bd0*/  FADD R7, R6, R7 ;  /* 0x0000000706077221 */ /* 0x000fc80000000000 */
[----:B-1----:R-:W-:-:S04]  /*0be0*/  FADD R12, R7, R12 ;  /* 0x0000000c070c7221 */ /* 0x002fc80000000000 */
[----:B------:R-:W-:-:S04]  /*0bf0*/  FADD R13, R12, R13 ;  /* 0x0000000d0c0d7221 */ /* 0x000fc80000000000 */
[----:B------:R-:W-:-:S04]  /*0c00*/  FADD R14, R13, R14 ;  /* 0x0000000e0d0e7221 */ /* 0x000fc80000000000 */
[----:B------:R-:W-:-:S04]  /*0c10*/  FADD R15, R14, R15 ;  /* 0x0000000f0e0f7221 */ /* 0x000fc80000000000 */
[----:B--2---:R-:W-:-:S04]  /*0c20*/  FADD R8, R15, R8 ;  /* 0x000000080f087221 */ /* 0x004fc80000000000 */
[----:B------:R-:W-:-:S04]  /*0c30*/  FADD R9, R8, R9 ;  /* 0x0000000908097221 */ /* 0x000fc80000000000 */
[----:B------:R-:W-:-:S04]  /*0c40*/  FADD R10, R9, R10 ;  /* 0x0000000a090a7221 */ /* 0x000fc80000000000 */
[----:B------:R-:W-:-:S04]  /*0c50*/  FADD R11, R10, R11 ;  /* 0x0000000b0a0b7221 */ /* 0x000fc80000000000 */
[----:B---3--:R-:W-:-:S04]  /*0c60*/  FADD R16, R11, R16 ;  /* 0x000000100b107221 */ /* 0x008fc80000000000 */
[----:B------:R-:W-:-:S04]  /*0c70*/  FADD R17, R16, R17 ;  /* 0x0000001110117221 */ /* 0x000fc80000000000 */
[----:B------:R-:W-:-:S04]  /*0c80*/  FADD R18, R17, R18 ;  /* 0x0000001211127221 */ /* 0x000fc80000000000 */
[----:B------:R-:W-:Y:S01]  /*0c90*/  FADD R0, R18, R19 ;  /* 0x0000001312007221 */ /* 0x000fe20000000000 */
[----:B------:R-:W-:Y:S06]  /*0ca0*/  BRA `(.L_x_80) ;  /* 0x0000003400707947 */ /* 0x000fec0003800000 */
.L_x_79:
        /* <DEDUP_REMOVED lines=23> */
[-C--:B------:R-:W-:Y:S02]  /*0e20*/  ISETP.GT.AND P0, PT, R5, R4.reuse, PT ;  /* 0x000000040500720c */ /* 0x080fe40003f04270 */
[----:B------:R-:W-:Y:S02]  /*0e30*/  IADD3 R5, PT, PT, R9, 0x10, RZ ;  /* 0x0000001009057810 */ /* 0x000fe40007ffe0ff */
        /* <DEDUP_REMOVED lines=20> */
[----:B------:R-:W0:Y:S04]  /*0f80*/  LDS.128 R16, [UR4+0x10] ;  /* 0x00001004ff107984 */ /* 0x000e280008000c00 */
[----:B----4-:R-:W1:Y:S04]  /*0f90*/  LDS.128 R4, [UR4+0x20] ;  /* 0x00002004ff047984 */ /* 0x010e680008000c00 */
[----:B------:R-:W2:Y:S04]  /*0fa0*/  LDS.128 R8, [UR4+0x30] ;  /* 0x00003004ff087984 */ /* 0x000ea80008000c00 */
[----:B------:R-:W3:Y:S01]  /*0fb0*/  LDS.128 R12, [UR4+0x40] ;  /* 0x00004004ff0c7984 */ /* 0x000ee20008000c00 */
[----:B0-----:R-:W-:Y:S01]  /*0fc0*/  @P2 FADD R0, R0, R17 ;  /* 0x0000001100002221 */ /* 0x001fe20000000000 */
[----:B------:R-:W-:-:S03]  /*0fd0*/  ISETP.GT.AND P2, PT, R3, 0x80, PT ;  /* 0x000000800300780c */ /* 0x000fc60003f44270 */
[----:B------:R-:W-:Y:S01]  /*0fe0*/  @P3 FADD R0, R0, R18 ;  /* 0x0000001200003221 */ /* 0x000fe20000000000 */
[----:B------:R-:W-:-:S03]  /*0ff0*/  ISETP.GT.AND P3, PT, R3, 0xa0, PT ;  /* 0x000000a00300780c */ /* 0x000fc60003f64270 */
[----:B------:R-:W-:Y:S01]  /*1000*/  @P1 FADD R0, R0, R19 ;  /* 0x0000001300001221 */ /* 0x000fe20000000000 */
[----:B------:R-:W-:-:S05]  /*1010*/  ISETP.GT.AND P1, PT, R3, 0xe0, PT ;  /* 0x000000e00300780c */ /* 0x000fca0003f24270 */
[----:B-1----:R-:W-:Y:S01]  /*1020*/  @P2 FADD R0, R0, R4 ;  /* 0x0000000400002221 */ /* 0x002fe20000000000 */
[----:B------:R-:W-:-:S03]  /*1030*/  ISETP.GT.AND P2, PT, R3, 0x100, PT ;  /* 0x000001000300780c */ /* 0x000fc60003f44270 */
[----:B------:R-:W-:Y:S01]  /*1040*/  @P3 FADD R0, R0, R5 ;  /* 0x0000000500003221 */ /* 0x000fe20000000000 */
[----:B------:R-:W-:-:S03]  /*1050*/  ISETP.GT.AND P3, PT, R3, 0x120, PT ;  /* 0x000001200300780c */ /* 0x000fc60003f64270 */
[----:B------:R-:W-:Y:S01]  /*1060*/  @P4 FADD R0, R0, R6 ;  /* 0x0000000600004221 */ /* 0x000fe20000000000 */
[----:B------:R-:W-:-:S03]  /*1070*/  ISETP.GT.AND P4, PT, R3, 0x140, PT ;  /* 0x000001400300780c */ /* 0x000fc60003f84270 */
[----:B------:R-:W-:Y:S01]  /*1080*/  @P1 FADD R0, R0, R7 ;  /* 0x0000000700001221 */ /* 0x000fe20000000000 */
[----:B------:R-:W-:-:S03]  /*1090*/  ISETP.GT.AND P1, PT, R3, 0x160, PT ;  /* 0x000001600300780c */ /* 0x000fc60003f24270 */
[----:B--2---:R-:W-:Y:S01]  /*10a0*/  @P2 FADD R0, R0, R8 ;  /* 0x0000000800002221 */ /* 0x004fe20000000000 */
[----:B------:R-:W-:-:S03]  /*10b0*/  ISETP.GT.AND P2, PT, R3, 0x180, PT ;  /* 0x000001800300780c */ /* 0x000fc60003f44270 */
[----:B------:R-:W-:Y:S01]  /*10c0*/  @P3 FADD R0, R0, R9 ;  /* 0x0000000900003221 */ /* 0x000fe20000000000 */
[----:B------:R-:W-:-:S03]  /*10d0*/  ISETP.GT.AND P3, PT, R3, 0x1a0, PT ;  /* 0x000001a00300780c */ /* 0x000fc60003f64270 */
[----:B------:R-:W-:Y:S01]  /*10e0*/  @P4 FADD R0, R0, R10 ;  /* 0x0000000a00004221 */ /* 0x000fe20000000000 */
[----:B------:R-:W-:-:S03]  /*10f0*/  ISETP.GT.AND P4, PT, R3, 0x1c0, PT ;  /* 0x000001c00300780c */ /* 0x000fc60003f84270 */
[----:B------:R-:W-:Y:S01]  /*1100*/  @P1 FADD R0, R0, R11 ;  /* 0x0000000b00001221 */ /* 0x000fe20000000000 */
[----:B------:R-:W-:-:S03]  /*1110*/  ISETP.GT.AND P1, PT, R3, 0x1e0, PT ;  /* 0x000001e00300780c */ /* 0x000fc60003f24270 */
[----:B---3--:R-:W-:-:S04]  /*1120*/  @P2 FADD R0, R0, R12 ;  /* 0x0000000c00002221 */ /* 0x008fc80000000000 */
[----:B------:R-:W-:-:S04]  /*1130*/  @P3 FADD R0, R0, R13 ;  /* 0x0000000d00003221 */ /* 0x000fc80000000000 */
[----:B------:R-:W-:-:S04]  /*1140*/  @P4 FADD R0, R0, R14 ;  /* 0x0000000e00004221 */ /* 0x000fc80000000000 */
[----:B------:R-:W-:Y:S01]  /*1150*/  @P1 FADD R0, R0, R15 ;  /* 0x0000000f00001221 */ /* 0x000fe20000000000 */
[----:B------:R-:W-:Y:S06]  /*1160*/  BRA `(.L_x_80) ;  /* 0x0000003000407947 */ /* 0x000fec0003800000 */
.L_x_66:
[----:B------:R-:W0:Y:S01]  /*1170*/  S2R R2, SR_TID.X ;  /* 0x0000000000027919 */ /* 0x000e220000002100 */
[----:B------:R-:W1:Y:S01]  /*1180*/  LDC.64 R4, c[0x0][0x380] ;  /* 0x0000e000ff047b82 */ /* 0x000e620000000a00 */
[----:B0-----:R-:W-:-:S05]  /*1190*/  SHF.L.U32 R7, R2, 0x1, RZ ;  /* 0x0000000102077819 */ /* 0x001fca00000006ff */
[----:B-1----:R-:W-:-:S05]  /*11a0*/  IMAD.WIDE.U32 R4, R7, 0x4, R4 ;  /* 0x0000000407047825 */ /* 0x002fca00078e0004 */
[----:B------:R-:W2:Y:S04]  /*11b0*/  LDG.E.64.CONSTANT R14, desc[UR6][R4.64] ;  /* 0x00000006040e7981 */ /* 0x000ea8000c1e9b00 */
[----:B------:R-:W3:Y:S04]  /*11c0*/  LDG.E.64.CONSTANT R16, desc[UR6][R4.64+0x1000] ;  /* 0x0010000604107981 */ /* 0x000ee8000c1e9b00 */
[----:B------:R-:W4:Y:S04]  /*11d0*/  LDG.E.64.CONSTANT R18, desc[UR6][R4.64+0x2000] ;  /* 0x0020000604127981 */ /* 0x000f28000c1e9b00 */
[----:B------:R-:W5:Y:S04]  /*11e0*/  LDG.E.64.CONSTANT R20, desc[UR6][R4.64+0x3000] ;  /* 0x0030000604147981 */ /* 0x000f68000c1e9b00 */
[----:B------:R-:W5:Y:S04]  /*11f0*/  LDG.E.64.CONSTANT R12, desc[UR6][R4.64+0x4000] ;  /* 0x00400006040c7981 */ /* 0x000f68000c1e9b00 */
[----:B------:R-:W5:Y:S04]  /*1200*/  LDG.E.64.CONSTANT R10, desc[UR6][R4.64+0x5000] ;  /* 0x00500006040a7981 */ /* 0x000f68000c1e9b00 */
[----:B------:R-:W5:Y:S04]  /*1210*/  LDG.E.64.CONSTANT R6, desc[UR6][R4.64+0x6000] ;  /* 0x0060000604067981 */ /* 0x000f68000c1e9b00 */
[----:B------:R-:W5:Y:S01]  /*1220*/  LDG.E.64.CONSTANT R8, desc[UR6][R4.64+0x7000] ;  /* 0x0070000604087981 */ /* 0x000f62000c1e9b00 */
[----:B------:R-:W-:Y:S01]  /*1230*/  ISETP.GE.U32.AND P0, PT, R3, 0x4000, PT ;  /* 0x000040000300780c */ /* 0x000fe20003f06070 */
[----:B--2---:R-:W-:Y:S01]  /*1240*/  FADD R14, R14, R15 ;  /* 0x0000000f0e0e7221 */ /* 0x004fe20000000000 */
[----:B---3--:R-:W-:Y:S01]  /*1250*/  FADD R17, R16, R17 ;  /* 0x0000001110117221 */ /* 0x008fe20000000000 */
[----:B----4-:R-:W-:-:S03]  /*1260*/  FADD R18, R18, R19 ;  /* 0x0000001312127221 */ /* 0x010fc60000000000 */
[----:B------:R-:W-:Y:S01]  /*1270*/  FADD R14, R14, R17 ;  /* 0x000000110e0e7221 */ /* 0x000fe20000000000 */
[----:B-----5:R-:W-:Y:S01]  /*1280*/  FADD R21, R20, R21 ;  /* 0x0000001514157221 */ /* 0x020fe20000000000 */
[----:B------:R-:W-:Y:S02]  /*1290*/  HFMA2 R20, -RZ, RZ, 0, 0.0078125 ;  /* 0x00002000ff147431 */ /* 0x000fe400000001ff */
[----:B------:R-:W-:Y:S01]  /*12a0*/  FADD R12, R12, R13 ;  /* 0x0000000d0c0c7221 */ /* 0x000fe20000000000 */
[----:B------:R-:W-:Y:S01]  /*12b0*/  FADD R21, R18, R21 ;  /* 0x0000001512157221 */ /* 0x000fe20000000000 */
[----:B------:R-:W-:-:S03]  /*12c0*/  FADD R11, R10, R11 ;  /* 0x0000000b0a0b7221 */ /* 0x000fc60000000000 */
[----:B------:R-:W-:Y:S01]  /*12d0*/  FADD R14, R14, R21 ;  /* 0x000000150e0e7221 */ /* 0x000fe20000000000 */
[----:B------:R-:W-:Y:S01]  /*12e0*/  FADD R6, R6, R7 ;  /* 0x0000000706067221 */ /* 0x000fe20000000000 */
[----:B------:R-:W-:Y:S01]  /*12f0*/  FADD R11, R12, R11 ;  /* 0x0000000b0c0b7221 */ /* 0x000fe20000000000 */
[----:B------:R-:W-:-:S04]  /*1300*/  FADD R9, R8, R9 ;  /* 0x0000000908097221 */ /* 0x000fc80000000000 */
[----:B------:R-:W-:-:S04]  /*1310*/  FADD R6, R6, R9 ;  /* 0x0000000906067221 */ /* 0x000fc80000000000 */
[----:B------:R-:W-:-:S04]  /*1320*/  FADD R11, R11, R6 ;  /* 0x000000060b0b7221 */ /* 0x000fc80000000000 */
[----:B------:R-:W-:Y:S01]  /*1330*/  FADD R0, R14, R11 ;  /* 0x0000000b0e007221 */ /* 0x000fe20000000000 */
[----:B------:R-:W-:Y:S06]  /*1340*/  @!P0 BRA `(.L_x_81) ;  /* 0x00000000008c8947 */ /* 0x000fec0003800000 */
[----:B------:R-:W0:Y:S01]  /*1350*/  LDC R24, c[0x0][0x390] ;  /* 0x0000e400ff187b82 */ /* 0x000e220000000800 */
[----:B------:R-:W-:Y:S02]  /*1360*/  IADD3 R21, PT, PT, R3, -0x2000, RZ ;  /* 0xffffe00003157810 */ /* 0x000fe40007ffe0ff */
[----:B------:R-:W-:-:S07]  /*1370*/  MOV R20, 0x2000 ;  /* 0x0000200000147802 */ /* 0x000fce0000000f00 */
.L_x_83:
[----:B------:R-:W-:-:S05]  /*1380*/  IMAD.WIDE R26, R20, 0x4, R4 ;  /* 0x00000004141a7825 */ /* 0x000fca00078e0204 */
[----:B------:R-:W2:Y:S04]  /*1390*/  LDG.E.64.CONSTANT R14, desc[UR6][R26.64+0x6000] ;  /* 0x006000061a0e7981 */ /* 0x000ea8000c1e9b00 */
[----:B------:R-:W2:Y:S04]  /*13a0*/  LDG.E.64.CONSTANT R6, desc[UR6][R26.64+0x7000] ;  /* 0x007000061a067981 */ /* 0x000ea8000c1e9b00 */
[----:B------:R-:W3:Y:S04]  /*13b0*/  LDG.E.64.CONSTANT R22, desc[UR6][R26.64] ;  /* 0x000000061a167981 */ /* 0x000ee8000c1e9b00 */
[----:B------:R-:W4:Y:S04]  /*13c0*/  LDG.E.64.CONSTANT R18, desc[UR6][R26.64+0x1000] ;  /* 0x001000061a127981 */ /* 0x000f28000c1e9b00 */
[----:B------:R-:W5:Y:S04]  /*13d0*/  LDG.E.64.CONSTANT R16, desc[UR6][R26.64+0x2000] ;  /* 0x002000061a107981 */ /* 0x000f68000c1e9b00 */
[----:B------:R-:W5:Y:S04]  /*13e0*/  LDG.E.64.CONSTANT R12, desc[UR6][R26.64+0x3000] ;  /* 0x003000061a0c7981 */ /* 0x000f68000c1e9b00 */
[----:B------:R-:W5:Y:S04]  /*13f0*/  LDG.E.64.CONSTANT R10, desc[UR6][R26.64+0x4000] ;  /* 0x004000061a0a7981 */ /* 0x000f68000c1e9b00 */
[----:B------:R-:W5:Y:S01]  /*1400*/  LDG.E.64.CONSTANT R8, desc[UR6][R26.64+0x5000] ;  /* 0x005000061a087981 */ /* 0x000f62000c1e9b00 */
[----:B0-----:R-:W-:Y:S01]  /*1410*/  MOV R3, R24 ;  /* 0x0000001800037202 */ /* 0x001fe20000000f00 */
[----:B--2---:R-:W-:-:S03]  /*1420*/  FADD R15, R15, R6 ;  /* 0x000000060f0f7221 */ /* 0x004fc60000000000 */
[----:B------:R-:W-:Y:S01]  /*1430*/  IADD3 R6, PT, PT, -R20, R3, RZ ;  /* 0x0000000314067210 */ /* 0x000fe20007ffe1ff */
[----:B---3--:R-:W-:-:S03]  /*1440*/  FADD R0, R22, R0 ;  /* 0x0000000016007221 */ /* 0x008fc60000000000 */
[----:B------:R-:W-:Y:S01]  /*1450*/  ISETP.GE.AND P0, PT, R6, 0x2000, PT ;  /* 0x000020000600780c */ /* 0x000fe20003f06270 */
[----:B----4-:R-:W-:Y:S01]  /*1460*/  FADD R23, R23, R18 ;  /* 0x0000001217177221 */ /* 0x010fe20000000000 */
[----:B-----5:R-:W-:Y:S01]  /*1470*/  FADD R18, R19, R16 ;  /* 0x0000001013127221 */ /* 0x020fe20000000000 */
[----:B------:R-:W-:Y:S01]  /*1480*/  FADD R17, R17, R12 ;  /* 0x0000000c11117221 */ /* 0x000fe20000000000 */
[----:B------:R-:W-:Y:S01]  /*1490*/  FADD R12, R13, R10 ;  /* 0x0000000a0d0c7221 */ /* 0x000fe20000000000 */
[----:B------:R-:W-:Y:S01]  /*14a0*/  FADD R11, R11, R8 ;  /* 0x000000080b0b7221 */ /* 0x000fe20000000000 */
[----:B------:R-:W-:Y:S01]  /*14b0*/  FADD R8, R9, R14 ;  /* 0x0000000e09087221 */ /* 0x000fe20000000000 */
[----:B------:R-:W-:Y:S01]  /*14c0*/  FADD R0, R0, R23 ;  /* 0x0000001700007221 */ /* 0x000fe20000000000 */
[----:B------:R-:W-:Y:S01]  /*14d0*/  FADD R17, R18, R17 ;  /* 0x0000001112117221 */ /* 0x000fe20000000000 */
[----:B------:R-:W-:Y:S01]  /*14e0*/  FADD R11, R12, R11 ;  /* 0x0000000b0c0b7221 */ /* 0x000fe20000000000 */
[----:B------:R-:W-:-:S02]  /*14f0*/  FADD R8, R8, R15 ;  /* 0x0000000f08087221 */ /* 0x000fc40000000000 */
[----:B------:R-:W-:Y:S02]  /*1500*/  FADD R0, R0, R17 ;  /* 0x0000001100007221 */ /* 0x000fe40000000000 */
[----:B------:R-:W-:-:S04]  /*1510*/  FADD R11, R11, R8 ;  /* 0x000000080b0b7221 */ /* 0x000fc80000000000 */
[----:B------:R-:W-:-:S04]  /*1520*/  FADD R11, R0, R11 ;  /* 0x0000000b000b7221 */ /* 0x000fc80000000000 */
[----:B------:R-:W-:Y:S01]  /*1530*/  FADD R0, R7, R11 ;  /* 0x0000000b07007221 */ /* 0x000fe20000000000 */
[----:B------:R-:W-:Y:S06]  /*1540*/  @!P0 BRA `(.L_x_82) ;  /* 0x0000000800308947 */ /* 0x000fec0003800000 */
[----:B------:R-:W-:-:S04]  /*1550*/  IADD3 R20, PT, PT, R20, 0x2000, RZ ;  /* 0x0000200014147810 */ /* 0x000fc80007ffe0ff */
[----:B------:R-:W-:-:S13]  /*1560*/  ISETP.GT.AND P0, PT, R20, R21, PT ;  /* 0x000000151400720c */ /* 0x000fda0003f04270 */
[----:B------:R-:W-:Y:S05]  /*1570*/  @!P0 BRA `(.L_x_83) ;  /* 0xfffffffc00808947 */ /* 0x000fea000383ffff */
.L_x_81:
        /* <DEDUP_REMOVED lines=20> */
.L_x_87:
        /* <DEDUP_REMOVED lines=8> */
.L_x_86:
[----:B------:R-:W-:Y:S05]  /*1740*/  BSYNC.RECONVERGENT B2 ;  /* 0x0000000000027941 */ /* 0x000fea0003800200 */
.L_x_85:
[----:B------:R-:W-:Y:S05]  /*1750*/  @!P1 BRA `(.L_x_84) ;  /* 0x0000000400a89947 */ /* 0x000fea0003800000 */
[----:B------:R-:W0:Y:S01]  /*1760*/  LDCU.64 UR4, c[0x0][0x380] ;  /* 0x00007000ff0477ac */ /* 0x000e220008000a00 */
[----:B------:R-:W-:Y:S01]  /*1770*/  IADD3 R5, PT, PT, R11, -R10, RZ ;  /* 0x8000000a0b057210 */ /* 0x000fe20007ffe0ff */
[----:B------:R-:W-:Y:S01]  /*1780*/  BSSY.RECONVERGENT B2, `(.L_x_88) ;  /* 0x000003b000027945 */ /* 0x000fe20003800200 */
[----:B------:R-:W-:Y:S02]  /*1790*/  IADD3 R3, P0, PT, R10, R20, RZ ;  /* 0x000000140a037210 */ /* 0x000fe40007f1e0ff */
[----:B------:R-:W-:Y:S02]  /*17a0*/  ISETP.GT.AND P1, PT, R5, 0x1800, PT ;  /* 0x000018000500780c */ /* 0x000fe40003f24270 */
[----:B------:R-:W-:Y:S02]  /*17b0*/  IADD3.X R6, PT, PT, RZ, RZ, RZ, P0, !PT ;  /* 0x000000ffff067210 */ /* 0x000fe400007fe4ff */
[----:B0-----:R-:W-:-:S04]  /*17c0*/  LEA R4, P0, R3, UR4, 0x2 ;  /* 0x0000000403047c11 */ /* 0x001fc8000f8010ff */
[----:B------:R-:W-:Y:S02]  /*17d0*/  LEA.HI.X R3, R3, UR5, R6, 0x2, P0 ;  /* 0x0000000503037c11 */ /* 0x000fe400080f1406 */
[----:B------:R-:W-:-:S04]  /*17e0*/  IADD3 R4, P0, PT, R4, 0x1000, RZ ;  /* 0x0000100004047810 */ /* 0x000fc80007f1e0ff */
[----:B------:R-:W-:Y:S02]  /*17f0*/  IADD3.X R5, PT, PT, RZ, R3, RZ, P0, !PT ;  /* 0x00000003ff057210 */ /* 0x000fe400007fe4ff */
[----:B------:R-:W-:Y:S02]  /*1800*/  PLOP3.LUT P0, PT, PT, PT, PT, 0x80, 0x8 ;  /* 0x000000000008781c */ /* 0x000fe40003f0f070 */
[----:B------:R-:W-:Y:S01]  /*1810*/  IADD3 R3, PT, PT, R10, R20, RZ ;  /* 0x000000140a037210 */ /* 0x000fe20007ffe0ff */
[----:B------:R-:W-:Y:S10]  /*1820*/  @!P1 BRA `(.L_x_89) ;  /* 0x0000000000c09947 */ /* 0x000ff40003800000 */
[----:B------:R-:W-:Y:S02]  /*1830*/  PLOP3.LUT P0, PT, PT, PT, PT, 0x8, 0x80 ;  /* 0x000000000080781c */ /* 0x000fe40003f0e170 */
[----:B------:R-:W-:-:S11]  /*1840*/  IADD3 R13, PT, PT, R11, -0x1800, RZ ;  /* 0xffffe8000b0d7810 */ /* 0x000fd60007ffe0ff */
.L_x_90:
        /* <DEDUP_REMOVED lines=46> */
.L_x_89:
[----:B------:R-:W-:Y:S05]  /*1b30*/  BSYNC.RECONVERGENT B2 ;  /* 0x0000000000027941 */ /* 0x000fea0003800200 */
.L_x_88:
        /* <DEDUP_REMOVED lines=31> */
.L_x_92:
[----:B------:R-:W-:Y:S05]  /*1d30*/  BSYNC.RECONVERGENT B2 ;  /* 0x0000000000027941 */ /* 0x000fea0003800200 */
.L_x_91:
        /* <DEDUP_REMOVED lines=9> */
[----:B----4-:R-:W-:-:S04]  /*1dd0*/  FADD R0, R0, R3 ;  /* 0x0000000300007221 */ /* 0x010fc80000000000 */
[----:B--2---:R-:W-:-:S04]  /*1de0*/  FADD R0, R0, R9 ;  /* 0x0000000900007221 */ /* 0x004fc80000000000 */
[----:B---3--:R-:W-:-:S07]  /*1df0*/  FADD R0, R0, R11 ;  /* 0x0000000b00007221 */ /* 0x008fce0000000000 */
.L_x_84:
[----:B------:R-:W-:Y:S05]  /*1e00*/  BSYNC.RECONVERGENT B1 ;  /* 0x0000000000017941 */ /* 0x000fea0003800200 */
.L_x_82:
        /* <DEDUP_REMOVED lines=32> */
[----:B---3--:R-:W0:Y:S04]  /*2010*/  LDS.128 R4, [UR4+0x10] ;  /* 0x00001004ff047984 */ /* 0x008e280008000c00 */
        /* <DEDUP_REMOVED lines=19> */
.L_x_65:
        /* <DEDUP_REMOVED lines=12> */
.L_x_95:
[----:B------:R-:W-:Y:S05]  /*2210*/  BSYNC.RECONVERGENT B1 ;  /* 0x0000000000017941 */ /* 0x000fea0003800200 */
.L_x_94:
        /* <DEDUP_REMOVED lines=16> */
.L_x_100:
        /* <DEDUP_REMOVED lines=9> */
.L_x_99:
[----:B------:R-:W-:Y:S05]  /*23b0*/  BSYNC.RECONVERGENT B2 ;  /* 0x0000000000027941 */ /* 0x000fea0003800200 */
.L_x_98:
        /* <DEDUP_REMOVED lines=8> */
.L_x_103:
        /* <DEDUP_REMOVED lines=43> */
.L_x_102:
[----:B------:R-:W-:Y:S05]  /*26f0*/  BSYNC.RECONVERGENT B2 ;  /* 0x0000000000027941 */ /* 0x000fea0003800200 */
.L_x_101:
        /* <DEDUP_REMOVED lines=26> */
.L_x_105:
[----:B------:R-:W-:Y:S05]  /*28a0*/  BSYNC.RECONVERGENT B2 ;  /* 0x0000000000027941 */ /* 0x000fea0003800200 */
.L_x_104:
        /* <DEDUP_REMOVED lines=12> */
.L_x_97:
[----:B------:R-:W-:Y:S05]  /*2970*/  BSYNC.RECONVERGENT B1 ;  /* 0x0000000000017941 */ /* 0x000fea0003800200 */
.L_x_96:
[----:B------:R-:W-:Y:S02]  /*2980*/  ISETP.GE.AND P0, PT, R3, 0x200, PT ;  /* 0x000002000300780c */ /* 0x000fe40003f06270 */
[----:B0----5:R-:W-:-:S11]  /*2990*/  MOV R5, R0 ;  /* 0x0000000000057202 */ /* 0x021fd60000000f00 */
[----:B------:R-:W-:Y:S05]  /*29a0*/  @!P0 BRA `(.L_x_106) ;  /* 0x0000000000d08947 */ /* 0x000fea0003800000 */
[----:B------:R-:W0:Y:S01]  /*29b0*/  S2R R7, SR_LANEID ;  /* 0x0000000000077919 */ /* 0x000e220000000000 */
[----:B------:R-:W1:Y:S02]  /*29c0*/  SHFL.DOWN PT, R0, R5, 0x1, 0x1f ;  /* 0x08201f0005007f89 */ /* 0x000e6400000e0000 */
[----:B-1----:R-:W-:Y:S01]  /*29d0*/  FADD R0, R0, R5 ;  /* 0x0000000500007221 */ /* 0x002fe20000000000 */
[C---:B0-----:R-:W-:Y:S02]  /*29e0*/  ISETP.GT.AND P0, PT, R7.reuse, 0x1e, PT ;  /* 0x0000001e0700780c */ /* 0x041fe40003f04270 */
[----:B------:R-:W-:Y:S02]  /*29f0*/  ISETP.NE.AND P1, PT, R7, RZ, PT ;  /* 0x000000ff0700720c */ /* 0x000fe40003f25270 */
[----:B------:R-:W-:Y:S02]  /*2a00*/  FSEL R0, R5, R0, P0 ;  /* 0x0000000005007208 */ /* 0x000fe40000000000 */
        /* <DEDUP_REMOVED lines=26> */
[----:B--2---:R-:W0:Y:S04]  /*2bb0*/  LDS.128 R4, [UR4+0x10] ;  /* 0x00001004ff047984 */ /* 0x004e280008000c00 */
        /* <DEDUP_REMOVED lines=19> */
.L_x_106:
[----:B------:R-:W0:Y:S01]  /*2cf0*/  S2R R4, SR_LANEID ;  /* 0x0000000000047919 */ /* 0x000e220000000000 */
[----:B------:R-:W-:-:S04]  /*2d00*/  LOP3.LUT R0, R2, 0x3e0, RZ, 0xc0, !PT ;  /* 0x000003e002007812 */ /* 0x000fc800078ec0ff */
[----:B------:R-:W-:Y:S02]  /*2d10*/  IADD3 R6, PT, PT, R0, 0x20, RZ ;  /* 0x0000002000067810 */ /* 0x000fe40007ffe0ff */
[----:B------:R-:W-:Y:S02]  /*2d20*/  LOP3.LUT R0, RZ, R0, RZ, 0x33, !PT ;  /* 0x00000000ff007212 */ /* 0x000fe400078e33ff */
[-C--:B------:R-:W-:Y:S02]  /*2d30*/  ISETP.GT.AND P0, PT, R6, R3.reuse, PT ;  /* 0x000000030600720c */ /* 0x080fe40003f04270 */
[----:B------:R-:W-:-:S04]  /*2d40*/  IADD3 R0, PT, PT, R0, R3, RZ ;  /* 0x0000000300007210 */ /* 0x000fc80007ffe0ff */
[----:B------:R-:W-:-:S05]  /*2d50*/  SEL R6, R0, 0x1f, P0 ;  /* 0x0000001f00067807 */ /* 0x000fca0000000000 */
[----:B------:R-:W1:Y:S01]  /*2d60*/  SHFL.DOWN PT, R0, R5, 0x1, R6 ;  /* 0x0820000005007989 */ /* 0x000e6200000e0006 */
[C---:B0-----:R-:W-:Y:S02]  /*2d70*/  ISETP.GE.AND P0, PT, R4.reuse, R6, PT ;  /* 0x000000060400720c */ /* 0x041fe40003f06270 */
[C---:B------:R-:W-:Y:S02]  /*2d80*/  IADD3 R7, PT, PT, R4.reuse, 0x2, RZ ;  /* 0x0000000204077810 */ /* 0x040fe40007ffe0ff */
[----:B------:R-:W-:-:S09]  /*2d90*/  ISETP.NE.AND P1, PT, R4, RZ, PT ;  /* 0x000000ff0400720c */ /* 0x000fd20003f25270 */
[----:B-1----:R-:W-:Y:S01]  /*2da0*/  @!P0 FADD R5, R0, R5 ;  /* 0x0000000500058221 */ /* 0x002fe20000000000 */
[-C--:B------:R-:W-:Y:S02]  /*2db0*/  ISETP.GT.AND P0, PT, R7, R6.reuse, PT ;  /* 0x000000060700720c */ /* 0x080fe40003f04270 */
[----:B------:R-:W-:Y:S01]  /*2dc0*/  IADD3 R7, PT, PT, R4, 0x4, RZ ;  /* 0x0000000404077810 */ /* 0x000fe20007ffe0ff */
[----:B------:R-:W0:Y:S01]  /*2dd0*/  @!P1 S2R R8, SR_CgaCtaId ;  /* 0x0000000000089919 */ /* 0x000e220000008800 */
        /* <DEDUP_REMOVED lines=31> */
[----:B-1----:R-:W1:Y:S04]  /*2fd0*/  LDS.128 R4, [UR4+0x20] ;  /* 0x00002004ff047984 */ /* 0x002e680008000c00 */
        /* <DEDUP_REMOVED lines=29> */
.L_x_93:
        /* <DEDUP_REMOVED lines=28> */
[----:B------:R-:W-:Y:S02]  /*3370*/  HFMA2 R11, -RZ, RZ, 0, 0.0078125 ;  /* 0x00002000ff0b7431 */ /* 0x000fe400000001ff */
[----:B------:R-:W-:-:S04]  /*3380*/  FADD R15, R14, R15 ;  /* 0x0000000f0e0f7221 */ /* 0x000fc80000000000 */
        /* <DEDUP_REMOVED lines=10> */
.L_x_109:
[----:B------:R-:W-:-:S05]  /*3430*/  IMAD.WIDE R2, R11, 0x4, R4 ;  /* 0x000000040b027825 */ /* 0x000fca00078e0204 */
        /* <DEDUP_REMOVED lines=15> */
[----:B------:R0:W5:Y:S02]  /*3530*/  LDG.E.CONSTANT R18, desc[UR6][R2.64+0x7800] ;  /* 0x0078000602127981 */ /* 0x000164000c1e9900 */
[----:B0-----:R-:W-:-:S04]  /*3540*/  MOV R3, R7 ;  /* 0x0000000700037202 */ /* 0x001fc80000000f00 */
[----:B------:R-:W-:-:S04]  /*3550*/  IADD3 R2, PT, PT, -R11, R3, RZ ;  /* 0x000000030b027210 */ /* 0x000fc80007ffe1ff */
[----:B------:R-:W-:Y:S01]  /*3560*/  ISETP.GE.AND P0, PT, R2, 0x2000, PT ;  /* 0x000020000200780c */ /* 0x000fe20003f06270 */
        /* <DEDUP_REMOVED lines=13> */
[----:B------:R-:W-:-:S04]  /*3640*/  FADD R15, R15, R12 ;  /* 0x0000000c0f0f7221 */ /* 0x000fc80000000000 */
[----:B------:R-:W-:-:S04]  /*3650*/  FADD R15, R0, R15 ;  /* 0x0000000f000f7221 */ /* 0x000fc80000000000 */
[----:B------:R-:W-:Y:S01]  /*3660*/  FADD R0, R18, R15 ;  /* 0x0000000f12007221 */ /* 0x000fe20000000000 */
[----:B------:R-:W-:Y:S06]  /*3670*/  @!P0 BRA `(.L_x_108) ;  /* 0x0000000800308947 */ /* 0x000fec0003800000 */
[----:B------:R-:W-:-:S04]  /*3680*/  IADD3 R11, PT, PT, R11, 0x2000, RZ ;  /* 0x000020000b0b7810 */ /* 0x000fc80007ffe0ff */
[----:B------:R-:W-:-:S13]  /*3690*/  ISETP.GT.AND P0, PT, R11, R6, PT ;  /* 0x000000060b00720c */ /* 0x000fda0003f04270 */
[----:B------:R-:W-:Y:S05]  /*36a0*/  @!P0 BRA `(.L_x_109) ;  /* 0xfffffffc00608947 */ /* 0x000fea000383ffff */
.L_x_107:
        /* <DEDUP_REMOVED lines=20> */
.L_x_113:
        /* <DEDUP_REMOVED lines=8> */
.L_x_112:
[----:B------:R-:W-:Y:S05]  /*3870*/  BSYNC.RECONVERGENT B2 ;  /* 0x0000000000027941 */ /* 0x000fea0003800200 */
.L_x_111:
        /* <DEDUP_REMOVED lines=16> */
.L_x_116:
        /* <DEDUP_REMOVED lines=46> */
.L_x_115:
[----:B------:R-:W-:Y:S05]  /*3c60*/  BSYNC.RECONVERGENT B2 ;  /* 0x0000000000027941 */ /* 0x000fea0003800200 */
.L_x_114:
        /* <DEDUP_REMOVED lines=31> */
.L_x_118:
[----:B------:R-:W-:Y:S05]  /*3e60*/  BSYNC.RECONVERGENT B2 ;  /* 0x0000000000027941 */ /* 0x000fea0003800200 */
.L_x_117:
        /* <DEDUP_REMOVED lines=12> */
.L_x_110:
[----:B------:R-:W-:Y:S05]  /*3f30*/  BSYNC.RECONVERGENT B1 ;  /* 0x0000000000017941 */ /* 0x000fea0003800200 */
.L_x_108:
        /* <DEDUP_REMOVED lines=50> */
[----:B------:R-:W-:-:S07]  /*4260*/  FADD R0, R18, R19 ;  /* 0x0000001312007221 */ /* 0x000fce0000000000 */
.L_x_80:
[----:B------:R-:W-:Y:S05]  /*4270*/  BSYNC.RECONVERGENT B0 ;  /* 0x0000000000007941 */ /* 0x000fea0003800200 */
.L_x_64:
[----:B------:R-:W-:Y:S05]  /*4280*/  @P0 EXIT ;  /* 0x000000000000094d */ /* 0x000fea0003800000 */
[----:B0-23--:R-:W0:Y:S01]  /*4290*/  LDC.64 R2, c[0x0][0x388] ;  /* 0x0000e200ff027b82 */ /* 0x00de220000000a00 */
[----:B------:R-:W4:Y:S02]  /*42a0*/  LDCU UR4, c[0x0][0x398] ;  /* 0x00007300ff0477ac */ /* 0x000f240008000800 */
[----:B----4-:R-:W-:-:S05]  /*42b0*/  FADD R5, R0, UR4 ;  /* 0x0000000400057e21 */ /* 0x010fca0008000000 */
[----:B0-----:R-:W-:Y:S01]  /*42c0*/  STG.E desc[UR6][R2.64], R5 ;  /* 0x0000000502007986 */ /* 0x001fe2000c101906 */
[----:B------:R-:W-:Y:S05]  /*42d0*/  EXIT ;  /* 0x000000000000794d */ /* 0x000fea0003800000 */
.L_x_119:
        /* <DEDUP_REMOVED lines=10> */
.L_x_130:


//--------------------- .text._ZN3cub18CUB_300001_SM_10006detail6reduce18DeviceReduceKernelINS2_10policy_hubIfjN4cuda3std3__44plusIfEEE10Policy1000EN6thrust24THRUST_300001_SM_1000_NS18transform_iteratorI41ConvertLinearIndexToTriangularMatrixIndexNSD_17counting_iteratorIiNSD_11use_defaultESH_SH_EESH_SH_EEjS9_f12ComputeDeltaEEvT0_PT3_T1_NS0_13GridEvenShareISO_EET2_T4_ --------------------------
	.section	.text._ZN3cub18CUB_300001_SM_10006detail6reduce18DeviceReduceKernelINS2_10policy_hubIfjN4cuda3std3__44plusIfEEE10Policy1000EN6thrust24THRUST_300001_SM_1000_NS18transform_iteratorI41ConvertLinearIndexToTriangularMatrixIndexNSD_17counting_iteratorIiNSD_11use_defaultESH_SH_EESH_SH_EEjS9_f12ComputeDeltaEEvT0_PT3_T1_NS0_13GridEvenShareISO_EET2_T4_,"ax",@progbits
	.align	128
        .global         _ZN3cub18CUB_300001_SM_10006detail6reduce18DeviceReduceKernelINS2_10policy_hubIfjN4cuda3std3__44plusIfEEE10Policy1000EN6thrust24THRUST_300001_SM_1000_NS18transform_iteratorI41ConvertLinearIndexToTriangularMatrixIndexNSD_17counting_iteratorIiNSD_11use_defaultESH_SH_EESH_SH_EEjS9_f12ComputeDeltaEEvT0_PT3_T1_NS0_13GridEvenShareISO_EET2_T4_
        .type           _ZN3cub18CUB_300001_SM_10006detail6reduce18DeviceReduceKernelINS2_10policy_hubIfjN4cuda3std3__44plusIfEEE10Policy1000EN6thrust24THRUST_300001_SM_1000_NS18transform_iteratorI41ConvertLinearIndexToTriangularMatrixIndexNSD_17counting_iteratorIiNSD_11use_defaultESH_SH_EESH_SH_EEjS9_f12ComputeDeltaEEvT0_PT3_T1_NS0_13GridEvenShareISO_EET2_T4_,@function
        .size           _ZN3cub18CUB_300001_SM_10006detail6reduce18DeviceReduceKernelINS2_10policy_hubIfjN4cuda3std3__44plusIfEEE10Policy1000EN6thrust24THRUST_300001_SM_1000_NS18transform_iteratorI41ConvertLinearIndexToTriangularMatrixIndexNSD_17counting_iteratorIiNSD_11use_defaultESH_SH_EESH_SH_EEjS9_f12ComputeDeltaEEvT0_PT3_T1_NS0_13GridEvenShareISO_EET2_T4_,(.L_x_131 - _ZN3cub18CUB_300001_SM_10006detail6reduce18DeviceReduceKernelINS2_10policy_hubIfjN4cuda3std3__44plusIfEEE10Policy1000EN6thrust24THRUST_300001_SM_1000_NS18transform_iteratorI41ConvertLinearIndexToTriangularMatrixIndexNSD_17counting_iteratorIiNSD_11use_defaultESH_SH_EESH_SH_EEjS9_f12ComputeDeltaEEvT0_PT3_T1_NS0_13GridEvenShareISO_EET2_T4_)
        .other          _ZN3cub18CUB_300001_SM_10006detail6reduce18DeviceReduceKernelINS2_10policy_hubIfjN4cuda3std3__44plusIfEEE10Policy1000EN6thrust24THRUST_300001_SM_1000_NS18transform_iteratorI41ConvertLinearIndexToTriangularMatrixIndexNSD_17counting_iteratorIiNSD_11use_defaultESH_SH_EESH_SH_EEjS9_f12ComputeDeltaEEvT0_PT3_T1_NS0_13GridEvenShareISO_EET2_T4_,@"STO_CUDA_ENTRY STV_DEFAULT"
_ZN3cub18CUB_300001_SM_10006detail6reduce18DeviceReduceKernelINS2_10policy_hubIfjN4cuda3std3__44plusIfEEE10Policy1000EN6thrust24THRUST_300001_SM_1000_NS18transform_iteratorI41ConvertLinearIndexToTriangularMatrixIndexNSD_17counting_iteratorIiNSD_11use_defaultESH_SH_EESH_SH_EEjS9_f12ComputeDeltaEEvT0_PT3_T1_NS0_13GridEvenShareISO_EET2_T4_:
.text._ZN3cub18CUB_300001_SM_10006detail6reduce18DeviceReduceKernelINS2_10policy_hubIfjN4cuda3std3__44plusIfEEE10Policy1000EN6thrust24THRUST_300001_SM_1000_NS18transform_iteratorI41ConvertLinearIndexToTriangularMatrixIndexNSD_17counting_iteratorIiNSD_11use_defaultESH_SH_EESH_SH_EEjS9_f12ComputeDeltaEEvT0_PT3_T1_NS0_13GridEvenShareISO_EET2_T4_:
[----:B------:R-:W-:Y:S01]  /*0000*/  LDC R1, c[0x0][0x37c] ;  /* 0x0000df00ff017b82 */ /* 0x000fe20000000800 */
[----:B------:R-:W0:Y:S07]  /*0010*/  S2R R0, SR_CTAID.X ;  /* 0x0000000000007919 */ /* 0x000e2e0000002500 */
[----:B------:R-:W0:Y:S01]  /*0020*/  LDC R3, c[0x0][0x3a8] ;  /* 0x0000ea00ff037b82 */ /* 0x000e220000000800 */
[----:B------:R-:W1:Y:S01]  /*0030*/  LDCU.64 UR6, c[0x0][0x358] ;  /* 0x00006b00ff0677ac */ /* 0x000e620008000a00 */
[----:B------:R-:W2:Y:S01]  /*0040*/  S2R R6, SR_TID.X ;  /* 0x0000000000067919 */ /* 0x000ea20000002100 */
[----:B0-----:R-:W-:-:S05]  /*0050*/  IMAD R2, R0, -0x2000, R3 ;  /* 0xffffe00000027824 */ /* 0x001fca00078e0203 */
[----:B------:R-:W-:-:S13]  /*0060*/  ISETP.GE.U32.AND P0, PT, R2, 0x200, PT ;  /* 0x000002000200780c */ /* 0x000fda0003f06070 */
        /* <DEDUP_REMOVED lines=53> */
.L_x_120:
[----:B------:R-:W0:Y:S01]  /*03c0*/  S2R R8, SR_LANEID ;  /* 0x0000000000087919 */ /* 0x000e220000000000 */
[C---:B------:R-:W-:Y:S01]  /*03d0*/  LOP3.LUT R3, R6.reuse, 0x3e0, RZ, 0xc0, !PT ;  /* 0x000003e006037812 */ /* 0x040fe200078ec0ff */
[----:B------:R-:W-:Y:S01]  /*03e0*/  HFMA2 R4, -RZ, RZ, 0, 0 ;  /* 0x00000000ff047431 */ /* 0x000fe200000001ff */
[----:B------:R-:W-:Y:S02]  /*03f0*/  ISETP.NE.AND P2, PT, R6, RZ, PT ;  /* 0x000000ff0600720c */ /* 0x000fe40003f45270 */
[----:B------:R-:W-:Y:S02]  /*0400*/  IADD3 R5, PT, PT, R3, 0x20, RZ ;  /* 0x0000002003057810 */ /* 0x000fe40007ffe0ff */
[----:B------:R-:W-:Y:S02]  /*0410*/  LOP3.LUT R3, RZ, R3, RZ, 0x33, !PT ;  /* 0x00000003ff037212 */ /* 0x000fe400078e33ff */
[----:B------:R-:W-:-:S03]  /*0420*/  ISETP.GT.U32.AND P0, PT, R5, R2, PT ;  /* 0x000000020500720c */ /* 0x000fc60003f04070 */
[----:B------:R-:W-:Y:S02]  /*0430*/  IMAD.IADD R3, R2, 0x1, R3 ;  /* 0x0000000102037824 */ /* 0x000fe400078e0203 */
[----:B------:R-:W-:-:S03]  /*0440*/  FADD R4, RZ, R4 ;  /* 0x00000004ff047221 */ /* 0x000fc60000000000 */
[----:B------:R-:W-:-:S04]  /*0450*/  SEL R3, R3, 0x1f, P0 ;  /* 0x0000001f03037807 */ /* 0x000fc80000000000 */
[C---:B0-----:R-:W-:Y:S02]  /*0460*/  ISETP.GE.AND P0, PT, R8.reuse, R3, PT ;  /* 0x000000030800720c */ /* 0x041fe40003f06270 */
[----:B------:R-:W-:Y:S02]  /*0470*/  ISETP.NE.AND P1, PT, R8, RZ, PT ;  /* 0x000000ff0800720c */ /* 0x000fe40003f25270 */
[----:B------:R-:W-:Y:S01]  /*0480*/  FSEL R16, R4, RZ, !P0 ;  /* 0x000000ff04107208 */ /* 0x000fe20004000000 */
[----:B------:R-:W-:-:S04]  /*0490*/  VIADD R4, R8, 0x2 ;  /* 0x0000000208047836 */ /* 0x000fc80000000000 */
[----:B------:R-:W0:Y:S01]  /*04a0*/  SHFL.DOWN PT, R5, R16, 0x2, R3 ;  /* 0x0840000010057989 */ /* 0x000e2200000e0003 */
[----:B------:R-:W-:Y:S02]  /*04b0*/  ISETP.GT.AND P0, PT, R4, R3, PT ;  /* 0x000000030400720c */ /* 0x000fe40003f04270 */
[----:B------:R-:W-:-:S03]  /*04c0*/  IADD3 R4, PT, PT, R8, 0x4, RZ ;  /* 0x0000000408047810 */ /* 0x000fc60007ffe0ff */
        /* <DEDUP_REMOVED lines=8> */
[-C--:B------:R-:W-:Y:S02]  /*0550*/  ISETP.GT.AND P0, PT, R4, R3.reuse, PT ;  /* 0x000000030400720c */ /* 0x080fe40003f04270 */
[----:B------:R-:W-:Y:S02]  /*0560*/  IADD3 R4, PT, PT, R8, 0x10, RZ ;  /* 0x0000001008047810 */ /* 0x000fe40007ffe0ff */
        /* <DEDUP_REMOVED lines=13> */
[C---:B------:R-:W-:Y:S02]  /*0640*/  ISETP.GT.U32.AND P2, PT, R2.reuse, 0x40, PT ;  /* 0x000000400200780c */ /* 0x040fe40003f44070 */
[C---:B------:R-:W-:Y:S02]  /*0650*/  ISETP.GT.U32.AND P1, PT, R2.reuse, 0x20, PT ;  /* 0x000000200200780c */ /* 0x040fe40003f24070 */
[C---:B------:R-:W-:Y:S02]  /*0660*/  ISETP.GT.U32.AND P0, PT, R2.reuse, 0x60, PT ;  /* 0x000000600200780c */ /* 0x040fe40003f04070 */
[----:B------:R-:W-:Y:S01]  /*0670*/  ISETP.GT.U32.AND P3, PT, R2, 0xc0, PT ;  /* 0x000000c00200780c */ /* 0x000fe20003f64070 */
[----:B-1----:R-:W-:-:S09]  /*0680*/  ULEA UR4, UR5, UR4, 0x18 ;  /* 0x0000000405047291 */ /* 0x002fd2000f8ec0ff */
[----:B0-----:R-:W0:Y:S04]  /*0690*/  LDS.128 R4, [UR4+0x10] ;  /* 0x00001004ff047984 */ /* 0x001e280008000c00 */
[----:B------:R-:W1:Y:S04]  /*06a0*/  LDS.128 R8, [UR4+0x20] ;  /* 0x00002004ff087984 */ /* 0x000e680008000c00 */
[----:B------:R-:W2:Y:S01]  /*06b0*/  LDS.128 R12, [UR4+0x30] ;  /* 0x00003004ff0c7984 */ /* 0x000ea20008000c00 */
[----:B0-----:R-:W-:-:S05]  /*06c0*/  FADD R5, R16, R5 ;  /* 0x0000000510057221 */ /* 0x001fca0000000000 */
[----:B------:R-:W-:Y:S02]  /*06d0*/  FSEL R5, R5, R16, P1 ;  /* 0x0000001005057208 */ /* 0x000fe40000800000 */
[C---:B------:R-:W-:Y:S01]  /*06e0*/  ISETP.GT.U32.AND P1, PT, R2.reuse, 0x80, PT ;  /* 0x000000800200780c */ /* 0x040fe20003f24070 */
[----:B------:R-:W0:Y:S02]  /*06f0*/  LDS.128 R16, [UR4+0x40] ;  /* 0x00004004ff107984 */ /* 0x000e240008000c00 */
[----:B------:R-:W-:Y:S01]  /*0700*/  @P2 FADD R5, R5, R6 ;  /* 0x0000000605052221 */ /* 0x000fe20000000000 */
[----:B------:R-:W-:-:S03]  /*0710*/  ISETP.GT.U32.AND P2, PT, R2, 0xa0, PT ;  /* 0x000000a00200780c */ /* 0x000fc60003f44070 */
[----:B------:R-:W-:Y:S01]  /*0720*/  @P0 FADD R5, R5, R7 ;  /* 0x0000000705050221 */ /* 0x000fe20000000000 */
[----:B------:R-:W-:-:S05]  /*0730*/  ISETP.GT.U32.AND P0, PT, R2, 0xe0, PT ;  /* 0x000000e00200780c */ /* 0x000fca0003f04070 */
[----:B-1----:R-:W-:Y:S01]  /*0740*/  @P1 FADD R5, R5, R8 ;  /* 0x0000000805051221 */ /* 0x002fe20000000000 */
[----:B------:R-:W-:-:S03]  /*0750*/  ISETP.GT.U32.AND P1, PT, R2, 0x100, PT ;  /* 0x000001000200780c */ /* 0x000fc60003f24070 */
[----:B------:R-:W-:Y:S01]  /*0760*/  @P2 FADD R5, R5, R9 ;  /* 0x0000000905052221 */ /* 0x000fe20000000000 */
[----:B------:R-:W-:-:S03]  /*0770*/  ISETP.GT.U32.AND P2, PT, R2, 0x120, PT ;  /* 0x000001200200780c */ /* 0x000fc60003f44070 */
[----:B------:R-:W-:Y:S01]  /*0780*/  @P3 FADD R5, R5, R10 ;  /* 0x0000000a05053221 */ /* 0x000fe20000000000 */
[----:B------:R-:W-:-:S03]  /*0790*/  ISETP.GT.U32.AND P3, PT, R2, 0x140, PT ;  /* 0x000001400200780c */ /* 0x000fc60003f64070 */
[----:B------:R-:W-:Y:S01]  /*07a0*/  @P0 FADD R5, R5, R11 ;  /* 0x0000000b05050221 */ /* 0x000fe20000000000 */
[----:B------:R-:W-:-:S03]  /*07b0*/  ISETP.GT.U32.AND P0, PT, R2, 0x160, PT ;  /* 0x000001600200780c */ /* 0x000fc60003f04070 */
[----:B--2---:R-:W-:Y:S01]  /*07c0*/  @P1 FADD R5, R5, R12 ;  /* 0x0000000c05051221 */ /* 0x004fe20000000000 */
[----:B------:R-:W-:-:S03]  /*07d0*/  ISETP.GT.U32.AND P1, PT, R2, 0x180, PT ;  /* 0x000001800200780c */ /* 0x000fc60003f24070 */
[----:B------:R-:W-:Y:S01]  /*07e0*/  @P2 FADD R5, R5, R13 ;  /* 0x0000000d05052221 */ /* 0x000fe20000000000 */
[----:B------:R-:W-:-:S03]  /*07f0*/  ISETP.GT.U32.AND P2, PT, R2, 0x1a0, PT ;  /* 0x000001a00200780c */ /* 0x000fc60003f44070 */
[----:B------:R-:W-:Y:S01]  /*0800*/  @P3 FADD R5, R5, R14 ;  /* 0x0000000e05053221 */ /* 0x000fe20000000000 */
[----:B------:R-:W-:-:S03]  /*0810*/  ISETP.GT.U32.AND P3, PT, R2, 0x1c0, PT ;  /* 0x000001c00200780c */ /* 0x000fc60003f64070 */
[----:B------:R-:W-:Y:S01]  /*0820*/  @P0 FADD R5, R5, R15 ;  /* 0x0000000f05050221 */ /* 0x000fe20000000000 */
[----:B------:R-:W-:-:S03]  /*0830*/  ISETP.GT.U32.AND P0, PT, R2, 0x1e0, PT ;  /* 0x000001e00200780c */ /* 0x000fc60003f04070 */
[----:B0-----:R-:W-:-:S04]  /*0840*/  @P1 FADD R5, R5, R16 ;  /* 0x0000001005051221 */ /* 0x001fc80000000000 */
[----:B------:R-:W-:-:S04]  /*0850*/  @P2 FADD R5, R5, R17 ;  /* 0x0000001105052221 */ /* 0x000fc80000000000 */
[----:B------:R-:W-:-:S04]  /*0860*/  @P3 FADD R5, R5, R18 ;  /* 0x0000001205053221 */ /* 0x000fc80000000000 */
[----:B------:R-:W-:-:S05]  /*0870*/  @P0 FADD R5, R5, R19 ;  /* 0x0000001305050221 */ /* 0x000fca0000000000 */
[----:B------:R-:W-:-:S07]  /*0880*/  MOV R19, R5 ;  /* 0x0000000500137202 */ /* 0x000fce0000000f00 */
.L_x_121:
[----:B------:R-:W0:Y:S02]  /*0890*/  LDC.64 R2, c[0x0][0x388] ;  /* 0x0000e200ff027b82 */ /* 0x000e240000000a00 */
[----:B0-----:R-:W-:-:S05]  /*08a0*/  IMAD.WIDE.U32 R2, R0, 0x4, R2 ;  /* 0x0000000400027825 */ /* 0x001fca00078e0002 */
[----:B------:R-:W-:Y:S01]  /*08b0*/  STG.E desc[UR6][R2.64], R19 ;  /* 0x0000001302007986 */ /* 0x000fe2000c101906 */
[----:B------:R-:W-:Y:S05]  /*08c0*/  EXIT ;  /* 0x000000000000794d */ /* 0x000fea0003800000 */
.L_x_122:
        /* <DEDUP_REMOVED lines=11> */
.L_x_131:


//--------------------- .text._ZN3cub18CUB_300001_SM_10006detail6reduce28DeviceReduceSingleTileKernelINS2_10policy_hubIfjN4cuda3std3__44plusIfEEE10Policy1000EN6thrust24THRUST_300001_SM_1000_NS18transform_iteratorI41ConvertLinearIndexToTriangularMatrixIndexNSD_17counting_iteratorIiNSD_11use_defaultESH_SH_EESH_SH_EEPfjS9_ff12ComputeDeltaEEvT0_T1_T2_T3_T4_T6_ --------------------------
	.section	.text._ZN3cub18CUB_300001_SM_10006detail6reduce28DeviceReduceSingleTileKernelINS2_10policy_hubIfjN4cuda3std3__44plusIfEEE10Policy1000EN6thrust24THRUST_300001_SM_1000_NS18transform_iteratorI41ConvertLinearIndexToTriangularMatrixIndexNSD_17counting_iteratorIiNSD_11use_defaultESH_SH_EESH_SH_EEPfjS9_ff12ComputeDeltaEEvT0_T1_T2_T3_T4_T6_,"ax",@progbits
	.align	128
        .global         _ZN3cub18CUB_300001_SM_10006detail6reduce28DeviceReduceSingleTileKernelINS2_10policy_hubIfjN4cuda3std3__44plusIfEEE10Policy1000EN6thrust24THRUST_300001_SM_1000_NS18transform_iteratorI41ConvertLinearIndexToTriangularMatrixIndexNSD_17counting_iteratorIiNSD_11use_defaultESH_SH_EESH_SH_EEPfjS9_ff12ComputeDeltaEEvT0_T1_T2_T3_T4_T6_
        .type           _ZN3cub18CUB_300001_SM_10006detail6reduce28DeviceReduceSingleTileKernelINS2_10policy_hubIfjN4cuda3std3__44plusIfEEE10Policy1000EN6thrust24THRUST_300001_SM_1000_NS18transform_iteratorI41ConvertLinearIndexToTriangularMatrixIndexNSD_17counting_iteratorIiNSD_11use_defaultESH_SH_EESH_SH_EEPfjS9_ff12ComputeDeltaEEvT0_T1_T2_T3_T4_T6_,@function
        .size           _ZN3cub18CUB_300001_SM_10006detail6reduce28DeviceReduceSingleTileKernelINS2_10policy_hubIfjN4cuda3std3__44plusIfEEE10Policy1000EN6thrust24THRUST_300001_SM_1000_NS18transform_iteratorI41ConvertLinearIndexToTriangularMatrixIndexNSD_17counting_iteratorIiNSD_11use_defaultESH_SH_EESH_SH_EEPfjS9_ff12ComputeDeltaEEvT0_T1_T2_T3_T4_T6_,(.L_x_132 - _ZN3cub18CUB_300001_SM_10006detail6reduce28DeviceReduceSingleTileKernelINS2_10policy_hubIfjN4cuda3std3__44plusIfEEE10Policy1000EN6thrust24THRUST_300001_SM_1000_NS18transform_iteratorI41ConvertLinearIndexToTriangularMatrixIndexNSD_17counting_iteratorIiNSD_11use_defaultESH_SH_EESH_SH_EEPfjS9_ff12ComputeDeltaEEvT0_T1_T2_T3_T4_T6_)
        .other          _ZN3cub18CUB_300001_SM_10006detail6reduce28DeviceReduceSingleTileKernelINS2_10policy_hubIfjN4cuda3std3__44plusIfEEE10Policy1000EN6thrust24THRUST_300001_SM_1000_NS18transform_iteratorI41ConvertLinearIndexToTriangularMatrixIndexNSD_17counting_iteratorIiNSD_11use_defaultESH_SH_EESH_SH_EEPfjS9_ff12ComputeDeltaEEvT0_T1_T2_T3_T4_T6_,@"STO_CUDA_ENTRY STV_DEFAULT"
_ZN3cub18CUB_300001_SM_10006detail6reduce28DeviceReduceSingleTileKernelINS2_10policy_hubIfjN4cuda3std3__44plusIfEEE10Policy1000EN6thrust24THRUST_300001_SM_1000_NS18transform_iteratorI41ConvertLinearIndexToTriangularMatrixIndexNSD_17counting_iteratorIiNSD_11use_defaultESH_SH_EESH_SH_EEPfjS9_ff12ComputeDeltaEEvT0_T1_T2_T3_T4_T6_:
.text._ZN3cub18CUB_300001_SM_10006detail6reduce28DeviceReduceSingleTileKernelINS2_10policy_hubIfjN4cuda3std3__44plusIfEEE10Policy1000EN6thrust24THRUST_300001_SM_1000_NS18transform_iteratorI41ConvertLinearIndexToTriangularMatrixIndexNSD_17counting_iteratorIiNSD_11use_defaultESH_SH_EESH_SH_EEPfjS9_ff12ComputeDeltaEEvT0_T1_T2_T3_T4_T6_:
[----:B------:R-:W-:Y:S01]  /*0000*/  LDC R1, c[0x0][0x37c] ;  /* 0x0000df00ff017b82 */ /* 0x000fe20000000800 */
[----:B------:R-:W0:Y:S02]  /*0010*/  LDCU UR4, c[0x0][0x390] ;  /* 0x00007200ff0477ac */ /* 0x000e240008000800 */
[----:B0-----:R-:W-:-:S09]  /*0020*/  UISETP.NE.AND UP0, UPT, UR4, URZ, UPT ;  /* 0x000000ff0400728c */ /* 0x001fd2000bf05270 */
        /* <DEDUP_REMOVED lines=9> */
.L_x_123:
[----:B------:R-:W0:Y:S01]  /*00c0*/  S2R R0, SR_TID.X ;  /* 0x0000000000007919 */ /* 0x000e220000002100 */
[----:B------:R-:W-:-:S09]  /*00d0*/  UISETP.GE.U32.AND UP0, UPT, UR4, 0x200, UPT ;  /* 0x000002000400788c */ /* 0x000fd2000bf06070 */
        /* <DEDUP_REMOVED lines=27> */
.L_x_124:
        /* <DEDUP_REMOVED lines=37> */
.L_x_125:
        /* <DEDUP_REMOVED lines=10> */
.L_x_132:


//--------------------- .text._ZN3cub18CUB_300001_SM_10006detail11EmptyKernelIvEEvv --------------------------
	.section	.text._ZN3cub18CUB_300001_SM_10006detail11EmptyKernelIvEEvv,"ax",@progbits
	.align	128
        .global         _ZN3cub18CUB_300001_SM_10006detail11EmptyKernelIvEEvv
        .type           _ZN3cub18CUB_300001_SM_10006detail11EmptyKernelIvEEvv,@function
        .size           _ZN3cub18CUB_300001_SM_10006detail11EmptyKernelIvEEvv,(.L_x_133 - _ZN3cub18CUB_300001_SM_10006detail11EmptyKernelIvEEvv)
        .other          _ZN3cub18CUB_300001_SM_10006detail11EmptyKernelIvEEvv,@"STO_CUDA_ENTRY STV_DEFAULT"
_ZN3cub18CUB_300001_SM_10006detail11EmptyKernelIvEEvv:
.text._ZN3cub18CUB_300001_SM_10006detail11EmptyKernelIvEEvv:
[----:B------:R-:W-:Y:S01]  /*0000*/  LDC R1, c[0x0][0x37c] ;  /* 0x0000df00ff017b82 */ /* 0x000fe20000000800 */
[----:B------:R-:W-:Y:S05]  /*0010*/  EXIT ;  /* 0x000000000000794d */ /* 0x000fea0003800000 */
.L_x_126:
        /* <DEDUP_REMOVED lines=14> */
.L_x_133:


//--------------------- .nv.shared._ZN3cub18CUB_300001_SM_10006detail6reduce28DeviceReduceSingleTileKernelINS2_10policy_hubIfyN4cuda3std3__44plusIfEEE10Policy1000EPfSC_iS9_ffNS7_10__identityEEEvT0_T1_T2_T3_T4_T6_ --------------------------
	.section	.nv.shared._ZN3cub18CUB_300001_SM_10006detail6reduce28DeviceReduceSingleTileKernelINS2_10policy_hubIfyN4cuda3std3__44plusIfEEE10Policy1000EPfSC_iS9_ffNS7_10__identityEEEvT0_T1_T2_T3_T4_T6_,"aw",@nobits
	.sectionflags	@""
	.align	4
.nv.shared._ZN3cub18CUB_300001_SM_10006detail6reduce28DeviceReduceSingleTileKernelINS2_10policy_hubIfyN4cuda3std3__44plusIfEEE10Policy1000EPfSC_iS9_ffNS7_10__identityEEEvT0_T1_T2_T3_T4_T6_:
	.zero		1068


//--------------------- .nv.shared.reserved.0     --------------------------
	.section	.nv.shared.reserved.0,"aw",@nobits
	.weak		__nv_reservedSMEM_offset_0_alias
	.size		__nv_reservedSMEM_offset_0_alias, 0, 64
	.other		__nv_reservedSMEM_offset_0_alias,@"STO_CUDA_RESERVED_SHARED STV_DEFAULT"
__nv_reservedSMEM_offset_0_alias:
	.zero		0
	.zero		64


//--------------------- .nv.global                --------------------------
	.section	.nv.global,"aw",@nobits
.nv.global:
	.type		_ZN34_INTERNAL_872b178c_4_k_cu_7595b3156thrust24THRUST_300001_SM_1000_NS3seqE,@object
	.size		_ZN34_INTERNAL_872b178c_4_k_cu_7595b3156thrust24THRUST_300001_SM_1000_NS3seqE,(_ZN34_INTERNAL_872b178c_4_k_cu_7595b3154cuda3std3__48in_placeE - _ZN34_INTERNAL_872b178c_4_k_cu_7595b3156thrust24THRUST_300001_SM_1000_NS3seqE)
_ZN34_INTERNAL_872b178c_4_k_cu_7595b3156thrust24THRUST_300001_SM_1000_NS3seqE:
	.zero		1
	.type		_ZN34_INTERNAL_872b178c_4_k_cu_7595b3154cuda3std3__48in_placeE,@object
	.size		_ZN34_INTERNAL_872b178c_4_k_cu_7595b3154cuda3std3__48in_placeE,(_ZN34_INTERNAL_872b178c_4_k_cu_7595b3154cuda3std6ranges3__45__cpo4sizeE - _ZN34_INTERNAL_872b178c_4_k_cu_7595b3154cuda3std3__48in_placeE)
_ZN34_INTERNAL_872b178c_4_k_cu_7595b3154cuda3std3__48in_placeE:
	.zero		1
	.type		_ZN34_INTERNAL_872b178c_4_k_cu_7595b3154cuda3std6ranges3__45__cpo4sizeE,@object
	.size		_ZN34_INTERNAL_872b178c_4_k_cu_7595b3154cuda3std6ranges3__45__cpo4sizeE,(_ZN34_INTERNAL_872b178c_4_k_cu_7595b3156thrust24THRUST_300001_SM_1000_NS12placeholders2_3E - _ZN34_INTERNAL_872b178c_4_k_cu_7595b3154cuda3std6ranges3__45__cpo4sizeE)
_ZN34_INTERNAL_872b178c_4_k_cu_7595b3154cuda3std6ranges3__45__cpo4sizeE:
	.zero		1
	.type		_ZN34_INTERNAL_872b178c_4_k_cu_7595b3156thrust24THRUST_300001_SM_1000_NS12placeholders2_3E,@object
	.size		_ZN34_INTERNAL_872b178c_4_k_cu_7595b3156thrust24THRUST_300001_SM_1000_NS12placeholders2_3E,(_ZN34_INTERNAL_872b178c_4_k_cu_7595b3154cuda3std3__45__cpo6cbeginE - _ZN34_INTERNAL_872b178c_4_k_cu_7595b3156thrust24THRUST_300001_SM_1000_NS12placeholders2_3E)
_ZN34_INTERNAL_872b178c_4_k_cu_7595b3156thrust24THRUST_300001_SM_1000_NS12placeholders2_3E:
	.zero		1
	.type		_ZN34_INTERNAL_872b178c_4_k_cu_7595b3154cuda3std3__45__cpo6cbeginE,@object
	.size		_ZN34_INTERNAL_872b178c_4_k_cu_7595b3154cuda3std3__45__cpo6cbeginE,(_ZN34_INTERNAL_872b178c_4_k_cu_7595b3154cuda3std6ranges3__45__cpo6cbeginE - _ZN34_INTERNAL_872b178c_4_k_cu_7595b3154cuda3std3__45__cpo6cbeginE)
_ZN34_INTERNAL_872b178c_4_k_cu_7595b3154cuda3std3__45__cpo6cbeginE:
	.zero		1
	.type		_ZN34_INTERNAL_872b178c_4_k_cu_7595b3154cuda3std6ranges3__45__cpo6cbeginE,@object
	.size		_ZN34_INTERNAL_872b178c_4_k_cu_7595b3154cuda3std6ranges3__45__cpo6cbeginE,(_ZN34_INTERNAL_872b178c_4_k_cu_7595b3156thrust24THRUST_300001_SM_1000_NS12placeholders2_7E - _ZN34_INTERNAL_872b178c_4_k_cu_7595b3154cuda3std6ranges3__45__cpo6cbeginE)
_ZN34_INTERNAL_872b178c_4_k_cu_7595b3154cuda3std6ranges3__45__cpo6cbeginE:
	.zero		1
	.type		_ZN34_INTERNAL_872b178c_4_k_cu_7595b3156thrust24THRUST_300001_SM_1000_NS12placeholders2_7E,@object
	.size		_ZN34_INTERNAL_872b178c_4_k_cu_7595b3156thrust24THRUST_300001_SM_1000_NS12placeholders2_7E,(_ZN34_INTERNAL_872b178c_4_k_cu_7595b3154cuda3std3__45__cpo7crbeginE - _ZN34_INTERNAL_872b178c_4_k_cu_7595b3156thrust24THRUST_300001_SM_1000_NS12placeholders2_7E)
_ZN34_INTERNAL_872b178c_4_k_cu_7595b3156thrust24THRUST_300001_SM_1000_NS12placeholders2_7E:
	.zero		1
	.type		_ZN34_INTERNAL_872b178c_4_k_cu_7595b3154cuda3std3__45__cpo7crbeginE,@object
	.size		_ZN34_INTERNAL_872b178c_4_k_cu_7595b3154cuda3std3__45__cpo7crbeginE,(_ZN34_INTERNAL_872b178c_4_k_cu_7595b3154cuda3std6ranges3__45__cpo4nextE - _ZN34_INTERNAL_872b178c_4_k_cu_7595b3154cuda3std3__45__cpo7crbeginE)
_ZN34_INTERNAL_872b178c_4_k_cu_7595b3154cuda3std3__45__cpo7crbeginE:
	.zero		1
	.type		_ZN34_INTERNAL_872b178c_4_k_cu_7595b3154cuda3std6ranges3__45__cpo4nextE,@object
	.size		_ZN34_INTERNAL_872b178c_4_k_cu_7595b3154cuda3std6ranges3__45__cpo4nextE,(_ZN34_INTERNAL_872b178c_4_k_cu_7595b3154cuda3std6ranges3__45__cpo4swapE - _ZN34_INTERNAL_872b178c_4_k_cu_7595b3154cuda3std6ranges3__45__cpo4nextE)
_ZN34_INTERNAL_872b178c_4_k_cu_7595b3154cuda3std6ranges3__45__cpo4nextE:
	.zero		1
	.type		_ZN34_INTERNAL_872b178c_4_k_cu_7595b3154cuda3std6ranges3__45__cpo4swapE,@object
	.size		_ZN34_INTERNAL_872b178c_4_k_cu_7595b3154cuda3std6ranges3__45__cpo4swapE,(_ZN34_INTERNAL_872b178c_4_k_cu_7595b3156thrust24THRUST_300001_SM_1000_NS8cuda_cub10par_nosyncE - _ZN34_INTERNAL_872b178c_4_k_cu_7595b3154cuda3std6ranges3__45__cpo4swapE)
_ZN34_INTERNAL_872b178c_4_k_cu_7595b3154cuda3std6ranges3__45__cpo4swapE:
	.zero		1
	.type		_ZN34_INTERNAL_872b178c_4_k_cu_7595b3156thrust24THRUST_300001_SM_1000_NS8cuda_cub10par_nosyncE,@object
	.size		_ZN34_INTERNAL_872b178c_4_k_cu_7595b3156thrust24THRUST_300001_SM_1000_NS8cuda_cub10par_nosyncE,(_ZN34_INTERNAL_872b178c_4_k_cu_7595b3156thrust24THRUST_300001_SM_1000_NS12placeholders2_9E - _ZN34_INTERNAL_872b178c_4_k_cu_7595b3156thrust24THRUST_300001_SM_1000_NS8cuda_cub10par_nosyncE)
_ZN34_INTERNAL_872b178c_4_k_cu_7595b3156thrust24THRUST_300001_SM_1000_NS8cuda_cub10par_nosyncE:
	.zero		1
	.type		_ZN34_INTERNAL_872b178c_4_k_cu_7595b3156thrust24THRUST_300001_SM_1000_NS12placeholders2_9E,@object
	.size		_ZN34_INTERNAL_872b178c_4_k_cu_7595b3156thrust24THRUST_300001_SM_1000_NS12placeholders2_9E,(_ZN34_INTERNAL_872b178c_4_k_cu_7595b3154cuda3std3__436_GLOBAL__N__872b178c_4_k_cu_7595b3156ignoreE - _ZN34_INTERNAL_872b178c_4_k_cu_7595b3156thrust24THRUST_300001_SM_1000_NS12placeholders2_9E)
_ZN34_INTERNAL_872b178c_4_k_cu_7595b3156thrust24THRUST_300001_SM_1000_NS12placeholders2_9E:
	.zero		1
	.type		_ZN34_INTERNAL_872b178c_4_k_cu_7595b3154cuda3std3__436_GLOBAL__N__872b178c_4_k_cu_7595b3156ignoreE,@object
	.size		_ZN34_INTERNAL_872b178c_4_k_cu_7595b3154cuda3std3__436_GLOBAL__N__872b178c_4_k_cu_7595b3156ignoreE,(_ZN34_INTERNAL_872b178c_4_k_cu_7595b3154cuda3std6ranges3__45__cpo4dataE - _ZN34_INTERNAL_872b178c_4_k_cu_7595b3154cuda3std3__436_GLOBAL__N__872b178c_4_k_cu_7595b3156ignoreE)
_ZN34_INTERNAL_872b178c_4_k_cu_7595b3154cuda3std3__436_GLOBAL__N__872b178c_4_k_cu_7595b3156ignoreE:
	.zero		1
	.type		_ZN34_INTERNAL_872b178c_4_k_cu_7595b3154cuda3std6ranges3__45__cpo4dataE,@object
	.size		_ZN34_INTERNAL_872b178c_4_k_cu_7595b3154cuda3std6ranges3__45__cpo4dataE,(_ZN34_INTERNAL_872b178c_4_k_cu_7595b3156thrust24THRUST_300001_SM_1000_NS12placeholders2_1E - _ZN34_INTERNAL_872b178c_4_k_cu_7595b3154cuda3std6ranges3__45__cpo4dataE)
_ZN34_INTERNAL_872b178c_4_k_cu_7595b3154cuda3std6ranges3__45__cpo4dataE:
	.zero		1
	.type		_ZN34_INTERNAL_872b178c_4_k_cu_7595b3156thrust24THRUST_300001_SM_1000_NS12placeholders2_1E,@object
	.size		_ZN34_INTERNAL_872b178c_4_k_cu_7595b3156thrust24THRUST_300001_SM_1000_NS12placeholders2_1E,(_ZN34_INTERNAL_872b178c_4_k_cu_7595b3154cuda3std3__45__cpo5beginE - _ZN34_INTERNAL_872b178c_4_k_cu_7595b3156thrust24THRUST_300001_SM_1000_NS12placeholders2_1E)
_ZN34_INTERNAL_872b178c_4_k_cu_7595b3156thrust24THRUST_300001_SM_1000_NS12placeholders2_1E:
	.zero		1
	.type		_ZN34_INTERNAL_872b178c_4_k_cu_7595b3154cuda3std3__45__cpo5beginE,@object
	.size		_ZN34_INTERNAL_872b178c_4_k_cu_7595b3154cuda3std3__45__cpo5beginE,(_ZN34_INTERNAL_872b178c_4_k_cu_7595b3154cuda3std6ranges3__45__cpo5beginE - _ZN34_INTERNAL_872b178c_4_k_cu_7595b3154cuda3std3__45__cpo5beginE)
_ZN34_INTERNAL_872b178c_4_k_cu_7595b3154cuda3std3__45__cpo5beginE:
	.zero		1
	.type		_ZN34_INTERNAL_872b178c_4_k_cu_7595b3154cuda3std6ranges3__45__cpo5beginE,@object
	.size		_ZN34_INTERNAL_872b178c_4_k_cu_7595b3154cuda3std6ranges3__45__cpo5beginE,(_ZN34_INTERNAL_872b178c_4_k_cu_7595b3156thrust24THRUST_300001_SM_1000_NS12placeholders2_5E - _ZN34_INTERNAL_872b178c_4_k_cu_7595b3154cuda3std6ranges3__45__cpo5beginE)
_ZN34_INTERNAL_872b178c_4_k_cu_7595b3154cuda3std6ranges3__45__cpo5beginE:
	.zero		1
	.type		_ZN34_INTERNAL_872b178c_4_k_cu_7595b3156thrust24THRUST_300001_SM_1000_NS12placeholders2_5E,@object
	.size		_ZN34_INTERNAL_872b178c_4_k_cu_7595b3156thrust24THRUST_300001_SM_1000_NS12placeholders2_5E,(_ZN34_INTERNAL_872b178c_4_k_cu_7595b3154cuda3std3__45__cpo6rbeginE - _ZN34_INTERNAL_872b178c_4_k_cu_7595b3156thrust24THRUST_300001_SM_1000_NS12placeholders2_5E)
_ZN34_INTERNAL_872b178c_4_k_cu_7595b3156thrust24THRUST_300001_SM_1000_NS12placeholders2_5E:
	.zero		1
	.type		_ZN34_INTERNAL_872b178c_4_k_cu_7595b3154cuda3std3__45__cpo6rbeginE,@object
	.size		_ZN34_INTERNAL_872b178c_4_k_cu_7595b3154cuda3std3__45__cpo6rbeginE,(_ZN34_INTERNAL_872b178c_4_k_cu_7595b3154cuda3std6ranges3__45__cpo7advanceE - _ZN34_INTERNAL_872b178c_4_k_cu_7595b3154cuda3std3__45__cpo6rbeginE)
_ZN34_INTERNAL_872b178c_4_k_cu_7595b3154cuda3std3__45__cpo6rbeginE:
	.zero		1
	.type		_ZN34_INTERNAL_872b178c_4_k_cu_7595b3154cuda3std6ranges3__45__cpo7advanceE,@object
	.size		_ZN34_INTERNAL_872b178c_4_k_cu_7595b3154cuda3std6ranges3__45__cpo7advanceE,(_ZN34_INTERNAL_872b178c_4_k_cu_7595b3154cuda3std3__47nulloptE - _ZN34_INTERNAL_872b178c_4_k_cu_7595b3154cuda3std6ranges3__45__cpo7advanceE)
_ZN34_INTERNAL_872b178c_4_k_cu_7595b3154cuda3std6ranges3__45__cpo7advanceE:
	.zero		1
	.type		_ZN34_INTERNAL_872b178c_4_k_cu_7595b3154cuda3std3__47nulloptE,@object
	.size		_ZN34_INTERNAL_872b178c_4_k_cu_7595b3154cuda3std3__47nulloptE,(_ZN34_INTERNAL_872b178c_4_k_cu_7595b3154cuda3std6ranges3__45__cpo8distanceE - _ZN34_INTERNAL_872b178c_4_k_cu_7595b3154cuda3std3__47nulloptE)
_ZN34_INTERNAL_872b178c_4_k_cu_7595b3154cuda3std3__47nulloptE:
	.zero		1
	.type		_ZN34_INTERNAL_872b178c_4_k_cu_7595b3154cuda3std6ranges3__45__cpo8distanceE,@object
	.size		_ZN34_INTERNAL_872b178c_4_k_cu_7595b3154cuda3std6ranges3__45__cpo8distanceE,(_ZN34_INTERNAL_872b178c_4_k_cu_7595b3156thrust24THRUST_300001_SM_1000_NS12placeholders3_10E - _ZN34_INTERNAL_872b178c_4_k_cu_7595b3154cuda3std6ranges3__45__cpo8distanceE)
_ZN34_INTERNAL_872b178c_4_k_cu_7595b3154cuda3std6ranges3__45__cpo8distanceE:
	.zero		1
	.type		_ZN34_INTERNAL_872b178c_4_k_cu_7595b3156thrust24THRUST_300001_SM_1000_NS12placeholders3_10E,@object
	.size		_ZN34_INTERNAL_872b178c_4_k_cu_7595b3156thrust24THRUST_300001_SM_1000_NS12placeholders3_10E,(_ZN34_INTERNAL_872b178c_4_k_cu_7595b3154cuda3std3__419piecewise_constructE - _ZN34_INTERNAL_872b178c_4_k_cu_7595b3156thrust24THRUST_300001_SM_1000_NS12placeholders3_10E)
_ZN34_INTERNAL_872b178c_4_k_cu_7595b3156thrust24THRUST_300001_SM_1000_NS12placeholders3_10E:
	.zero		1
	.type		_ZN34_INTERNAL_872b178c_4_k_cu_7595b3154cuda3std3__419piecewise_constructE,@object
	.size		_ZN34_INTERNAL_872b178c_4_k_cu_7595b3154cuda3std3__419piecewise_constructE,(_ZN34_INTERNAL_872b178c_4_k_cu_7595b3154cuda3std6ranges3__45__cpo5cdataE - _ZN34_INTERNAL_872b178c_4_k_cu_7595b3154cuda3std3__419piecewise_constructE)
_ZN34_INTERNAL_872b178c_4_k_cu_7595b3154cuda3std3__419piecewise_constructE:
	.zero		1
	.type		_ZN34_INTERNAL_872b178c_4_k_cu_7595b3154cuda3std6ranges3__45__cpo5cdataE,@object
	.size		_ZN34_INTERNAL_872b178c_4_k_cu_7595b3154cuda3std6ranges3__45__cpo5cdataE,(_ZN34_INTERNAL_872b178c_4_k_cu_7595b3156thrust24THRUST_300001_SM_1000_NS12placeholders2_2E - _ZN34_INTERNAL_872b178c_4_k_cu_7595b3154cuda3std6ranges3__45__cpo5cdataE)
_ZN34_INTERNAL_872b178c_4_k_cu_7595b3154cuda3std6ranges3__45__cpo5cdataE:
	.zero		1
	.type		_ZN34_INTERNAL_872b178c_4_k_cu_7595b3156thrust24THRUST_300001_SM_1000_NS12placeholders2_2E,@object
	.size		_ZN34_INTERNAL_872b178c_4_k_cu_7595b3156thrust24THRUST_300001_SM_1000_NS12placeholders2_2E,(_ZN34_INTERNAL_872b178c_4_k_cu_7595b3154cuda3std3__45__cpo3endE - _ZN34_INTERNAL_872b178c_4_k_cu_7595b3156thrust24THRUST_300001_SM_1000_NS12placeholders2_2E)
_ZN34_INTERNAL_872b178c_4_k_cu_7595b3156thrust24THRUST_300001_SM_1000_NS12placeholders2_2E:
	.zero		1
	.type		_ZN34_INTERNAL_872b178c_4_k_cu_7595b3154cuda3std3__45__cpo3endE,@object
	.size		_ZN34_INTERNAL_872b178c_4_k_cu_7595b3154cuda3std3__45__cpo3endE,(_ZN34_INTERNAL_872b178c_4_k_cu_7595b3154cuda3std6ranges3__45__cpo3endE - _ZN34_INTERNAL_872b178c_4_k_cu_7595b3154cuda3std3__45__cpo3endE)
_ZN34_INTERNAL_872b178c_4_k_cu_7595b3154cuda3std3__45__cpo3endE:
	.zero		1
	.type		_ZN34_INTERNAL_872b178c_4_k_cu_7595b3154cuda3std6ranges3__45__cpo3endE,@object
	.size		_ZN34_INTERNAL_872b178c_4_k_cu_7595b3154cuda3std6ranges3__45__cpo3endE,(_ZN34_INTERNAL_872b178c_4_k_cu_7595b3156thrust24THRUST_300001_SM_1000_NS12placeholders2_6E - _ZN34_INTERNAL_872b178c_4_k_cu_7595b3154cuda3std6ranges3__45__cpo3endE)
_ZN34_INTERNAL_872b178c_4_k_cu_7595b3154cuda3std6ranges3__45__cpo3endE:
	.zero		1
	.type		_ZN34_INTERNAL_872b178c_4_k_cu_7595b3156thrust24THRUST_300001_SM_1000_NS12placeholders2_6E,@object
	.size		_ZN34_INTERNAL_872b178c_4_k_cu_7595b3156thrust24THRUST_300001_SM_1000_NS12placeholders2_6E,(_ZN34_INTERNAL_872b178c_4_k_cu_7595b3154cuda3std3__45__cpo4rendE - _ZN34_INTERNAL_872b178c_4_k_cu_7595b3156thrust24THRUST_300001_SM_1000_NS12placeholders2_6E)
_ZN34_INTERNAL_872b178c_4_k_cu_7595b3156thrust24THRUST_300001_SM_1000_NS12placeholders2_6E:
	.zero		1
	.type		_ZN34_INTERNAL_872b178c_4_k_cu_7595b3154cuda3std3__45__cpo4rendE,@object
	.size		_ZN34_INTERNAL_872b178c_4_k_cu_7595b3154cuda3std3__45__cpo4rendE,(_ZN34_INTERNAL_872b178c_4_k_cu_7595b3154cuda3std6ranges3__45__cpo9iter_swapE - _ZN34_INTERNAL_872b178c_4_k_cu_7595b3154cuda3std3__45__cpo4rendE)
_ZN34_INTERNAL_872b178c_4_k_cu_7595b3154cuda3std3__45__cpo4rendE:
	.zero		1
	.type		_ZN34_INTERNAL_872b178c_4_k_cu_7595b3154cuda3std6ranges3__45__cpo9iter_swapE,@object
	.size		_ZN34_INTERNAL_872b178c_4_k_cu_7595b3154cuda3std6ranges3__45__cpo9iter_swapE,(_ZN34_INTERNAL_872b178c_4_k_cu_7595b3154cuda3std3__48unexpectE - _ZN34_INTERNAL_872b178c_4_k_cu_7595b3154cuda3std6ranges3__45__cpo9iter_swapE)
_ZN34_INTERNAL_872b178c_4_k_cu_7595b3154cuda3std6ranges3__45__cpo9iter_swapE:
	.zero		1
	.type		_ZN34_INTERNAL_872b178c_4_k_cu_7595b3154cuda3std3__48unexpectE,@object
	.size		_ZN34_INTERNAL_872b178c_4_k_cu_7595b3154cuda3std3__48unexpectE,(_ZN34_INTERNAL_872b178c_4_k_cu_7595b3156thrust24THRUST_300001_SM_1000_NS8cuda_cub3parE - _ZN34_INTERNAL_872b178c_4_k_cu_7595b3154cuda3std3__48unexpectE)
_ZN34_INTERNAL_872b178c_4_k_cu_7595b3154cuda3std3__48unexpectE:
	.zero		1
	.type		_ZN34_INTERNAL_872b178c_4_k_cu_7595b3156thrust24THRUST_300001_SM_1000_NS8cuda_cub3parE,@object
	.size		_ZN34_INTERNAL_872b178c_4_k_cu_7595b3156thrust24THRUST_300001_SM_1000_NS8cuda_cub3parE,(_ZN34_INTERNAL_872b178c_4_k_cu_7595b3156thrust24THRUST_300001_SM_1000_NS12placeholders2_4E - _ZN34_INTERNAL_872b178c_4_k_cu_7595b3156thrust24THRUST_300001_SM_1000_NS8cuda_cub3parE)
_ZN34_INTERNAL_872b178c_4_k_cu_7595b3156thrust24THRUST_300001_SM_1000_NS8cuda_cub3parE:
	.zero		1
	.type		_ZN34_INTERNAL_872b178c_4_k_cu_7595b3156thrust24THRUST_300001_SM_1000_NS12placeholders2_4E,@object
	.size		_ZN34_INTERNAL_872b178c_4_k_cu_7595b3156thrust24THRUST_300001_SM_1000_NS12placeholders2_4E,(_ZN34_INTERNAL_872b178c_4_k_cu_7595b3154cuda3std3__45__cpo4cendE - _ZN34_INTERNAL_872b178c_4_k_cu_7595b3156thrust24THRUST_300001_SM_1000_NS12placeholders2_4E)
_ZN34_INTERNAL_872b178c_4_k_cu_7595b3156thrust24THRUST_300001_SM_1000_NS12placeholders2_4E:
	.zero		1
	.type		_ZN34_INTERNAL_872b178c_4_k_cu_7595b3154cuda3std3__45__cpo4cendE,@object
	.size		_ZN34_INTERNAL_872b178c_4_k_cu_7595b3154cuda3std3__45__cpo4cendE,(_ZN34_INTERNAL_872b178c_4_k_cu_7595b3154cuda3std6ranges3__45__cpo4cendE - _ZN34_INTERNAL_872b178c_4_k_cu_7595b3154cuda3std3__45__cpo4cendE)
_ZN34_INTERNAL_872b178c_4_k_cu_7595b3154cuda3std3__45__cpo4cendE:
	.zero		1
	.type		_ZN34_INTERNAL_872b178c_4_k_cu_7595b3154cuda3std6ranges3__45__cpo4cendE,@object
	.size		_ZN34_INTERNAL_872b178c_4_k_cu_7595b3154cuda3std6ranges3__45__cpo4cendE,(_ZN34_INTERNAL_872b178c_4_k_cu_7595b3154cuda3std3__420unreachable_sentinelE - _ZN34_INTERNAL_872b178c_4_k_cu_7595b3154cuda3std6ranges3__45__cpo4cendE)
_ZN34_INTERNAL_872b178c_4_k_cu_7595b3154cuda3std6ranges3__45__cpo4cendE:
	.zero		1
	.type		_ZN34_INTERNAL_872b178c_4_k_cu_7595b3154cuda3std3__420unreachable_sentinelE,@object
	.size		_ZN34_INTERNAL_872b178c_4_k_cu_7595b3154cuda3std3__420unreachable_sentinelE,(_ZN34_INTERNAL_872b178c_4_k_cu_7595b3154cuda3std6ranges3__45__cpo5ssizeE - _ZN34_INTERNAL_872b178c_4_k_cu_7595b3154cuda3std3__420unreachable_sentinelE)
_ZN34_INTERNAL_872b178c_4_k_cu_7595b3154cuda3std3__420unreachable_sentinelE:
	.zero		1
	.type		_ZN34_INTERNAL_872b178c_4_k_cu_7595b3154cuda3std6ranges3__45__cpo5ssizeE,@object
	.size		_ZN34_INTERNAL_872b178c_4_k_cu_7595b3154cuda3std6ranges3__45__cpo5ssizeE,(_ZN34_INTERNAL_872b178c_4_k_cu_7595b3156thrust24THRUST_300001_SM_1000_NS12placeholders2_8E - _ZN34_INTERNAL_872b178c_4_k_cu_7595b3154cuda3std6ranges3__45__cpo5ssizeE)
_ZN34_INTERNAL_872b178c_4_k_cu_7595b3154cuda3std6ranges3__45__cpo5ssizeE:
	.zero		1
	.type		_ZN34_INTERNAL_872b178c_4_k_cu_7595b3156thrust24THRUST_300001_SM_1000_NS12placeholders2_8E,@object
	.size		_ZN34_INTERNAL_872b178c_4_k_cu_7595b3156thrust24THRUST_300001_SM_1000_NS12placeholders2_8E,(_ZN34_INTERNAL_872b178c_4_k_cu_7595b3154cuda3std3__45__cpo5crendE - _ZN34_INTERNAL_872b178c_4_k_cu_7595b3156thrust24THRUST_300001_SM_1000_NS12placeholders2_8E)
_ZN34_INTERNAL_872b178c_4_k_cu_7595b3156thrust24THRUST_300001_SM_1000_NS12placeholders2_8E:
	.zero		1
	.type		_ZN34_INTERNAL_872b178c_4_k_cu_7595b3154cuda3std3__45__cpo5crendE,@object
	.size		_ZN34_INTERNAL_872b178c_4_k_cu_7595b3154cuda3std3__45__cpo5crendE,(_ZN34_INTERNAL_872b178c_4_k_cu_7595b3154cuda3std6ranges3__45__cpo4prevE - _ZN34_INTERNAL_872b178c_4_k_cu_7595b3154cuda3std3__45__cpo5crendE)
_ZN34_INTERNAL_872b178c_4_k_cu_7595b3154cuda3std3__45__cpo5crendE:
	.zero		1
	.type		_ZN34_INTERNAL_872b178c_4_k_cu_7595b3154cuda3std6ranges3__45__cpo4prevE,@object
	.size		_ZN34_INTERNAL_872b178c_4_k_cu_7595b3154cuda3std6ranges3__45__cpo4prevE,(_ZN34_INTERNAL_872b178c_4_k_cu_7595b3154cuda3std6ranges3__45__cpo9iter_moveE - _ZN34_INTERNAL_872b178c_4_k_cu_7595b3154cuda3std6ranges3__45__cpo4prevE)
_ZN34_INTERNAL_872b178c_4_k_cu_7595b3154cuda3std6ranges3__45__cpo4prevE:
	.zero		1
	.type		_ZN34_INTERNAL_872b178c_4_k_cu_7595b3154cuda3std6ranges3__45__cpo9iter_moveE,@object
	.size		_ZN34_INTERNAL_872b178c_4_k_cu_7595b3154cuda3std6ranges3__45__cpo9iter_moveE,(_ZN34_INTERNAL_872b178c_4_k_cu_7595b3156thrust24THRUST_300001_SM_1000_NS6system6detail10sequential3seqE - _ZN34_INTERNAL_872b178c_4_k_cu_7595b3154cuda3std6ranges3__45__cpo9iter_moveE)
_ZN34_INTERNAL_872b178c_4_k_cu_7595b3154cuda3std6ranges3__45__cpo9iter_moveE:
	.zero		1
	.type		_ZN34_INTERNAL_872b178c_4_k_cu_7595b3156thrust24THRUST_300001_SM_1000_NS6system6detail10sequential3seqE,@object
	.size		_ZN34_INTERNAL_872b178c_4_k_cu_7595b3156thrust24THRUST_300001_SM_1000_NS6system6detail10sequential3seqE,(.L_31 - _ZN34_INTERNAL_872b178c_4_k_cu_7595b3156thrust24THRUST_300001_SM_1000_NS6system6detail10sequential3seqE)
_ZN34_INTERNAL_872b178c_4_k_cu_7595b3156thrust24THRUST_300001_SM_1000_NS6system6detail10sequential3seqE:
	.zero		1
.L_31:


//--------------------- .nv.shared._ZN3cub18CUB_300001_SM_10006detail6reduce18DeviceReduceKernelINS2_10policy_hubIfyN4cuda3std3__44plusIfEEE10Policy1000EN6thrust24THRUST_300001_SM_1000_NS18transform_iteratorI41ConvertLinearIndexToTriangularMatrixIndexNSD_17counting_iteratorIiNSD_11use_defaultESH_SH_EESH_SH_EEyS9_f12ComputeDeltaEEvT0_PT3_T1_NS0_13GridEvenShareISO_EET2_T4_ --------------------------
	.section	.nv.shared._ZN3cub18CUB_300001_SM_10006detail6reduce18DeviceReduceKernelINS2_10policy_hubIfyN4cuda3std3__44plusIfEEE10Policy1000EN6thrust24THRUST_300001_SM_1000_NS18transform_iteratorI41ConvertLinearIndexToTriangularMatrixIndexNSD_17counting_iteratorIiNSD_11use_defaultESH_SH_EESH_SH_EEyS9_f12ComputeDeltaEEvT0_PT3_T1_NS0_13GridEvenShareISO_EET2_T4_,"aw",@nobits
	.sectionflags	@""
	.align	4
.nv.shared._ZN3cub18CUB_300001_SM_10006detail6reduce18DeviceReduceKernelINS2_10policy_hubIfyN4cuda3std3__44plusIfEEE10Policy1000EN6thrust24THRUST_300001_SM_1000_NS18transform_iteratorI41ConvertLinearIndexToTriangularMatrixIndexNSD_17counting_iteratorIiNSD_11use_defaultESH_SH_EESH_SH_EEyS9_f12ComputeDeltaEEvT0_PT3_T1_NS0_13GridEvenShareISO_EET2_T4_:
	.zero		1068


//--------------------- .nv.shared._ZN3cub18CUB_300001_SM_10006detail6reduce28DeviceReduceSingleTileKernelINS2_10policy_hubIfyN4cuda3std3__44plusIfEEE10Policy1000EN6thrust24THRUST_300001_SM_1000_NS18transform_iteratorI41ConvertLinearIndexToTriangularMatrixIndexNSD_17counting_iteratorIiNSD_11use_defaultESH_SH_EESH_SH_EEPfyS9_ff12ComputeDeltaEEvT0_T1_T2_T3_T4_T6_ --------------------------
	.section	.nv.shared._ZN3cub18CUB_300001_SM_10006detail6reduce28DeviceReduceSingleTileKernelINS2_10policy_hubIfyN4cuda3std3__44plusIfEEE10Policy1000EN6thrust24THRUST_300001_SM_1000_NS18transform_iteratorI41ConvertLinearIndexToTriangularMatrixIndexNSD_17counting_iteratorIiNSD_11use_defaultESH_SH_EESH_SH_EEPfyS9_ff12ComputeDeltaEEvT0_T1_T2_T3_T4_T6_,"aw",@nobits
	.sectionflags	@""
	.align	4
.nv.shared._ZN3cub18CUB_300001_SM_10006detail6reduce28DeviceReduceSingleTileKernelINS2_10policy_hubIfyN4cuda3std3__44plusIfEEE10Policy1000EN6thrust24THRUST_300001_SM_1000_NS18transform_iteratorI41ConvertLinearIndexToTriangularMatrixIndexNSD_17counting_iteratorIiNSD_11use_defaultESH_SH_EESH_SH_EEPfyS9_ff12ComputeDeltaEEvT0_T1_T2_T3_T4_T6_:
	.zero		1068


//--------------------- .nv.shared._ZN3cub18CUB_300001_SM_10006detail6reduce28DeviceReduceSingleTileKernelINS2_10policy_hubIfjN4cuda3std3__44plusIfEEE10Policy1000EPfSC_iS9_ffNS7_10__identityEEEvT0_T1_T2_T3_T4_T6_ --------------------------
	.section	.nv.shared._ZN3cub18CUB_300001_SM_10006detail6reduce28DeviceReduceSingleTileKernelINS2_10policy_hubIfjN4cuda3std3__44plusIfEEE10Policy1000EPfSC_iS9_ffNS7_10__identityEEEvT0_T1_T2_T3_T4_T6_,"aw",@nobits
	.sectionflags	@""
	.align	4
.nv.shared._ZN3cub18CUB_300001_SM_10006detail6reduce28DeviceReduceSingleTileKernelINS2_10policy_hubIfjN4cuda3std3__44plusIfEEE10Policy1000EPfSC_iS9_ffNS7_10__identityEEEvT0_T1_T2_T3_T4_T6_:
	.zero		1108


//--------------------- .nv.shared._ZN3cub18CUB_300001_SM_10006detail6reduce18DeviceReduceKernelINS2_10policy_hubIfjN4cuda3std3__44plusIfEEE10Policy1000EN6thrust24THRUST_300001_SM_1000_NS18transform_iteratorI41ConvertLinearIndexToTriangularMatrixIndexNSD_17counting_iteratorIiNSD_11use_defaultESH_SH_EESH_SH_EEjS9_f12ComputeDeltaEEvT0_PT3_T1_NS0_13GridEvenShareISO_EET2_T4_ --------------------------
	.section	.nv.shared._ZN3cub18CUB_300001_SM_10006detail6reduce18DeviceReduceKernelINS2_10policy_hubIfjN4cuda3std3__44plusIfEEE10Policy1000EN6thrust24THRUST_300001_SM_1000_NS18transform_iteratorI41ConvertLinearIndexToTriangularMatrixIndexNSD_17counting_iteratorIiNSD_11use_defaultESH_SH_EESH_SH_EEjS9_f12ComputeDeltaEEvT0_PT3_T1_NS0_13GridEvenShareISO_EET2_T4_,"aw",@nobits
	.sectionflags	@""
	.align	4
.nv.shared._ZN3cub18CUB_300001_SM_10006detail6reduce18DeviceReduceKernelINS2_10policy_hubIfjN4cuda3std3__44plusIfEEE10Policy1000EN6thrust24THRUST_300001_SM_1000_NS18transform_iteratorI41ConvertLinearIndexToTriangularMatrixIndexNSD_17counting_iteratorIiNSD_11use_defaultESH_SH_EESH_SH_EEjS9_f12ComputeDeltaEEvT0_PT3_T1_NS0_13GridEvenShareISO_EET2_T4_:
	.zero		1108


//--------------------- .nv.shared._ZN3cub18CUB_300001_SM_10006detail6reduce28DeviceReduceSingleTileKernelINS2_10policy_hubIfjN4cuda3std3__44plusIfEEE10Policy1000EN6thrust24THRUST_300001_SM_1000_NS18transform_iteratorI41ConvertLinearIndexToTriangularMatrixIndexNSD_17counting_iteratorIiNSD_11use_defaultESH_SH_EESH_SH_EEPfjS9_ff12ComputeDeltaEEvT0_T1_T2_T3_T4_T6_ --------------------------
	.section	.nv.shared._ZN3cub18CUB_300001_SM_10006detail6reduce28DeviceReduceSingleTileKernelINS2_10policy_hubIfjN4cuda3std3__44plusIfEEE10Policy1000EN6thrust24THRUST_300001_SM_1000_NS18transform_iteratorI41ConvertLinearIndexToTriangularMatrixIndexNSD_17counting_iteratorIiNSD_11use_defaultESH_SH_EESH_SH_EEPfjS9_ff12ComputeDeltaEEvT0_T1_T2_T3_T4_T6_,"aw",@nobits
	.sectionflags	@""
	.align	4
.nv.shared._ZN3cub18CUB_300001_SM_10006detail6reduce28DeviceReduceSingleTileKernelINS2_10policy_hubIfjN4cuda3std3__44plusIfEEE10Policy1000EN6thrust24THRUST_300001_SM_1000_NS18transform_iteratorI41ConvertLinearIndexToTriangularMatrixIndexNSD_17counting_iteratorIiNSD_11use_defaultESH_SH_EESH_SH_EEPfjS9_ff12ComputeDeltaEEvT0_T1_T2_T3_T4_T6_:
	.zero		1108


//--------------------- .nv.constant0._ZN3cub18CUB_300001_SM_10006detail6reduce28DeviceReduceSingleTileKernelINS2_10policy_hubIfyN4cuda3std3__44plusIfEEE10Policy1000EPfSC_iS9_ffNS7_10__identityEEEvT0_T1_T2_T3_T4_T6_ --------------------------
	.section	.nv.constant0._ZN3cub18CUB_300001_SM_10006detail6reduce28DeviceReduceSingleTileKernelINS2_10policy_hubIfyN4cuda3std3__44plusIfEEE10Policy1000EPfSC_iS9_ffNS7_10__identityEEEvT0_T1_T2_T3_T4_T6_,"a",@progbits
	.sectionflags	@""
	.align	4
.nv.constant0._ZN3cub18CUB_300001_SM_10006detail6reduce28DeviceReduceSingleTileKernelINS2_10policy_hubIfyN4cuda3std3__44plusIfEEE10Policy1000EPfSC_iS9_ffNS7_10__identityEEEvT0_T1_T2_T3_T4_T6_:
	.zero		925


//--------------------- .nv.constant0._ZN3cub18CUB_300001_SM_10006detail6reduce18DeviceReduceKernelINS2_10policy_hubIfyN4cuda3std3__44plusIfEEE10Policy1000EN6thrust24THRUST_300001_SM_1000_NS18transform_iteratorI41ConvertLinearIndexToTriangularMatrixIndexNSD_17counting_iteratorIiNSD_11use_defaultESH_SH_EESH_SH_EEyS9_f12ComputeDeltaEEvT0_PT3_T1_NS0_13GridEvenShareISO_EET2_T4_ --------------------------
	.section	.nv.constant0._ZN3cub18CUB_300001_SM_10006detail6reduce18DeviceReduceKernelINS2_10policy_hubIfyN4cuda3std3__44plusIfEEE10Policy1000EN6thrust24THRUST_300001_SM_1000_NS18transform_iteratorI41ConvertLinearIndexToTriangularMatrixIndexNSD_17counting_iteratorIiNSD_11use_defaultESH_SH_EESH_SH_EEyS9_f12ComputeDeltaEEvT0_PT3_T1_NS0_13GridEvenShareISO_EET2_T4_,"a",@progbits
	.sectionflags	@""
	.align	4
.nv.constant0._ZN3cub18CUB_300001_SM_10006detail6reduce18DeviceReduceKernelINS2_10policy_hubIfyN4cuda3std3__44plusIfEEE10Policy1000EN6thrust24THRUST_300001_SM_1000_NS18transform_iteratorI41ConvertLinearIndexToTriangularMatrixIndexNSD_17counting_iteratorIiNSD_11use_defaultESH_SH_EESH_SH_EEyS9_f12ComputeDeltaEEvT0_PT3_T1_NS0_13GridEvenShareISO_EET2_T4_:
	.zero		1048


//--------------------- .nv.constant0._ZN3cub18CUB_300001_SM_10006detail6reduce28DeviceReduceSingleTileKernelINS2_10policy_hubIfyN4cuda3std3__44plusIfEEE10Policy1000EN6thrust24THRUST_300001_SM_1000_NS18transform_iteratorI41ConvertLinearIndexToTriangularMatrixIndexNSD_17counting_iteratorIiNSD_11use_defaultESH_SH_EESH_SH_EEPfyS9_ff12ComputeDeltaEEvT0_T1_T2_T3_T4_T6_ --------------------------
	.section	.nv.constant0._ZN3cub18CUB_300001_SM_10006detail6reduce28DeviceReduceSingleTileKernelINS2_10policy_hubIfyN4cuda3std3__44plusIfEEE10Policy1000EN6thrust24THRUST_300001_SM_1000_NS18transform_iteratorI41ConvertLinearIndexToTriangularMatrixIndexNSD_17counting_iteratorIiNSD_11use_defaultESH_SH_EESH_SH_EEPfyS9_ff12ComputeDeltaEEvT0_T1_T2_T3_T4_T6_,"a",@progbits
	.sectionflags	@""
	.align	4
.nv.constant0._ZN3cub18CUB_300001_SM_10006detail6reduce28DeviceReduceSingleTileKernelINS2_10policy_hubIfyN4cuda3std3__44plusIfEEE10Policy1000EN6thrust24THRUST_300001_SM_1000_NS18transform_iteratorI41ConvertLinearIndexToTriangularMatrixIndexNSD_17counting_iteratorIiNSD_11use_defaultESH_SH_EESH_SH_EEPfyS9_ff12ComputeDeltaEEvT0_T1_T2_T3_T4_T6_:
	.zero		976


//--------------------- .nv.constant0._ZN3cub18CUB_300001_SM_10006detail6reduce28DeviceReduceSingleTileKernelINS2_10policy_hubIfjN4cuda3std3__44plusIfEEE10Policy1000EPfSC_iS9_ffNS7_10__identityEEEvT0_T1_T2_T3_T4_T6_ --------------------------
	.section	.nv.constant0._ZN3cub18CUB_300001_SM_10006detail6reduce28DeviceReduceSingleTileKernelINS2_10policy_hubIfjN4cuda3std3__44plusIfEEE10Policy1000EPfSC_iS9_ffNS7_10__identityEEEvT0_T1_T2_T3_T4_T6_,"a",@progbits
	.sectionflags	@""
	.align	4
.nv.constant0._ZN3cub18CUB_300001_SM_10006detail6reduce28DeviceReduceSingleTileKernelINS2_10policy_hubIfjN4cuda3std3__44plusIfEEE10Policy1000EPfSC_iS9_ffNS7_10__identityEEEvT0_T1_T2_T3_T4_T6_:
	.zero		925


//--------------------- .nv.constant0._ZN3cub18CUB_300001_SM_10006detail6reduce18DeviceReduceKernelINS2_10policy_hubIfjN4cuda3std3__44plusIfEEE10Policy1000EN6thrust24THRUST_300001_SM_1000_NS18transform_iteratorI41ConvertLinearIndexToTriangularMatrixIndexNSD_17counting_iteratorIiNSD_11use_defaultESH_SH_EESH_SH_EEjS9_f12ComputeDeltaEEvT0_PT3_T1_NS0_13GridEvenShareISO_EET2_T4_ --------------------------
	.section	.nv.constant0._ZN3cub18CUB_300001_SM_10006detail6reduce18DeviceReduceKernelINS2_10policy_hubIfjN4cuda3std3__44plusIfEEE10Policy1000EN6thrust24THRUST_300001_SM_1000_NS18transform_iteratorI41ConvertLinearIndexToTriangularMatrixIndexNSD_17counting_iteratorIiNSD_11use_defaultESH_SH_EESH_SH_EEjS9_f12ComputeDeltaEEvT0_PT3_T1_NS0_13GridEvenShareISO_EET2_T4_,"a",@progbits
	.sectionflags	@""
	.align	4
.nv.constant0._ZN3cub18CUB_300001_SM_10006detail6reduce18DeviceReduceKernelINS2_10policy_hubIfjN4cuda3std3__44plusIfEEE10Policy1000EN6thrust24THRUST_300001_SM_1000_NS18transform_iteratorI41ConvertLinearIndexToTriangularMatrixIndexNSD_17counting_iteratorIiNSD_11use_defaultESH_SH_EESH_SH_EEjS9_f12ComputeDeltaEEvT0_PT3_T1_NS0_13GridEvenShareISO_EET2_T4_:
	.zero		1008


//--------------------- .nv.constant0._ZN3cub18CUB_300001_SM_10006detail6reduce28DeviceReduceSingleTileKernelINS2_10policy_hubIfjN4cuda3std3__44plusIfEEE10Policy1000EN6thrust24THRUST_300001_SM_1000_NS18transform_iteratorI41ConvertLinearIndexToTriangularMatrixIndexNSD_17counting_iteratorIiNSD_11use_defaultESH_SH_EESH_SH_EEPfjS9_ff12ComputeDeltaEEvT0_T1_T2_T3_T4_T6_ --------------------------
	.section	.nv.constant0._ZN3cub18CUB_300001_SM_10006detail6reduce28DeviceReduceSingleTileKernelINS2_10policy_hubIfjN4cuda3std3__44plusIfEEE10Policy1000EN6thrust24THRUST_300001_SM_1000_NS18transform_iteratorI41ConvertLinearIndexToTriangularMatrixIndexNSD_17counting_iteratorIiNSD_11use_defaultESH_SH_EESH_SH_EEPfjS9_ff12ComputeDeltaEEvT0_T1_T2_T3_T4_T6_,"a",@progbits
	.sectionflags	@""
	.align	4
.nv.constant0._ZN3cub18CUB_300001_SM_10006detail6reduce28DeviceReduceSingleTileKernelINS2_10policy_hubIfjN4cuda3std3__44plusIfEEE10Policy1000EN6thrust24THRUST_300001_SM_1000_NS18transform_iteratorI41ConvertLinearIndexToTriangularMatrixIndexNSD_17counting_iteratorIiNSD_11use_defaultESH_SH_EESH_SH_EEPfjS9_ff12ComputeDeltaEEvT0_T1_T2_T3_T4_T6_:
	.zero		976


//--------------------- .nv.constant0._ZN3cub18CUB_300001_SM_10006detail11EmptyKernelIvEEvv --------------------------
	.section	.nv.constant0._ZN3cub18CUB_300001_SM_10006detail11EmptyKernelIvEEvv,"a",@progbits
	.sectionflags	@""
	.align	4
.nv.constant0._ZN3cub18CUB_300001_SM_10006detail11EmptyKernelIvEEvv:
	.zero		896


//--------------------- SYMBOLS --------------------------

	.type		.nv.reservedSmem.offset0,@object
	.size		.nv.reservedSmem.offset0,0x4
	.type		.nv.reservedSmem.cap,@object
	.size		.nv.reservedSmem.cap,0x4
